def attn_fwd(
    Q,
    K,
    V,
    Out,
    Lse,
    sm_scale,
    stride_qz,
    stride_qh,
    stride_qm,
    stride_qk,
    stride_kz,
    stride_kh,
    stride_kn,
    stride_kk,
    stride_vz,
    stride_vh,
    stride_vn,
    stride_vk,
    stride_oz,
    stride_oh,
    stride_om,
    stride_ok,
    seqlen_q,
    seqlen_k,
    BLOCK_M: tl.constexpr,
    BLOCK_N: tl.constexpr,
    HEAD_DIM: tl.constexpr,
    CAUSAL: tl.constexpr,
):
    start_m = tl.program_id(0)
    off_hz = tl.program_id(1)
    q_off = off_hz * stride_qh
    k_off = off_hz * stride_kh
    v_off = off_hz * stride_vh
    offs_m = start_m * BLOCK_M + tl.arange(0, BLOCK_M)
    offs_d = tl.arange(0, HEAD_DIM)
    offs_n = tl.arange(0, BLOCK_N)
    q_ptrs = Q + q_off + offs_m[:, None] * stride_qm + offs_d[None, :] * stride_qk
    k_ptrs = K + k_off + offs_d[:, None] * stride_kk + offs_n[None, :] * stride_kn
    v_ptrs = V + v_off + offs_n[:, None] * stride_vn + offs_d[None, :] * stride_vk
    m_i = tl.full([BLOCK_M], float("-inf"), dtype=tl.float32)
    l_i = tl.zeros([BLOCK_M], dtype=tl.float32) + 1.0
    acc = tl.zeros([BLOCK_M, HEAD_DIM], dtype=tl.float32)
    q = tl.load(q_ptrs)
    acc, l_i, m_i = _attn_fwd_inner(
        acc,
        l_i,
        m_i,
        q,
        k_ptrs,
        v_ptrs,
        sm_scale,
        stride_kn,
        stride_vn,
        start_m,
        seqlen_k,
        BLOCK_M,
        BLOCK_N,
        HEAD_DIM,
        CAUSAL,
    )
    acc = acc / l_i[:, None]
    lse = m_i + tl.math.log2(l_i) / 1.4426950408889634
    o_ptrs = (
        Out
        + off_hz * stride_oh
        + offs_m[:, None] * stride_om
        + offs_d[None, :] * stride_ok
    )
    tl.store(o_ptrs, acc.to(Out.dtype.element_ty))
    tl.store(Lse + off_hz * seqlen_q + offs_m, lse)

# config = {"BLOCK_M": 128, "BLOCK_N": 64, "HEAD_DIM": 512, "arch": "sm_80", "causal": true, "dtype": "fp16", "num_stages": 2, "num_warps": 8}
# arch = sm_80


// ===== COMPILED SASS (sm_80) =====

	.target	sm_80

	.elftype	@"ET_EXEC"


//--------------------- .note.nv.tkinfo           --------------------------
	.section	.note.nv.tkinfo,"",@"SHT_NOTE"
	.sectionflags	@"SHF_NOTE_NV_TKINFO"
	.tkinfo
        /*0018*/ 	.word	0x00000002
        /*0030*/ 	.string	""
        /*0030*/ 	.string	"ptxas"
        /*0030*/ 	.string	"Cuda compilation tools, release 13.0, V13.0.88"
        /*0030*/ 	.string	"Build cuda_13.0.r13.0/compiler.36424714_0"
        /*0030*/ 	.string	"-v  -suppress-debug-info  -lineinfo  -arch sm_80 "



//--------------------- .note.nv.cuinfo           --------------------------
	.section	.note.nv.cuinfo,"",@"SHT_NOTE"
	.sectionflags	@"SHF_NOTE_NV_CUINFO"
        /*0018*/ 	.short	0x0002
        /*001a*/ 	.short	0x0050
        /*001c*/ 	.short	0x0082
	.zero		2


//--------------------- .nv.info                  --------------------------
	.section	.nv.info,"",@"SHT_CUDA_INFO"
	.align	4


	//----- nvinfo : EIATTR_REGCOUNT
	.align		4
        /*0000*/ 	.byte	0x04, 0x2f
        /*0002*/ 	.short	(.L_2 - .L_1)
	.align		4
.L_1:
        /*0004*/ 	.word	index@(attn_fwd)
        /*0008*/ 	.word	0x00000020


	//----- nvinfo : EIATTR_FRAME_SIZE
	.align		4
.L_2:
        /*000c*/ 	.byte	0x04, 0x11
        /*000e*/ 	.short	(.L_4 - .L_3)
	.align		4
.L_3:
        /*0010*/ 	.word	index@(attn_fwd)
        /*0014*/ 	.word	0x00002918


	//----- nvinfo : EIATTR_MIN_STACK_SIZE
	.align		4
.L_4:
        /*0018*/ 	.byte	0x04, 0x12
        /*001a*/ 	.short	(.L_6 - .L_5)
	.align		4
.L_5:
        /*001c*/ 	.word	index@(attn_fwd)
        /*0020*/ 	.word	0x00002918
.L_6:


//--------------------- .nv.info.attn_fwd         --------------------------
	.section	.nv.info.attn_fwd,"",@"SHT_CUDA_INFO"
	.sectionflags	@""
	.align	4


	//----- nvinfo : EIATTR_CUDA_API_VERSION
	.align		4
        /*0000*/ 	.byte	0x04, 0x37
        /*0002*/ 	.short	(.L_8 - .L_7)
.L_7:
        /*0004*/ 	.word	0x00000082


	//----- nvinfo : EIATTR_SW2861232_WAR
	.align		4
.L_8:
        /*0008*/ 	.byte	0x01, 0x35
	.zero		2


	//----- nvinfo : EIATTR_PARAM_CBANK
	.align		4
        /*000c*/ 	.byte	0x04, 0x0a
        /*000e*/ 	.short	(.L_10 - .L_9)
	.align		4
.L_9:
        /*0010*/ 	.word	index@(.nv.constant0.attn_fwd)
        /*0014*/ 	.short	0x0160
        /*0016*/ 	.short	0x0088


	//----- nvinfo : EIATTR_CBANK_PARAM_SIZE
	.align		4
.L_10:
        /*0018*/ 	.byte	0x03, 0x19
        /*001a*/ 	.short	0x0088


	//----- nvinfo : EIATTR_KPARAM_INFO
	.align		4
        /*001c*/ 	.byte	0x04, 0x17
        /*001e*/ 	.short	(.L_12 - .L_11)
.L_11:
        /*0020*/ 	.word	0x00000000
        /*0024*/ 	.short	0x0019
        /*0026*/ 	.short	0x0080
        /*0028*/ 	.byte	0x00, 0xf4, 0x21, 0x00


	//----- nvinfo : EIATTR_KPARAM_INFO
	.align		4
.L_12:
        /*002c*/ 	.byte	0x04, 0x17
        /*002e*/ 	.short	(.L_14 - .L_13)
.L_13:
        /*0030*/ 	.word	0x00000000
        /*0034*/ 	.short	0x0018
        /*0036*/ 	.short	0x0078
        /*0038*/ 	.byte	0x00, 0xf4, 0x21, 0x00


	//----- nvinfo : EIATTR_KPARAM_INFO
	.align		4
.L_14:
        /*003c*/ 	.byte	0x04, 0x17
        /*003e*/ 	.short	(.L_16 - .L_15)
.L_15:
        /*0040*/ 	.word	0x00000000
        /*0044*/ 	.short	0x0017
        /*0046*/ 	.short	0x0070
        /*0048*/ 	.byte	0x00, 0xf0, 0x11, 0x00


	//----- nvinfo : EIATTR_KPARAM_INFO
	.align		4
.L_16:
        /*004c*/ 	.byte	0x04, 0x17
        /*004e*/ 	.short	(.L_18 - .L_17)
.L_17:
        /*0050*/ 	.word	0x00000000
        /*0054*/ 	.short	0x0016
        /*0056*/ 	.short	0x006c
        /*0058*/ 	.byte	0x00, 0xf0, 0x11, 0x00


	//----- nvinfo : EIATTR_KPARAM_INFO
	.align		4
.L_18:
        /*005c*/ 	.byte	0x04, 0x17
        /*005e*/ 	.short	(.L_20 - .L_19)
.L_19:
        /*0060*/ 	.word	0x00000000
        /*0064*/ 	.short	0x0015
        /*0066*/ 	.short	0x0068
        /*0068*/ 	.byte	0x00, 0xf0, 0x11, 0x00


	//----- nvinfo : EIATTR_KPARAM_INFO
	.align		4
.L_20:
        /*006c*/ 	.byte	0x04, 0x17
        /*006e*/ 	.short	(.L_22 - .L_21)
.L_21:
        /*0070*/ 	.word	0x00000000
        /*0074*/ 	.short	0x0014
        /*0076*/ 	.short	0x0064
        /*0078*/ 	.byte	0x00, 0xf0, 0x11, 0x00


	//----- nvinfo : EIATTR_KPARAM_INFO
	.align		4
.L_22:
        /*007c*/ 	.byte	0x04, 0x17
        /*007e*/ 	.short	(.L_24 - .L_23)
.L_23:
        /*0080*/ 	.word	0x00000000
        /*0084*/ 	.short	0x0013
        /*0086*/ 	.short	0x0060
        /*0088*/ 	.byte	0x00, 0xf0, 0x11, 0x00


	//----- nvinfo : EIATTR_KPARAM_INFO
	.align		4
.L_24:
        /*008c*/ 	.byte	0x04, 0x17
        /*008e*/ 	.short	(.L_26 - .L_25)
.L_25:
        /*0090*/ 	.word	0x00000000
        /*0094*/ 	.short	0x0012
        /*0096*/ 	.short	0x005c
        /*0098*/ 	.byte	0x00, 0xf0, 0x11, 0x00


	//----- nvinfo : EIATTR_KPARAM_INFO
	.align		4
.L_26:
        /*009c*/ 	.byte	0x04, 0x17
        /*009e*/ 	.short	(.L_28 - .L_27)
.L_27:
        /*00a0*/ 	.word	0x00000000
        /*00a4*/ 	.short	0x0011
        /*00a6*/ 	.short	0x0058
        /*00a8*/ 	.byte	0x00, 0xf0, 0x11, 0x00


	//----- nvinfo : EIATTR_KPARAM_INFO
	.align		4
.L_28:
        /*00ac*/ 	.byte	0x04, 0x17
        /*00ae*/ 	.short	(.L_30 - .L_29)
.L_29:
        /*00b0*/ 	.word	0x00000000
        /*00b4*/ 	.short	0x0010
        /*00b6*/ 	.short	0x0054
        /*00b8*/ 	.byte	0x00, 0xf0, 0x11, 0x00


	//----- nvinfo : EIATTR_KPARAM_INFO
	.align		4
.L_30:
        /*00bc*/ 	.byte	0x04, 0x17
        /*00be*/ 	.short	(.L_32 - .L_31)
.L_31:
        /*00c0*/ 	.word	0x00000000
        /*00c4*/ 	.short	0x000f
        /*00c6*/ 	.short	0x0050
        /*00c8*/ 	.byte	0x00, 0xf0, 0x11, 0x00


	//----- nvinfo : EIATTR_KPARAM_INFO
	.align		4
.L_32:
        /*00cc*/ 	.byte	0x04, 0x17
        /*00ce*/ 	.short	(.L_34 - .L_33)
.L_33:
        /*00d0*/ 	.word	0x00000000
        /*00d4*/ 	.short	0x000e
        /*00d6*/ 	.short	0x004c
        /*00d8*/ 	.byte	0x00, 0xf0, 0x11, 0x00


	//----- nvinfo : EIATTR_KPARAM_INFO
	.align		4
.L_34:
        /*00dc*/ 	.byte	0x04, 0x17
        /*00de*/ 	.short	(.L_36 - .L_35)
.L_35:
        /*00e0*/ 	.word	0x00000000
        /*00e4*/ 	.short	0x000d
        /*00e6*/ 	.short	0x0048
        /*00e8*/ 	.byte	0x00, 0xf0, 0x11, 0x00


	//----- nvinfo : EIATTR_KPARAM_INFO
	.align		4
.L_36:
        /*00ec*/ 	.byte	0x04, 0x17
        /*00ee*/ 	.short	(.L_38 - .L_37)
.L_37:
        /*00f0*/ 	.word	0x00000000
        /*00f4*/ 	.short	0x000c
        /*00f6*/ 	.short	0x0044
        /*00f8*/ 	.byte	0x00, 0xf0, 0x11, 0x00


	//----- nvinfo : EIATTR_KPARAM_INFO
	.align		4
.L_38:
        /*00fc*/ 	.byte	0x04, 0x17
        /*00fe*/ 	.short	(.L_40 - .L_39)
.L_39:
        /*0100*/ 	.word	0x00000000
        /*0104*/ 	.short	0x000b
        /*0106*/ 	.short	0x0040
        /*0108*/ 	.byte	0x00, 0xf0, 0x11, 0x00


	//----- nvinfo : EIATTR_KPARAM_INFO
	.align		4
.L_40:
        /*010c*/ 	.byte	0x04, 0x17
        /*010e*/ 	.short	(.L_42 - .L_41)
.L_41:
        /*0110*/ 	.word	0x00000000
        /*0114*/ 	.short	0x000a
        /*0116*/ 	.short	0x003c
        /*0118*/ 	.byte	0x00, 0xf0, 0x11, 0x00


	//----- nvinfo : EIATTR_KPARAM_INFO
	.align		4
.L_42:
        /*011c*/ 	.byte	0x04, 0x17
        /*011e*/ 	.short	(.L_44 - .L_43)
.L_43:
        /*0120*/ 	.word	0x00000000
        /*0124*/ 	.short	0x0009
        /*0126*/ 	.short	0x0038
        /*0128*/ 	.byte	0x00, 0xf0, 0x11, 0x00


	//----- nvinfo : EIATTR_KPARAM_INFO
	.align		4
.L_44:
        /*012c*/ 	.byte	0x04, 0x17
        /*012e*/ 	.short	(.L_46 - .L_45)
.L_45:
        /*0130*/ 	.word	0x00000000
        /*0134*/ 	.short	0x0008
        /*0136*/ 	.short	0x0034
        /*0138*/ 	.byte	0x00, 0xf0, 0x11, 0x00


	//----- nvinfo : EIATTR_KPARAM_INFO
	.align		4
.L_46:
        /*013c*/ 	.byte	0x04, 0x17
        /*013e*/ 	.short	(.L_48 - .L_47)
.L_47:
        /*0140*/ 	.word	0x00000000
        /*0144*/ 	.short	0x0007
        /*0146*/ 	.short	0x0030
        /*0148*/ 	.byte	0x00, 0xf0, 0x11, 0x00


	//----- nvinfo : EIATTR_KPARAM_INFO
	.align		4
.L_48:
        /*014c*/ 	.byte	0x04, 0x17
        /*014e*/ 	.short	(.L_50 - .L_49)
.L_49:
        /*0150*/ 	.word	0x00000000
        /*0154*/ 	.short	0x0006
        /*0156*/ 	.short	0x002c
        /*0158*/ 	.byte	0x00, 0xf0, 0x11, 0x00


	//----- nvinfo : EIATTR_KPARAM_INFO
	.align		4
.L_50:
        /*015c*/ 	.byte	0x04, 0x17
        /*015e*/ 	.short	(.L_52 - .L_51)
.L_51:
        /*0160*/ 	.word	0x00000000
        /*0164*/ 	.short	0x0005
        /*0166*/ 	.short	0x0028
        /*0168*/ 	.byte	0x00, 0xf0, 0x11, 0x00


	//----- nvinfo : EIATTR_KPARAM_INFO
	.align		4
.L_52:
        /*016c*/ 	.byte	0x04, 0x17
        /*016e*/ 	.short	(.L_54 - .L_53)
.L_53:
        /*0170*/ 	.word	0x00000000
        /*0174*/ 	.short	0x0004
        /*0176*/ 	.short	0x0020
        /*0178*/ 	.byte	0x00, 0xf4, 0x21, 0x00


	//----- nvinfo : EIATTR_KPARAM_INFO
	.align		4
.L_54:
        /*017c*/ 	.byte	0x04, 0x17
        /*017e*/ 	.short	(.L_56 - .L_55)
.L_55:
        /*0180*/ 	.word	0x00000000
        /*0184*/ 	.short	0x0003
        /*0186*/ 	.short	0x0018
        /*0188*/ 	.byte	0x00, 0xf4, 0x21, 0x00


	//----- nvinfo : EIATTR_KPARAM_INFO
	.align		4
.L_56:
        /*018c*/ 	.byte	0x04, 0x17
        /*018e*/ 	.short	(.L_58 - .L_57)
.L_57:
        /*0190*/ 	.word	0x00000000
        /*0194*/ 	.short	0x0002
        /*0196*/ 	.short	0x0010
        /*0198*/ 	.byte	0x00, 0xf4, 0x21, 0x00


	//----- nvinfo : EIATTR_KPARAM_INFO
	.align		4
.L_58:
        /*019c*/ 	.byte	0x04, 0x17
        /*019e*/ 	.short	(.L_60 - .L_59)
.L_59:
        /*01a0*/ 	.word	0x00000000
        /*01a4*/ 	.short	0x0001
        /*01a6*/ 	.short	0x0008
        /*01a8*/ 	.byte	0x00, 0xf4, 0x21, 0x00


	//----- nvinfo : EIATTR_KPARAM_INFO
	.align		4
.L_60:
        /*01ac*/ 	.byte	0x04, 0x17
        /*01ae*/ 	.short	(.L_62 - .L_61)
.L_61:
        /*01b0*/ 	.word	0x00000000
        /*01b4*/ 	.short	0x0000
        /*01b6*/ 	.short	0x0000
        /*01b8*/ 	.byte	0x00, 0xf4, 0x21, 0x00


	//----- nvinfo : EIATTR_MAXREG_COUNT
	.align		4
.L_62:
        /*01bc*/ 	.byte	0x03, 0x1b
        /*01be*/ 	.short	0x00ff


	//----- nvinfo : EIATTR_NUM_BARRIERS
	.align		4
        /*01c0*/ 	.byte	0x02, 0x4c
        /*01c2*/ 	.byte	0x01
	.zero		1


	//----- nvinfo : EIATTR_ANNOTATIONS
	.align		4
        /*01c4*/ 	.byte	0x04, 0x55
        /*01c6*/ 	.short	(.L_64 - .L_63)


	//   ....[0]....
.L_63:
        /*01c8*/ 	.word	0x00000001
        /*01cc*/ 	.byte	0xf0, 0x00, 0x00, 0x00, 0x01, 0x00, 0x00, 0x00, 0x90, 0x02, 0x00, 0x00, 0x01, 0x00, 0x00, 0x00
        /* <DEDUP_REMOVED lines=1731> */
        /*6e0c*/ 	.byte	0x10, 0xb1, 0x01, 0x00, 0x01, 0x00, 0x00, 0x00, 0x20, 0xb1, 0x01, 0x00


	//----- nvinfo : EIATTR_MERCURY_ISA_VERSION
	.align		4
.L_64:
        /*6e18*/ 	.byte	0x03, 0x5f
        /*6e1a*/ 	.short	0x0000


	//----- nvinfo : EIATTR_COOP_GROUP_MASK_REGIDS
	.align		4
        /*6e1c*/ 	.byte	0x04, 0x29
        /*6e1e*/ 	.short	(.L_66 - .L_65)


	//   ....[0]....
.L_65:
        /*6e20*/ 	.word	0xffffffff


	//   ....[1]....
        /*6e24*/ 	.word	0xffffffff


	//   ....[2]....
        /*6e28*/ 	.word	0xffffffff


	//   ....[3]....
        /*6e2c*/ 	.word	0xffffffff


	//   ....[4]....
        /*6e30*/ 	.word	0xffffffff


	//   ....[5]....
        /*6e34*/ 	.word	0xffffffff


	//   ....[6]....
        /*6e38*/ 	.word	0xffffffff


	//   ....[7]....
        /*6e3c*/ 	.word	0xffffffff


	//   ....[8]....
        /*6e40*/ 	.word	0xffffffff


	//   ....[9]....
        /*6e44*/ 	.word	0xffffffff


	//   ....[10]....
        /*6e48*/ 	.word	0xffffffff


	//   ....[11]....
        /*6e4c*/ 	.word	0xffffffff


	//   ....[12]....
        /*6e50*/ 	.word	0xffffffff


	//   ....[13]....
        /*6e54*/ 	.word	0xffffffff


	//   ....[14]....
        /*6e58*/ 	.word	0xffffffff


	//   ....[15]....
        /*6e5c*/ 	.word	0xffffffff


	//   ....[16]....
        /*6e60*/ 	.word	0xffffffff


	//   ....[17]....
        /*6e64*/ 	.word	0xffffffff


	//   ....[18]....
        /*6e68*/ 	.word	0xffffffff


	//   ....[19]....
        /*6e6c*/ 	.word	0xffffffff


	//   ....[20]....
        /*6e70*/ 	.word	0xffffffff


	//   ....[21]....
        /*6e74*/ 	.word	0xffffffff


	//   ....[22]....
        /*6e78*/ 	.word	0xffffffff


	//   ....[23]....
        /*6e7c*/ 	.word	0xffffffff


	//   ....[24]....
        /*6e80*/ 	.word	0xffffffff


	//   ....[25]....
        /*6e84*/ 	.word	0xffffffff


	//   ....[26]....
        /*6e88*/ 	.word	0xffffffff


	//   ....[27]....
        /*6e8c*/ 	.word	0xffffffff


	//   ....[28]....
        /*6e90*/ 	.word	0xffffffff


	//   ....[29]....
        /*6e94*/ 	.word	0xffffffff


	//   ....[30]....
        /*6e98*/ 	.word	0xffffffff


	//   ....[31]....
        /*6e9c*/ 	.word	0xffffffff


	//   ....[32]....
        /*6ea0*/ 	.word	0xffffffff


	//   ....[33]....
        /*6ea4*/ 	.word	0xffffffff


	//   ....[34]....
        /*6ea8*/ 	.word	0xffffffff


	//   ....[35]....
        /*6eac*/ 	.word	0xffffffff


	//   ....[36]....
        /*6eb0*/ 	.word	0xffffffff


	//   ....[37]....
        /*6eb4*/ 	.word	0xffffffff


	//   ....[38]....
        /*6eb8*/ 	.word	0xffffffff


	//   ....[39]....
        /*6ebc*/ 	.word	0xffffffff


	//   ....[40]....
        /*6ec0*/ 	.word	0xffffffff


	//   ....[41]....
        /*6ec4*/ 	.word	0xffffffff


	//   ....[42]....
        /*6ec8*/ 	.word	0xffffffff


	//   ....[43]....
        /*6ecc*/ 	.word	0xffffffff


	//   ....[44]....
        /*6ed0*/ 	.word	0xffffffff


	//   ....[45]....
        /*6ed4*/ 	.word	0xffffffff


	//   ....[46]....
        /*6ed8*/ 	.word	0xffffffff


	//   ....[47]....
        /*6edc*/ 	.word	0xffffffff


	//   ....[48]....
        /*6ee0*/ 	.word	0xffffffff


	//   ....[49]....
        /*6ee4*/ 	.word	0xffffffff


	//   ....[50]....
        /*6ee8*/ 	.word	0xffffffff


	//   ....[51]....
        /*6eec*/ 	.word	0xffffffff


	//   ....[52]....
        /*6ef0*/ 	.word	0xffffffff


	//   ....[53]....
        /*6ef4*/ 	.word	0xffffffff


	//   ....[54]....
        /*6ef8*/ 	.word	0xffffffff


	//   ....[55]....
        /*6efc*/ 	.word	0xffffffff


	//   ....[56]....
        /*6f00*/ 	.word	0xffffffff


	//   ....[57]....
        /*6f04*/ 	.word	0xffffffff


	//   ....[58]....
        /*6f08*/ 	.word	0xffffffff


	//   ....[59]....
        /*6f0c*/ 	.word	0xffffffff


	//   ....[60]....
        /*6f10*/ 	.word	0xffffffff


	//   ....[61]....
        /*6f14*/ 	.word	0xffffffff


	//   ....[62]....
        /*6f18*/ 	.word	0xffffffff


	//   ....[63]....
        /*6f1c*/ 	.word	0xffffffff


	//   ....[64]....
        /*6f20*/ 	.word	0xffffffff


	//   ....[65]....
        /*6f24*/ 	.word	0xffffffff


	//   ....[66]....
        /*6f28*/ 	.word	0xffffffff


	//   ....[67]....
        /*6f2c*/ 	.word	0xffffffff


	//   ....[68]....
        /*6f30*/ 	.word	0xffffffff


	//   ....[69]....
        /*6f34*/ 	.word	0xffffffff


	//   ....[70]....
        /*6f38*/ 	.word	0xffffffff


	//   ....[71]....
        /*6f3c*/ 	.word	0xffffffff


	//   ....[72]....
        /*6f40*/ 	.word	0xffffffff


	//   ....[73]....
        /*6f44*/ 	.word	0xffffffff


	//   ....[74]....
        /*6f48*/ 	.word	0xffffffff


	//   ....[75]....
        /*6f4c*/ 	.word	0xffffffff


	//   ....[76]....
        /*6f50*/ 	.word	0xffffffff


	//   ....[77]....
        /*6f54*/ 	.word	0xffffffff


	//   ....[78]....
        /*6f58*/ 	.word	0xffffffff


	//   ....[79]....
        /*6f5c*/ 	.word	0xffffffff


	//   ....[80]....
        /*6f60*/ 	.word	0xffffffff


	//   ....[81]....
        /*6f64*/ 	.word	0xffffffff


	//   ....[82]....
        /*6f68*/ 	.word	0xffffffff


	//   ....[83]....
        /*6f6c*/ 	.word	0xffffffff


	//   ....[84]....
        /*6f70*/ 	.word	0xffffffff


	//   ....[85]....
        /*6f74*/ 	.word	0xffffffff


	//   ....[86]....
        /*6f78*/ 	.word	0xffffffff


	//   ....[87]....
        /*6f7c*/ 	.word	0xffffffff


	//----- nvinfo : EIATTR_COOP_GROUP_INSTR_OFFSETS
	.align		4
.L_66:
        /*6f80*/ 	.byte	0x04, 0x28
        /*6f82*/ 	.short	(.L_68 - .L_67)


	//   ....[0]....
.L_67:
        /*6f84*/ 	.word	0x00028d90


	//   ....[1]....
        /*6f88*/ 	.word	0x00028df0


	//   ....[2]....
        /*6f8c*/ 	.word	0x00028e00


	//   ....[3]....
        /*6f90*/ 	.word	0x00028ea0


	//   ....[4]....
        /*6f94*/ 	.word	0x00028ed0


	//   ....[5]....
        /*6f98*/ 	.word	0x00028f00


	//   ....[6]....
        /*6f9c*/ 	.word	0x00028f10


	//   ....[7]....
        /*6fa0*/ 	.word	0x00028f50


	//   ....[8]....
        /*6fa4*/ 	.word	0x00029020


	//   ....[9]....
        /*6fa8*/ 	.word	0x00029050


	//   ....[10]....
        /*6fac*/ 	.word	0x00029060


	//   ....[11]....
        /*6fb0*/ 	.word	0x00029090


	//   ....[12]....
        /*6fb4*/ 	.word	0x000290f0


	//   ....[13]....
        /*6fb8*/ 	.word	0x00029160


	//   ....[14]....
        /*6fbc*/ 	.word	0x00029170


	//   ....[15]....
        /*6fc0*/ 	.word	0x00029180


	//   ....[16]....
        /*6fc4*/ 	.word	0x00029190


	//   ....[17]....
        /*6fc8*/ 	.word	0x00029210


	//   ....[18]....
        /*6fcc*/ 	.word	0x00029220


	//   ....[19]....
        /*6fd0*/ 	.word	0x00029230


	//   ....[20]....
        /*6fd4*/ 	.word	0x00029290


	//   ....[21]....
        /*6fd8*/ 	.word	0x000292a0


	//   ....[22]....
        /*6fdc*/ 	.word	0x000292b0


	//   ....[23]....
        /*6fe0*/ 	.word	0x00029340


	//   ....[24]....
        /*6fe4*/ 	.word	0x00029350


	//   ....[25]....
        /*6fe8*/ 	.word	0x00029360


	//   ....[26]....
        /*6fec*/ 	.word	0x00029370


	//   ....[27]....
        /*6ff0*/ 	.word	0x00029380


	//   ....[28]....
        /*6ff4*/ 	.word	0x00029390


	//   ....[29]....
        /*6ff8*/ 	.word	0x000293a0


	//   ....[30]....
        /*6ffc*/ 	.word	0x000293e0


	//   ....[31]....
        /*7000*/ 	.word	0x000293f0


	//   ....[32]....
        /*7004*/ 	.word	0x00029f80


	//   ....[33]....
        /*7008*/ 	.word	0x00029f90


	//   ....[34]....
        /*700c*/ 	.word	0x00029fa0


	//   ....[35]....
        /*7010*/ 	.word	0x00029fd0


	//   ....[36]....
        /*7014*/ 	.word	0x00029ff0


	//   ....[37]....
        /*7018*/ 	.word	0x0002a000


	//   ....[38]....
        /*701c*/ 	.word	0x0002a040


	//   ....[39]....
        /*7020*/ 	.word	0x0002a050


	//   ....[40]....
        /*7024*/ 	.word	0x0002a060


	//   ....[41]....
        /*7028*/ 	.word	0x0002a0e0


	//   ....[42]....
        /*702c*/ 	.word	0x0002a100


	//   ....[43]....
        /*7030*/ 	.word	0x0002a120


	//   ....[44]....
        /*7034*/ 	.word	0x0002acc0


	//   ....[45]....
        /*7038*/ 	.word	0x0002acd0


	//   ....[46]....
        /*703c*/ 	.word	0x0002b0c0


	//   ....[47]....
        /*7040*/ 	.word	0x0002b0e0


	//   ....[48]....
        /*7044*/ 	.word	0x0002b100


	//   ....[49]....
        /*7048*/ 	.word	0x0002b120


	//   ....[50]....
        /*704c*/ 	.word	0x0002b1d0


	//   ....[51]....
        /*7050*/ 	.word	0x0002b260


	//   ....[52]....
        /*7054*/ 	.word	0x0002b280


	//   ....[53]....
        /*7058*/ 	.word	0x0002b290


	//   ....[54]....
        /*705c*/ 	.word	0x0002b420


	//   ....[55]....
        /*7060*/ 	.word	0x0002b430


	//   ....[56]....
        /*7064*/ 	.word	0x0002b440


	//   ....[57]....
        /*7068*/ 	.word	0x0002b450


	//   ....[58]....
        /*706c*/ 	.word	0x0002b470


	//   ....[59]....
        /*7070*/ 	.word	0x0002b490


	//   ....[60]....
        /*7074*/ 	.word	0x0002b4d0


	//   ....[61]....
        /*7078*/ 	.word	0x0002b5a0


	//   ....[62]....
        /*707c*/ 	.word	0x0002b5b0


	//   ....[63]....
        /*7080*/ 	.word	0x0002b5c0


	//   ....[64]....
        /*7084*/ 	.word	0x0002b5d0


	//   ....[65]....
        /*7088*/ 	.word	0x0002b5e0


	//   ....[66]....
        /*708c*/ 	.word	0x0002b5f0


	//   ....[67]....
        /*7090*/ 	.word	0x0002b670


	//   ....[68]....
        /*7094*/ 	.word	0x0002b680


	//   ....[69]....
        /*7098*/ 	.word	0x0002b690


	//   ....[70]....
        /*709c*/ 	.word	0x0002b6b0


	//   ....[71]....
        /*70a0*/ 	.word	0x0002b6f0


	//   ....[72]....
        /*70a4*/ 	.word	0x0002b700


	//   ....[73]....
        /*70a8*/ 	.word	0x0002b710


	//   ....[74]....
        /*70ac*/ 	.word	0x0002b760


	//   ....[75]....
        /*70b0*/ 	.word	0x0002b770


	//   ....[76]....
        /*70b4*/ 	.word	0x0002c8d0


	//   ....[77]....
        /*70b8*/ 	.word	0x0002c8e0


	//   ....[78]....
        /*70bc*/ 	.word	0x0002c8f0


	//   ....[79]....
        /*70c0*/ 	.word	0x0002c920


	//   ....[80]....
        /*70c4*/ 	.word	0x0002c940


	//   ....[81]....
        /*70c8*/ 	.word	0x0002c950


	//   ....[82]....
        /*70cc*/ 	.word	0x0002c990


	//   ....[83]....
        /*70d0*/ 	.word	0x0002c9a0


	//   ....[84]....
        /*70d4*/ 	.word	0x0002c9b0


	//   ....[85]....
        /*70d8*/ 	.word	0x0002ca50


	//   ....[86]....
        /*70dc*/ 	.word	0x0002ca70


	//   ....[87]....
        /*70e0*/ 	.word	0x0002ca90


	//----- nvinfo : EIATTR_EXIT_INSTR_OFFSETS
	.align		4
.L_68:
        /*70e4*/ 	.byte	0x04, 0x1c
        /*70e6*/ 	.short	(.L_70 - .L_69)


	//   ....[0]....
.L_69:
        /*70e8*/ 	.word	0x00056e70


	//   ....[1]....
        /*70ec*/ 	.word	0x00056f70


	//----- nvinfo : EIATTR_REQNTID
	.align		4
.L_70:
        /*70f0*/ 	.byte	0x04, 0x10
        /*70f2*/ 	.short	(.L_72 - .L_71)
.L_71:
        /*70f4*/ 	.word	0x00000100
        /*70f8*/ 	.word	0x00000001
        /*70fc*/ 	.word	0x00000001


	//----- nvinfo : EIATTR_CRS_STACK_SIZE
	.align		4
.L_72:
        /*7100*/ 	.byte	0x04, 0x1e
        /*7102*/ 	.short	(.L_74 - .L_73)
.L_73:
        /*7104*/ 	.word	0x00000000
.L_74:


//--------------------- .nv.callgraph             --------------------------
	.section	.nv.callgraph,"",@"SHT_CUDA_CALLGRAPH"
	.align	4
	.sectionentsize	8
	.align		4
        /*0000*/ 	.word	0x00000000
	.align		4
        /*0004*/ 	.word	0xffffffff
	.align		4
        /*0008*/ 	.word	0x00000000
	.align		4
        /*000c*/ 	.word	0xfffffffe
	.align		4
        /*0010*/ 	.word	0x00000000
	.align		4
        /*0014*/ 	.word	0xfffffffd
	.align		4
        /*0018*/ 	.word	0x00000000
	.align		4
        /*001c*/ 	.word	0xfffffffc


//--------------------- .nv.rel.action            --------------------------
	.section	.nv.rel.action,"",@"SHT_CUDA_RELOCINFO"
	.align	8
	.sectionentsize	8
        /*0000*/ 	.byte	0x73, 0x00, 0x00, 0x00, 0x00, 0x00, 0x00, 0x00, 0x00, 0x00, 0x00, 0x11, 0x25, 0x00, 0x05, 0x36


//--------------------- .nv.constant4             --------------------------
	.section	.nv.constant4,"a",@progbits
	.align	8
	.align		8
.nv.constant4:
        /*0000*/ 	.dword	_$_str


//--------------------- .nv.constant0.attn_fwd    --------------------------
	.section	.nv.constant0.attn_fwd,"a",@progbits
	.sectionflags	@""
	.align	4
.nv.constant0.attn_fwd:
	.zero		488


//--------------------- .text.attn_fwd            --------------------------
	.section	.text.attn_fwd,"ax",@progbits
	.sectioninfo	@"SHI_REGISTERS=32"
	.align	128
        .global         attn_fwd
        .type           attn_fwd,@function
        .size           attn_fwd,(.L_x_37 - attn_fwd)
        .other          attn_fwd,@"STO_CUDA_ENTRY STV_DEFAULT"
attn_fwd:
.text.attn_fwd:
[----:B------:R-:W-:-:S04]  /*0000*/  IMAD.MOV.U32 R1, RZ, RZ, c[0x0][0x28] ;  /* 0x00000a00ff017624 */ /* 0x000fc800078e00ff */
[----:B------:R-:W0:Y:S01]  /*0010*/  S2R R10, SR_TID.X ;  /* 0x00000000000a7919 */ /* 0x000e220000002100 */
[----:B------:R-:W-:Y:S01]  /*0020*/  IADD3 R1, R1, -0x2918, RZ ;  /* 0xffffd6e801017810 */ /* 0x000fe20007ffe0ff */
[----:B------:R-:W-:Y:S02]  /*0030*/  ULDC.64 UR6, c[0x0][0x118] ;  /* 0x0000460000067ab9 */ /* 0x000fe40000000a00 */
[----:B------:R-:W1:Y:S01]  /*0040*/  S2R R26, SR_CTAID.Y ;  /* 0x00000000001a7919 */ /* 0x000e620000002600 */
[----:B0-----:R-:W-:-:S04]  /*0050*/  SHF.R.U32.HI R0, RZ, 0x7, R10 ;  /* 0x00000007ff007819 */ /* 0x001fc8000001160a */
[----:B------:R-:W-:Y:S01]  /*0060*/  SGXT.U32 R2, R0, 0x1 ;  /* 0x000000010002781a */ /* 0x000fe20000000000 */
[----:B------:R-:W-:-:S04]  /*0070*/  IMAD.MOV.U32 R0, RZ, RZ, c[0x0][0x198] ;  /* 0x00006600ff007624 */ /* 0x000fc800078e00ff */
[----:B------:R-:W-:-:S05]  /*0080*/  IMAD R11, R2, c[0x0][0x198], RZ ;  /* 0x00006600020b7a24 */ /* 0x000fca00078e02ff */
[----:B------:R-:W-:-:S05]  /*0090*/  LEA R13, R0, R11, 0x1 ;  /* 0x0000000b000d7211 */ /* 0x000fca00078e08ff */
[----:B------:R-:W-:-:S04]  /*00a0*/  IMAD R15, R0, 0x2, R13 ;  /* 0x00000002000f7824 */ /* 0x000fc800078e020d */
[----:B------:R-:W-:-:S05]  /*00b0*/  IMAD R23, R0, 0x2, R15 ;  /* 0x0000000200177824 */ /* 0x000fca00078e020f */
[----:B------:R-:W-:-:S05]  /*00c0*/  LEA R28, R0, R23, 0x1 ;  /* 0x00000017001c7211 */ /* 0x000fca00078e08ff */
[----:B------:R-:W-:-:S04]  /*00d0*/  IMAD R21, R0, 0x2, R28 ;  /* 0x0000000200157824 */ /* 0x000fc800078e021c */
[----:B------:R-:W-:Y:S01]  /*00e0*/  IMAD R19, R0, 0x2, R21 ;  /* 0x0000000200137824 */ /* 0x000fe200078e0215 */
[----:B------:R0:W-:Y:S04]  /*00f0*/  STL [R1+0x13d0], R21 ;  /* 0x0013d01501007387 */ /* 0x0001e80000100800 */
[----:B------:R-:W2:Y:S01]  /*0100*/  S2R R0, SR_CTAID.X ;  /* 0x0000000000007919 */ /* 0x000ea20000002500 */
[----:B0-----:R-:W-:-:S05]  /*0110*/  MOV R21, c[0x0][0x198] ;  /* 0x0000660000157a02 */ /* 0x001fca0000000f00 */
[----:B------:R-:W-:-:S04]  /*0120*/  IMAD R17, R21, 0x2, R19 ;  /* 0x0000000215117824 */ /* 0x000fc800078e0213 */
[----:B------:R-:W-:-:S05]  /*0130*/  IMAD R16, R21, 0x2, R17 ;  /* 0x0000000215107824 */ /* 0x000fca00078e0211 */
[----:B------:R-:W-:Y:S01]  /*0140*/  LEA R18, R21, R16, 0x1 ;  /* 0x0000001015127211 */ /* 0x000fe200078e08ff */
[----:B--2---:R-:W-:-:S04]  /*0150*/  IMAD.SHL.U32 R14, R0, 0x80, RZ ;  /* 0x00000080000e7824 */ /* 0x004fc800078e00ff */
[C---:B------:R-:W-:Y:S02]  /*0160*/  IMAD R20, R21.reuse, 0x2, R18 ;  /* 0x0000000215147824 */ /* 0x040fe400078e0212 */
[----:B-1----:R-:W-:Y:S01]  /*0170*/  IMAD R0, R26, c[0x0][0x190], RZ ;  /* 0x000064001a007a24 */ /* 0x002fe200078e02ff */
[----:B------:R-:W-:Y:S01]  /*0180*/  LOP3.LUT R14, R14, 0x7f, R10, 0xf8, !PT ;  /* 0x0000007f0e0e7812 */ /* 0x000fe200078ef80a */
[----:B------:R-:W-:-:S04]  /*0190*/  IMAD R24, R21, 0x2, R20 ;  /* 0x0000000215187824 */ /* 0x000fc800078e0214 */
[----:B------:R-:W-:Y:S01]  /*01a0*/  IMAD R27, R14, c[0x0][0x194], RZ ;  /* 0x000065000e1b7a24 */ /* 0x000fe200078e02ff */
[----:B------:R-:W-:-:S03]  /*01b0*/  LEA R22, R21, R24, 0x1 ;  /* 0x0000001815167211 */ /* 0x000fc600078e08ff */
[----:B------:R-:W-:Y:S02]  /*01c0*/  IMAD.SHL.U32 R26, R27, 0x2, RZ ;  /* 0x000000021b1a7824 */ /* 0x000fe400078e00ff */
[----:B------:R-:W-:Y:S02]  /*01d0*/  IMAD R2, R21, 0x2, R22 ;  /* 0x0000000215027824 */ /* 0x000fe400078e0216 */
[----:B------:R-:W-:-:S04]  /*01e0*/  IMAD.HI R27, R27, 0x2, RZ ;  /* 0x000000021b1b7827 */ /* 0x000fc800078e02ff */
[----:B------:R-:W-:-:S05]  /*01f0*/  IMAD R3, R21, 0x2, R2 ;  /* 0x0000000215037824 */ /* 0x000fca00078e0202 */
[----:B------:R-:W-:-:S05]  /*0200*/  LEA R4, R21, R3, 0x1 ;  /* 0x0000000315047211 */ /* 0x000fca00078e08ff */
[----:B------:R-:W-:-:S04]  /*0210*/  IMAD R5, R21, 0x2, R4 ;  /* 0x0000000215057824 */ /* 0x000fc800078e0204 */
[----:B------:R-:W-:-:S05]  /*0220*/  IMAD R6, R21, 0x2, R5 ;  /* 0x0000000215067824 */ /* 0x000fca00078e0205 */
[----:B------:R-:W-:-:S05]  /*0230*/  LEA R7, R21, R6, 0x1 ;  /* 0x0000000615077211 */ /* 0x000fca00078e08ff */
[----:B------:R-:W-:-:S04]  /*0240*/  IMAD R8, R21, 0x2, R7 ;  /* 0x0000000215087824 */ /* 0x000fc800078e0207 */
[----:B------:R-:W-:-:S05]  /*0250*/  IMAD R9, R21, 0x2, R8 ;  /* 0x0000000215097824 */ /* 0x000fca00078e0208 */
[----:B------:R-:W-:-:S05]  /*0260*/  LEA R25, R21, R9, 0x1 ;  /* 0x0000000915197211 */ /* 0x000fca00078e08ff */
[----:B------:R-:W-:-:S05]  /*0270*/  IMAD R29, R21, 0x2, R25 ;  /* 0x00000002151d7824 */ /* 0x000fca00078e0219 */
[----:B------:R-:W-:-:S05]  /*0280*/  LEA R12, R21, R29, 0x1 ;  /* 0x0000001d150c7211 */ /* 0x000fca00078e08ff */
[----:B------:R0:W-:Y:S02]  /*0290*/  STL [R1+0x4], R12 ;  /* 0x0000040c01007387 */ /* 0x0001e40000100800 */
[----:B0-----:R-:W-:-:S04]  /*02a0*/  IMAD R12, R21, 0x2, R12 ;  /* 0x00000002150c7824 */ /* 0x001fc800078e020c */
[C---:B------:R-:W-:Y:S01]  /*02b0*/  IMAD R14, R21.reuse, 0x2, R12 ;  /* 0x00000002150e7824 */ /* 0x040fe200078e020c */
[----:B------:R0:W-:Y:S04]  /*02c0*/  STL [R1], R12 ;  /* 0x0000000c01007387 */ /* 0x0001e80000100800 */
[----:B------:R1:W-:Y:S01]  /*02d0*/  STL [R1+0x8], R14 ;  /* 0x0000080e01007387 */ /* 0x0003e20000100800 */
[----:B0-----:R-:W-:Y:S02]  /*02e0*/  SHF.R.S32.HI R12, RZ, 0x7, R10 ;  /* 0x00000007ff0c7819 */ /* 0x001fe4000001140a */
[----:B------:R-:W-:Y:S01]  /*02f0*/  SHF.L.U32 R10, R0, 0x1, RZ ;  /* 0x00000001000a7819 */ /* 0x000fe200000006ff */
[----:B-1----:R-:W-:Y:S01]  /*0300*/  IMAD R14, R21, 0x2, R14 ;  /* 0x00000002150e7824 */ /* 0x002fe200078e020e */
[----:B------:R-:W0:Y:S02]  /*0310*/  S2R R0, SR_TID.X ;  /* 0x0000000000007919 */ /* 0x000e240000002100 */
[----:B------:R-:W-:-:S02]  /*0320*/  IADD3 R26, P0, P1, R26, c[0x0][0x160], R10 ;  /* 0x000058001a1a7a10 */ /* 0x000fc4000791e00a */
[----:B------:R-:W-:Y:S01]  /*0330*/  SGXT R12, R12, 0x1 ;  /* 0x000000010c0c781a */ /* 0x000fe20000000200 */
[----:B------:R1:W-:Y:S02]  /*0340*/  STL [R1+0xc], R14 ;  /* 0x00000c0e01007387 */ /* 0x0003e40000100800 */
[----:B-1----:R-:W-:-:S05]  /*0350*/  LEA R14, R21, R14, 0x1 ;  /* 0x0000000e150e7211 */ /* 0x002fca00078e08ff */
[----:B------:R1:W-:Y:S01]  /*0360*/  STL [R1+0x28], R14 ;  /* 0x0000280e01007387 */ /* 0x0003e20000100800 */
[----:B------:R-:W-:Y:S01]  /*0370*/  IMAD R21, R21, 0x2, R14 ;  /* 0x0000000215157824 */ /* 0x000fe200078e020e */
[----:B0-----:R-:W-:-:S04]  /*0380*/  LOP3.LUT R0, R0, 0x7f, RZ, 0xc0, !PT ;  /* 0x0000007f00007812 */ /* 0x001fc800078ec0ff */
[----:B------:R-:W-:Y:S04]  /*0390*/  STL [R1+0x24], R21 ;  /* 0x0000241501007387 */ /* 0x000fe80000100800 */
[----:B-1----:R-:W0:Y:S01]  /*03a0*/  S2R R14, SR_CTAID.Y ;  /* 0x00000000000e7919 */ /* 0x002e220000002600 */
[----:B------:R-:W-:-:S05]  /*03b0*/  IMAD.SHL.U32 R0, R0, 0x2, RZ ;  /* 0x0000000200007824 */ /* 0x000fca00078e00ff */
[----:B------:R-:W-:-:S05]  /*03c0*/  LOP3.LUT R0, R0, 0x110, R12, 0x78, !PT ;  /* 0x0000011000007812 */ /* 0x000fca00078e780c */
[----:B------:R1:W-:Y:S02]  /*03d0*/  STL [R1+0x1368], R0 ;  /* 0x0013680001007387 */ /* 0x0003e40000100800 */
[----:B-1----:R-:W-:Y:S01]  /*03e0*/  MOV R0, c[0x0][0x198] ;  /* 0x0000660000007a02 */ /* 0x002fe20000000f00 */
[----:B0-----:R-:W-:-:S04]  /*03f0*/  IMAD R14, R14, c[0x0][0x190], RZ ;  /* 0x000064000e0e7a24 */ /* 0x001fc800078e02ff */
[----:B------:R-:W-:Y:S02]  /*0400*/  IMAD R21, R0, 0x2, R21 ;  /* 0x0000000200157824 */ /* 0x000fe400078e0215 */
[----:B------:R-:W-:-:S03]  /*0410*/  IMAD.HI R14, R14, 0x2, RZ ;  /* 0x000000020e0e7827 */ /* 0x000fc600078e02ff */
[----:B------:R0:W-:Y:S02]  /*0420*/  STL [R1+0x30], R21 ;  /* 0x0000301501007387 */ /* 0x0001e40000100800 */
[----:B------:R-:W-:Y:S02]  /*0430*/  IADD3.X R27, R27, c[0x0][0x164], R14, P0, P1 ;  /* 0x000059001b1b7a10 */ /* 0x000fe400007e240e */
[-C--:B------:R-:W-:Y:S02]  /*0440*/  LEA R10, P0, R11, R26.reuse, 0x1 ;  /* 0x0000001a0b0a7211 */ /* 0x080fe400078008ff */
[-C--:B------:R-:W-:Y:S02]  /*0450*/  LEA R12, P1, R13, R26.reuse, 0x1 ;  /* 0x0000001a0d0c7211 */ /* 0x080fe400078208ff */
[-C--:B------:R-:W-:Y:S02]  /*0460*/  LEA.HI.X.SX32 R11, R11, R27.reuse, 0x1, P0 ;  /* 0x0000001b0b0b7211 */ /* 0x080fe400000f0eff */
[----:B------:R-:W-:Y:S01]  /*0470*/  LEA.HI.X.SX32 R13, R13, R27, 0x1, P1 ;  /* 0x0000001b0d0d7211 */ /* 0x000fe200008f0eff */
[C---:B0-----:R-:W-:Y:S01]  /*0480*/  IMAD R21, R0.reuse, 0x2, R21 ;  /* 0x0000000200157824 */ /* 0x041fe200078e0215 */
[----:B------:R-:W-:Y:S01]  /*0490*/  LEA R14, P0, R15, R26, 0x1 ;  /* 0x0000001a0f0e7211 */ /* 0x000fe200078008ff */
[----:B------:R0:W2:Y:S04]  /*04a0*/  LDG.E.U16 R10, [R10.64] ;  /* 0x000000060a0a7981 */ /* 0x0000a8000c1e1500 */
[----:B------:R1:W3:Y:S04]  /*04b0*/  LDG.E.U16 R12, [R12.64] ;  /* 0x000000060c0c7981 */ /* 0x0002e8000c1e1500 */
[----:B------:R4:W-:Y:S02]  /*04c0*/  STL [R1+0x3c], R21 ;  /* 0x00003c1501007387 */ /* 0x0009e40000100800 */
[----:B----4-:R-:W-:-:S05]  /*04d0*/  LEA R21, R0, R21, 0x1 ;  /* 0x0000001500157211 */ /* 0x010fca00078e08ff */
[----:B0-----:R-:W-:Y:S01]  /*04e0*/  IMAD R11, R0, 0x2, R21 ;  /* 0x00000002000b7824 */ /* 0x001fe200078e0215 */
[----:B------:R-:W-:Y:S01]  /*04f0*/  LEA.HI.X.SX32 R15, R15, R27, 0x1, P0 ;  /* 0x0000001b0f0f7211 */ /* 0x000fe200000f0eff */
[----:B------:R0:W-:Y:S02]  /*0500*/  STL [R1+0x5c], R21 ;  /* 0x00005c1501007387 */ /* 0x0001e40000100800 */
[----:B-1----:R-:W-:-:S03]  /*0510*/  IMAD.MOV.U32 R13, RZ, RZ, R11 ;  /* 0x000000ffff0d7224 */ /* 0x002fc600078e000b */
[----:B------:R-:W4:Y:S04]  /*0520*/  LDG.E.U16 R15, [R14.64] ;  /* 0x000000060e0f7981 */ /* 0x000f28000c1e1500 */
[----:B0-----:R-:W5:Y:S04]  /*0530*/  LDL.LU R21, [R1+0x13d0] ;  /* 0x0013d00001157983 */ /* 0x001f680000300800 */
[----:B------:R0:W-:Y:S02]  /*0540*/  STL [R1+0x4c], R11 ;  /* 0x00004c0b01007387 */ /* 0x0001e40000100800 */
[----:B0-----:R-:W-:-:S05]  /*0550*/  LEA R11, R0, R13, 0x1 ;  /* 0x0000000d000b7211 */ /* 0x001fca00078e08ff */
[----:B------:R-:W-:Y:S01]  /*0560*/  IMAD.MOV.U32 R13, RZ, RZ, R11 ;  /* 0x000000ffff0d7224 */ /* 0x000fe200078e000b */
[----:B--2---:R0:W-:Y:S04]  /*0570*/  STL [R1+0x120], R10 ;  /* 0x0001200a01007387 */ /* 0x0041e80000100800 */
[----:B---3--:R1:W-:Y:S01]  /*0580*/  STL [R1+0x460], R12 ;  /* 0x0004600c01007387 */ /* 0x0083e20000100800 */
[----:B0-----:R-:W-:-:S03]  /*0590*/  LEA R10, P0, R23, R26, 0x1 ;  /* 0x0000001a170a7211 */ /* 0x001fc600078008ff */
[----:B------:R0:W-:Y:S01]  /*05a0*/  STL [R1+0x54], R11 ;  /* 0x0000540b01007387 */ /* 0x0001e20000100800 */
[----:B-1----:R-:W-:Y:S02]  /*05b0*/  LEA R12, P1, R28, R26, 0x1 ;  /* 0x0000001a1c0c7211 */ /* 0x002fe400078208ff */
[-C--:B0-----:R-:W-:Y:S01]  /*05c0*/  LEA.HI.X.SX32 R11, R23, R27.reuse, 0x1, P0 ;  /* 0x0000001b170b7211 */ /* 0x081fe200000f0eff */
[----:B------:R-:W-:Y:S01]  /*05d0*/  IMAD R23, R0, 0x2, R13 ;  /* 0x0000000200177824 */ /* 0x000fe200078e020d */
[----:B------:R-:W-:-:S03]  /*05e0*/  LEA.HI.X.SX32 R13, R28, R27, 0x1, P1 ;  /* 0x0000001b1c0d7211 */ /* 0x000fc600008f0eff */
[----:B------:R-:W2:Y:S04]  /*05f0*/  LDG.E.U16 R28, [R10.64] ;  /* 0x000000060a1c7981 */ /* 0x000ea8000c1e1500 */
[----:B----4-:R-:W-:Y:S04]  /*0600*/  STL [R1+0x45c], R15 ;  /* 0x00045c0f01007387 */ /* 0x010fe80000100800 */
[----:B------:R0:W-:Y:S01]  /*0610*/  STL [R1+0x60], R23 ;  /* 0x0000601701007387 */ /* 0x0001e20000100800 */
[----:B-----5:R-:W-:Y:S02]  /*0620*/  LEA R14, P0, R21, R26, 0x1 ;  /* 0x0000001a150e7211 */ /* 0x020fe400078008ff */
[----:B0-----:R-:W-:-:S02]  /*0630*/  LEA R23, R0, R23, 0x1 ;  /* 0x0000001700177211 */ /* 0x001fc400078e08ff */
[----:B------:R-:W-:-:S03]  /*0640*/  LEA.HI.X.SX32 R15, R21, R27, 0x1, P0 ;  /* 0x0000001b150f7211 */ /* 0x000fc600000f0eff */
[----:B------:R0:W-:Y:S02]  /*0650*/  STL [R1+0xc4], R23 ;  /* 0x0000c41701007387 */ /* 0x0001e40000100800 */
[----:B0-----:R-:W-:-:S04]  /*0660*/  IMAD R23, R0, 0x2, R23 ;  /* 0x0000000200177824 */ /* 0x001fc800078e0217 */
[----:B------:R-:W-:Y:S01]  /*0670*/  IMAD R21, R0, 0x2, R23 ;  /* 0x0000000200157824 */ /* 0x000fe200078e0217 */
[----:B--2---:R0:W-:Y:S04]  /*0680*/  STL [R1+0x458], R28 ;  /* 0x0004581c01007387 */ /* 0x0041e80000100800 */
[----:B------:R1:W-:Y:S04]  /*0690*/  STL [R1+0x44], R23 ;  /* 0x0000441701007387 */ /* 0x0003e80000100800 */
[----:B0-----:R0:W2:Y:S04]  /*06a0*/  LDG.E.U16 R28, [R12.64] ;  /* 0x000000060c1c7981 */ /* 0x0010a8000c1e1500 */
[----:B-1----:R1:W3:Y:S01]  /*06b0*/  LDG.E.U16 R23, [R14.64] ;  /* 0x000000060e177981 */ /* 0x0022e2000c1e1500 */
[----:B------:R-:W-:-:S04]  /*06c0*/  LEA R10, P0, R19, R26, 0x1 ;  /* 0x0000001a130a7211 */ /* 0x000fc800078008ff */
[----:B------:R-:W-:Y:S02]  /*06d0*/  LEA.HI.X.SX32 R11, R19, R27, 0x1, P0 ;  /* 0x0000001b130b7211 */ /* 0x000fe400000f0eff */
[----:B------:R-:W-:Y:S01]  /*06e0*/  LEA R19, R0, R21, 0x1 ;  /* 0x0000001500137211 */ /* 0x000fe200078e08ff */
[----:B------:R-:W-:Y:S01]  /*06f0*/  STL [R1+0x40], R21 ;  /* 0x0000401501007387 */ /* 0x000fe20000100800 */
[----:B0-----:R-:W-:-:S03]  /*0700*/  LEA R12, P0, R17, R26, 0x1 ;  /* 0x0000001a110c7211 */ /* 0x001fc600078008ff */
[----:B------:R0:W-:Y:S01]  /*0710*/  STL [R1+0x58], R19 ;  /* 0x0000581301007387 */ /* 0x0001e20000100800 */
[C---:B-1----:R-:W-:Y:S02]  /*0720*/  LEA R14, P1, R16.reuse, R26, 0x1 ;  /* 0x0000001a100e7211 */ /* 0x042fe400078208ff */
[-C--:B------:R-:W-:Y:S02]  /*0730*/  LEA.HI.X.SX32 R13, R17, R27.reuse, 0x1, P0 ;  /* 0x0000001b110d7211 */ /* 0x080fe400000f0eff */
[----:B------:R-:W-:Y:S01]  /*0740*/  LEA.HI.X.SX32 R15, R16, R27, 0x1, P1 ;  /* 0x0000001b100f7211 */ /* 0x000fe200008f0eff */
[----:B0-----:R-:W-:-:S04]  /*0750*/  IMAD R19, R0, 0x2, R19 ;  /* 0x0000000200137824 */ /* 0x001fc800078e0213 */
[----:B------:R-:W-:-:S05]  /*0760*/  IMAD R17, R0, 0x2, R19 ;  /* 0x0000000200117824 */ /* 0x000fca00078e0213 */
[----:B------:R-:W-:Y:S01]  /*0770*/  LEA R16, R0, R17, 0x1 ;  /* 0x0000001100107211 */ /* 0x000fe200078e08ff */
[----:B--2---:R0:W-:Y:S04]  /*0780*/  STL [R1+0x11c], R28 ;  /* 0x00011c1c01007387 */ /* 0x0041e80000100800 */
[----:B------:R-:W-:Y:S04]  /*0790*/  STL [R1+0xc0], R19 ;  /* 0x0000c01301007387 */ /* 0x000fe80000100800 */
[----:B0-----:R0:W2:Y:S04]  /*07a0*/  LDG.E.U16 R28, [R10.64] ;  /* 0x000000060a1c7981 */ /* 0x0010a8000c1e1500 */
[----:B---3--:R1:W-:Y:S01]  /*07b0*/  STL [R1+0x454], R23 ;  /* 0x0004541701007387 */ /* 0x0083e20000100800 */
[----:B0-----:R-:W-:-:S03]  /*07c0*/  LEA R10, P0, R18, R26, 0x1 ;  /* 0x0000001a120a7211 */ /* 0x001fc600078008ff */
[----:B-1----:R0:W3:Y:S01]  /*07d0*/  LDG.E.U16 R23, [R12.64] ;  /* 0x000000060c177981 */ /* 0x0020e2000c1e1500 */
[----:B------:R-:W-:-:S03]  /*07e0*/  LEA.HI.X.SX32 R11, R18, R27, 0x1, P0 ;  /* 0x0000001b120b7211 */ /* 0x000fc600000f0eff */
[----:B------:R1:W4:Y:S04]  /*07f0*/  LDG.E.U16 R18, [R14.64] ;  /* 0x000000060e127981 */ /* 0x000328000c1e1500 */
[----:B------:R5:W-:Y:S04]  /*0800*/  STL [R1+0x38], R17 ;  /* 0x0000381101007387 */ /* 0x000be80000100800 */
[----:B------:R1:W-:Y:S01]  /*0810*/  STL [R1+0x34], R16 ;  /* 0x0000341001007387 */ /* 0x0003e20000100800 */
[----:B0-----:R-:W-:-:S03]  /*0820*/  LEA R12, P0, R20, R26, 0x1 ;  /* 0x0000001a140c7211 */ /* 0x001fc600078008ff */
[----:B-----5:R0:W5:Y:S01]  /*0830*/  LDG.E.U16 R17, [R10.64] ;  /* 0x000000060a117981 */ /* 0x020162000c1e1500 */
[----:B-1----:R-:W-:-:S05]  /*0840*/  IMAD R16, R0, 0x2, R16 ;  /* 0x0000000200107824 */ /* 0x002fca00078e0210 */
[----:B------:R1:W-:Y:S02]  /*0850*/  STL [R1+0x50], R16 ;  /* 0x0000501001007387 */ /* 0x0003e40000100800 */
[----:B-1----:R-:W-:-:S05]  /*0860*/  IMAD R16, R0, 0x2, R16 ;  /* 0x0000000200107824 */ /* 0x002fca00078e0210 */
[----:B------:R1:W-:Y:S01]  /*0870*/  STL [R1+0xbc], R16 ;  /* 0x0000bc1001007387 */ /* 0x0003e20000100800 */
[----:B------:R-:W-:Y:S02]  /*0880*/  LEA.HI.X.SX32 R13, R20, R27, 0x1, P0 ;  /* 0x0000001b140d7211 */ /* 0x000fe400000f0eff */
[----:B0-----:R-:W-:-:S03]  /*0890*/  LEA R10, P0, R24, R26, 0x1 ;  /* 0x0000001a180a7211 */ /* 0x001fc600078008ff */
[----:B------:R0:W5:Y:S01]  /*08a0*/  LDG.E.U16 R21, [R12.64] ;  /* 0x000000060c157981 */ /* 0x000162000c1e1500 */
[----:B-1----:R-:W-:-:S05]  /*08b0*/  LEA R16, R0, R16, 0x1 ;  /* 0x0000001000107211 */ /* 0x002fca00078e08ff */
[----:B------:R1:W-:Y:S01]  /*08c0*/  STL [R1+0x2c], R16 ;  /* 0x00002c1001007387 */ /* 0x0003e20000100800 */
[----:B------:R-:W-:Y:S01]  /*08d0*/  LEA.HI.X.SX32 R11, R24, R27, 0x1, P0 ;  /* 0x0000001b180b7211 */ /* 0x000fe200000f0eff */
[----:B-1----:R-:W-:Y:S01]  /*08e0*/  IMAD R16, R0, 0x2, R16 ;  /* 0x0000000200107824 */ /* 0x002fe200078e0210 */
[----:B0-----:R-:W-:-:S03]  /*08f0*/  LEA R12, P0, R2, R26, 0x1 ;  /* 0x0000001a020c7211 */ /* 0x001fc600078008ff */
[----:B------:R0:W5:Y:S04]  /*0900*/  LDG.E.U16 R19, [R10.64] ;  /* 0x000000060a137981 */ /* 0x000168000c1e1500 */
[----:B------:R1:W-:Y:S01]  /*0910*/  STL [R1+0x20], R16 ;  /* 0x0000201001007387 */ /* 0x0003e20000100800 */
[----:B------:R-:W-:Y:S02]  /*0920*/  LEA R14, P1, R22, R26, 0x1 ;  /* 0x0000001a160e7211 */ /* 0x000fe400078208ff */
[-C--:B------:R-:W-:Y:S01]  /*0930*/  LEA.HI.X.SX32 R13, R2, R27.reuse, 0x1, P0 ;  /* 0x0000001b020d7211 */ /* 0x080fe200000f0eff */
[----:B-1----:R-:W-:Y:S01]  /*0940*/  IMAD R16, R0, 0x2, R16 ;  /* 0x0000000200107824 */ /* 0x002fe200078e0210 */
[----:B------:R-:W-:-:S03]  /*0950*/  LEA.HI.X.SX32 R15, R22, R27, 0x1, P1 ;  /* 0x0000001b160f7211 */ /* 0x000fc600008f0eff */
[----:B------:R1:W5:Y:S01]  /*0960*/  LDG.E.U16 R20, [R12.64] ;  /* 0x000000060c147981 */ /* 0x000362000c1e1500 */
[----:B0-----:R-:W-:-:S03]  /*0970*/  LEA R10, R0, R16, 0x1 ;  /* 0x00000010000a7211 */ /* 0x001fc600078e08ff */
[----:B------:R0:W5:Y:S01]  /*0980*/  LDG.E.U16 R22, [R14.64] ;  /* 0x000000060e167981 */ /* 0x000162000c1e1500 */
[----:B------:R-:W-:-:S04]  /*0990*/  LEA R2, P0, R3, R26, 0x1 ;  /* 0x0000001a03027211 */ /* 0x000fc800078008ff */
[----:B------:R-:W-:Y:S01]  /*09a0*/  LEA.HI.X.SX32 R3, R3, R27, 0x1, P0 ;  /* 0x0000001b03037211 */ /* 0x000fe200000f0eff */
[----:B--2---:R-:W-:Y:S04]  /*09b0*/  STL [R1+0x450], R28 ;  /* 0x0004501c01007387 */ /* 0x004fe80000100800 */
[----:B------:R2:W-:Y:S02]  /*09c0*/  STL [R1+0x48], R16 ;  /* 0x0000481001007387 */ /* 0x0005e40000100800 */
[----:B--2---:R-:W-:Y:S02]  /*09d0*/  IMAD R16, R0, 0x2, R10 ;  /* 0x0000000200107824 */ /* 0x004fe400078e020a */
[----:B---3--:R-:W-:Y:S04]  /*09e0*/  STL [R1+0x44c], R23 ;  /* 0x00044c1701007387 */ /* 0x008fe80000100800 */
[----:B------:R-:W-:Y:S04]  /*09f0*/  STL [R1+0xb8], R10 ;  /* 0x0000b80a01007387 */ /* 0x000fe80000100800 */
[----:B------:R-:W-:Y:S04]  /*0a00*/  STL [R1+0x18], R16 ;  /* 0x0000181001007387 */ /* 0x000fe80000100800 */
[----:B----4-:R2:W-:Y:S04]  /*0a10*/  STL [R1+0x118], R18 ;  /* 0x0001181201007387 */ /* 0x0105e80000100800 */
[----:B--2---:R2:W3:Y:S01]  /*0a20*/  LDG.E.U16 R18, [R2.64] ;  /* 0x0000000602127981 */ /* 0x0044e2000c1e1500 */
[----:B------:R-:W-:Y:S01]  /*0a30*/  LEA R10, P0, R4, R26, 0x1 ;  /* 0x0000001a040a7211 */ /* 0x000fe200078008ff */
[----:B0-----:R-:W-:-:S03]  /*0a40*/  IMAD R14, R0, 0x2, R16 ;  /* 0x00000002000e7824 */ /* 0x001fc600078e0210 */
[----:B------:R-:W-:Y:S02]  /*0a50*/  LEA.HI.X.SX32 R11, R4, R27, 0x1, P0 ;  /* 0x0000001b040b7211 */ /* 0x000fe400000f0eff */
[----:B------:R-:W-:Y:S01]  /*0a60*/  LEA R4, R0, R14, 0x1 ;  /* 0x0000000e00047211 */ /* 0x000fe200078e08ff */
[----:B-----5:R0:W-:Y:S01]  /*0a70*/  STL [R1+0x448], R17 ;  /* 0x0004481101007387 */ /* 0x0201e20000100800 */
[----:B-1----:R-:W-:-:S03]  /*0a80*/  LEA R12, P1, R5, R26, 0x1 ;  /* 0x0000001a050c7211 */ /* 0x002fc600078208ff */
[----:B------:R1:W-:Y:S01]  /*0a90*/  STL [R1+0x14], R14 ;  /* 0x0000140e01007387 */ /* 0x0003e20000100800 */
[-C--:B------:R-:W-:Y:S02]  /*0aa0*/  LEA.HI.X.SX32 R13, R5, R27.reuse, 0x1, P1 ;  /* 0x0000001b050d7211 */ /* 0x080fe400008f0eff */
[----:B--2---:R-:W-:Y:S01]  /*0ab0*/  LEA R2, P0, R6, R26, 0x1 ;  /* 0x0000001a06027211 */ /* 0x004fe200078008ff */
[----:B0-----:R0:W2:Y:S01]  /*0ac0*/  LDG.E.U16 R17, [R10.64] ;  /* 0x000000060a117981 */ /* 0x0010a2000c1e1500 */
[----:B-1----:R-:W-:Y:S02]  /*0ad0*/  IMAD R14, R0, 0x2, R4 ;  /* 0x00000002000e7824 */ /* 0x002fe400078e0204 */
[----:B------:R-:W-:Y:S01]  /*0ae0*/  LEA.HI.X.SX32 R3, R6, R27, 0x1, P0 ;  /* 0x0000001b06037211 */ /* 0x000fe200000f0eff */
[----:B------:R1:W4:Y:S01]  /*0af0*/  LDG.E.U16 R13, [R12.64] ;  /* 0x000000060c0d7981 */ /* 0x000322000c1e1500 */
[----:B------:R-:W-:-:S03]  /*0b00*/  IMAD R28, R0, 0x2, R14 ;  /* 0x00000002001c7824 */ /* 0x000fc600078e020e */
[----:B------:R5:W-:Y:S02]  /*0b10*/  STL [R1+0x1c], R4 ;  /* 0x00001c0401007387 */ /* 0x000be40000100800 */
[----:B------:R-:W-:Y:S02]  /*0b20*/  LEA R24, R0, R28, 0x1 ;  /* 0x0000001c00187211 */ /* 0x000fe400078e08ff */
[----:B------:R1:W-:Y:S04]  /*0b30*/  STL [R1+0x444], R21 ;  /* 0x0004441501007387 */ /* 0x0003e80000100800 */
[----:B------:R5:W4:Y:S02]  /*0b40*/  LDG.E.U16 R15, [R2.64] ;  /* 0x00000006020f7981 */ /* 0x000b24000c1e1500 */
[----:B-----5:R-:W-:-:S02]  /*0b50*/  LEA R4, P0, R7, R26, 0x1 ;  /* 0x0000001a07047211 */ /* 0x020fc400078008ff */
[----:B------:R-:W-:Y:S01]  /*0b60*/  STL [R1+0xb4], R14 ;  /* 0x0000b40e01007387 */ /* 0x000fe20000100800 */
[C---:B0-----:R-:W-:Y:S01]  /*0b70*/  IMAD R10, R0.reuse, 0x2, R24 ;  /* 0x00000002000a7824 */ /* 0x041fe200078e0218 */
[----:B------:R-:W-:Y:S02]  /*0b80*/  LEA.HI.X.SX32 R5, R7, R27, 0x1, P0 ;  /* 0x0000001b07057211 */ /* 0x000fe400000f0eff */
[----:B-1----:R-:W5:Y:S01]  /*0b90*/  LDL.LU R21, [R1+0x4] ;  /* 0x0000040001157983 */ /* 0x002f620000300800 */
[----:B------:R-:W-:-:S03]  /*0ba0*/  IMAD R12, R0, 0x2, R10 ;  /* 0x00000002000c7824 */ /* 0x000fc600078e020a */
[----:B------:R0:W-:Y:S01]  /*0bb0*/  STL [R1+0x440], R19 ;  /* 0x0004401301007387 */ /* 0x0001e20000100800 */
[----:B------:R-:W-:-:S03]  /*0bc0*/  LEA R6, P0, R8, R26, 0x1 ;  /* 0x0000001a08067211 */ /* 0x000fc600078008ff */
[----:B------:R-:W5:Y:S01]  /*0bd0*/  LDL.LU R16, [R1] ;  /* 0x0000000001107983 */ /* 0x000f620000300800 */
[----:B------:R-:W-:-:S03]  /*0be0*/  LEA R2, P1, R9, R26, 0x1 ;  /* 0x0000001a09027211 */ /* 0x000fc600078208ff */
[----:B------:R-:W-:Y:S04]  /*0bf0*/  STL [R1+0x13b8], R28 ;  /* 0x0013b81c01007387 */ /* 0x000fe80000100800 */
[----:B0-----:R-:W5:Y:S04]  /*0c00*/  LDL.LU R19, [R1+0x8] ;  /* 0x0000080001137983 */ /* 0x001f680000300800 */
[----:B------:R0:W5:Y:S01]  /*0c10*/  LDG.E.U16 R14, [R4.64] ;  /* 0x00000006040e7981 */ /* 0x000162000c1e1500 */
[----:B------:R-:W-:-:S03]  /*0c20*/  LEA.HI.X.SX32 R7, R8, R27, 0x1, P0 ;  /* 0x0000001b08077211 */ /* 0x000fc600000f0eff */
[----:B------:R-:W-:Y:S01]  /*0c30*/  STL [R1+0x114], R22 ;  /* 0x0001141601007387 */ /* 0x000fe20000100800 */
[----:B------:R-:W-:-:S03]  /*0c40*/  LEA.HI.X.SX32 R3, R9, R27, 0x1, P1 ;  /* 0x0000001b09037211 */ /* 0x000fc600008f0eff */
[----:B------:R-:W-:Y:S01]  /*0c50*/  STL [R1+0x13b4], R24 ;  /* 0x0013b41801007387 */ /* 0x000fe20000100800 */
[----:B------:R-:W-:-:S03]  /*0c60*/  LEA R10, P0, R25, R26, 0x1 ;  /* 0x0000001a190a7211 */ /* 0x000fc600078008ff */
[----:B------:R-:W-:Y:S04]  /*0c70*/  STL [R1+0x43c], R20 ;  /* 0x00043c1401007387 */ /* 0x000fe80000100800 */
[----:B------:R-:W-:Y:S01]  /*0c80*/  STL [R1+0xb0], R12 ;  /* 0x0000b00c01007387 */ /* 0x000fe20000100800 */
[C---:B0-----:R-:W-:Y:S02]  /*0c90*/  LEA R4, R0.reuse, R12, 0x1 ;  /* 0x0000000c00047211 */ /* 0x041fe400078e08ff */
[----:B------:R-:W-:Y:S01]  /*0ca0*/  LEA.HI.X.SX32 R11, R25, R27, 0x1, P0 ;  /* 0x0000001b190b7211 */ /* 0x000fe200000f0eff */
[----:B------:R0:W5:Y:S04]  /*0cb0*/  LDG.E.U16 R5, [R6.64] ;  /* 0x0000000606057981 */ /* 0x000168000c1e1500 */
[----:B------:R1:W5:Y:S01]  /*0cc0*/  LDG.E.U16 R3, [R2.64] ;  /* 0x0000000602037981 */ /* 0x000362000c1e1500 */
[----:B0-----:R-:W-:-:S03]  /*0cd0*/  IMAD R6, R0, 0x2, R4 ;  /* 0x0000000200067824 */ /* 0x001fc600078e0204 */
[----:B---3--:R0:W-:Y:S04]  /*0ce0*/  STL [R1+0x438], R18 ;  /* 0x0004381201007387 */ /* 0x0081e80000100800 */
[----:B0-----:R-:W3:Y:S04]  /*0cf0*/  LDL.LU R18, [R1+0xc] ;  /* 0x00000c0001127983 */ /* 0x001ee80000300800 */
[----:B------:R0:W-:Y:S04]  /*0d00*/  STL [R1+0x13bc], R4 ;  /* 0x0013bc0401007387 */ /* 0x0001e80000100800 */
[----:B0-----:R0:W3:Y:S01]  /*0d10*/  LDG.E.U16 R4, [R10.64] ;  /* 0x000000060a047981 */ /* 0x0010e2000c1e1500 */
[----:B------:R-:W-:-:S03]  /*0d20*/  IMAD R23, R0, 0x2, R6 ;  /* 0x0000000200177824 */ /* 0x000fc600078e0206 */
[----:B--2---:R2:W-:Y:S01]  /*0d30*/  STL [R1+0x434], R17 ;  /* 0x0004341101007387 */ /* 0x0045e20000100800 */
[----:B------:R-:W-:-:S03]  /*0d40*/  LEA R8, P0, R29, R26, 0x1 ;  /* 0x0000001a1d087211 */ /* 0x000fc600078008ff */
[----:B------:R-:W3:Y:S01]  /*0d50*/  LDL.LU R22, [R1+0x28] ;  /* 0x0000280001167983 */ /* 0x000ee20000300800 */
[----:B-1----:R-:W-:-:S03]  /*0d60*/  LEA R2, R0, R23, 0x1 ;  /* 0x0000001700027211 */ /* 0x002fc600078e08ff */
[----:B--2---:R-:W2:Y:S04]  /*0d70*/  LDL.LU R17, [R1+0x24] ;  /* 0x0000240001117983 */ /* 0x004ea80000300800 */
[----:B------:R-:W-:Y:S01]  /*0d80*/  STL [R1+0x13c0], R6 ;  /* 0x0013c00601007387 */ /* 0x000fe20000100800 */
[----:B------:R-:W-:-:S03]  /*0d90*/  LEA.HI.X.SX32 R9, R29, R27, 0x1, P0 ;  /* 0x0000001b1d097211 */ /* 0x000fc600000f0eff */
[----:B----4-:R1:W-:Y:S04]  /*0da0*/  STL [R1+0x110], R13 ;  /* 0x0001100d01007387 */ /* 0x0103e80000100800 */
[----:B------:R-:W4:Y:S01]  /*0db0*/  LDL.LU R20, [R1+0x30] ;  /* 0x0000300001147983 */ /* 0x000f220000300800 */
[----:B-----5:R-:W-:-:S03]  /*0dc0*/  LEA R12, P0, R21, R26, 0x1 ;  /* 0x0000001a150c7211 */ /* 0x020fc600078008ff */
[----:B------:R-:W-:Y:S04]  /*0dd0*/  STL [R1+0x13c4], R23 ;  /* 0x0013c41701007387 */ /* 0x000fe80000100800 */
[----:B------:R-:W-:Y:S04]  /*0de0*/  STL [R1+0x430], R15 ;  /* 0x0004300f01007387 */ /* 0x000fe80000100800 */
[----:B------:R5:W-:Y:S01]  /*0df0*/  STL [R1+0xac], R2 ;  /* 0x0000ac0201007387 */ /* 0x000be20000100800 */
[----:B0-----:R-:W-:Y:S02]  /*0e00*/  LEA R10, P1, R16, R26, 0x1 ;  /* 0x0000001a100a7211 */ /* 0x001fe400078208ff */
[----:B-1----:R-:W-:Y:S01]  /*0e10*/  LEA.HI.X.SX32 R13, R21, R27, 0x1, P0 ;  /* 0x0000001b150d7211 */ /* 0x002fe200000f0eff */
[----:B------:R0:W4:Y:S01]  /*0e20*/  LDG.E.U16 R7, [R8.64] ;  /* 0x0000000608077981 */ /* 0x000122000c1e1500 */
[----:B-----5:R-:W-:-:S03]  /*0e30*/  IMAD R2, R0, 0x2, R2 ;  /* 0x0000000200027824 */ /* 0x020fc600078e0202 */
[----:B------:R-:W5:Y:S01]  /*0e40*/  LDL.LU R21, [R1+0x3c] ;  /* 0x00003c0001157983 */ /* 0x000f620000300800 */
[----:B0-----:R-:W-:-:S03]  /*0e50*/  IMAD R8, R0, 0x2, R2 ;  /* 0x0000000200087824 */ /* 0x001fc600078e0202 */
[----:B------:R-:W-:Y:S01]  /*0e60*/  STL [R1+0x13c8], R2 ;  /* 0x0013c80201007387 */ /* 0x000fe20000100800 */
[----:B------:R-:W-:-:S03]  /*0e70*/  LEA.HI.X.SX32 R11, R16, R27, 0x1, P1 ;  /* 0x0000001b100b7211 */ /* 0x000fc600008f0eff */
[----:B------:R0:W-:Y:S01]  /*0e80*/  STL [R1+0x42c], R14 ;  /* 0x00042c0e01007387 */ /* 0x0001e20000100800 */
[----:B------:R-:W-:-:S03]  /*0e90*/  LEA R16, R0, R8, 0x1 ;  /* 0x0000000800107211 */ /* 0x000fc600078e08ff */
[----:B------:R3:W5:Y:S04]  /*0ea0*/  LDG.E.U16 R6, [R12.64] ;  /* 0x000000060c067981 */ /* 0x000768000c1e1500 */
[----:B------:R1:W5:Y:S01]  /*0eb0*/  LDG.E.U16 R24, [R10.64] ;  /* 0x000000060a187981 */ /* 0x000362000c1e1500 */
[C---:B0-----:R-:W-:Y:S01]  /*0ec0*/  LEA R14, P0, R19.reuse, R26, 0x1 ;  /* 0x0000001a130e7211 */ /* 0x041fe200078008ff */
[----:B------:R-:W-:Y:S02]  /*0ed0*/  IMAD R2, R0, 0x2, R16 ;  /* 0x0000000200027824 */ /* 0x000fe400078e0210 */
[----:B------:R-:W5:Y:S01]  /*0ee0*/  LDL.LU R25, [R1+0x5c] ;  /* 0x00005c0001197983 */ /* 0x000f620000300800 */
[----:B------:R-:W-:-:S03]  /*0ef0*/  LEA.HI.X.SX32 R15, R19, R27, 0x1, P0 ;  /* 0x0000001b130f7211 */ /* 0x000fc600000f0eff */
[----:B------:R-:W-:Y:S04]  /*0f00*/  STL [R1+0x13cc], R8 ;  /* 0x0013cc0801007387 */ /* 0x000fe80000100800 */
[----:B------:R-:W-:Y:S04]  /*0f10*/  STL [R1+0x428], R5 ;  /* 0x0004280501007387 */ /* 0x000fe80000100800 */
[----:B------:R-:W5:Y:S04]  /*0f20*/  LDL.LU R19, [R1+0x4c] ;  /* 0x00004c0001137983 */ /* 0x000f680000300800 */
[----:B------:R0:W-:Y:S04]  /*0f30*/  STL [R1+0x10c], R3 ;  /* 0x00010c0301007387 */ /* 0x0001e80000100800 */
[----:B------:R-:W-:Y:S04]  /*0f40*/  STL [R1+0xa8], R2 ;  /* 0x0000a80201007387 */ /* 0x000fe80000100800 */
[----:B------:R2:W5:Y:S01]  /*0f50*/  LDG.E.U16 R29, [R14.64] ;  /* 0x000000060e1d7981 */ /* 0x000562000c1e1500 */
[----:B---3--:R-:W-:-:S04]  /*0f60*/  LEA R12, P0, R18, R26, 0x1 ;  /* 0x0000001a120c7211 */ /* 0x008fc800078008ff */
[----:B------:R-:W-:Y:S02]  /*0f70*/  LEA.HI.X.SX32 R13, R18, R27, 0x1, P0 ;  /* 0x0000001b120d7211 */ /* 0x000fe400000f0eff */
[----:B------:R-:W3:Y:S04]  /*0f80*/  LDL.LU R18, [R1+0x54] ;  /* 0x0000540001127983 */ /* 0x000ee80000300800 */
[----:B------:R1:W-:Y:S01]  /*0f90*/  STL [R1+0x424], R4 ;  /* 0x0004240401007387 */ /* 0x0003e20000100800 */
[----:B0-----:R-:W-:-:S03]  /*0fa0*/  IMAD R3, R0, 0x2, R2 ;  /* 0x0000000200037824 */ /* 0x001fc600078e0202 */
[----:B------:R-:W3:Y:S04]  /*0fb0*/  LDL.LU R28, [R1+0x60] ;  /* 0x00006000011c7983 */ /* 0x000ee80000300800 */
[----:B-1----:R4:W3:Y:S01]  /*0fc0*/  LDG.E.U16 R4, [R12.64] ;  /* 0x000000060c047981 */ /* 0x0028e2000c1e1500 */
[----:B------:R-:W-:Y:S02]  /*0fd0*/  LEA R5, R0, R3, 0x1 ;  /* 0x0000000300057211 */ /* 0x000fe400078e08ff */
[----:B------:R-:W-:-:S03]  /*0fe0*/  LEA R10, P0, R22, R26, 0x1 ;  /* 0x0000001a160a7211 */ /* 0x000fc600078008ff */
[----:B------:R-:W-:Y:S01]  /*0ff0*/  IMAD R9, R0, 0x2, R5 ;  /* 0x0000000200097824 */ /* 0x000fe200078e0205 */
[CC--:B--2---:R-:W-:Y:S02]  /*1000*/  LEA R14, P1, R17.reuse, R26.reuse, 0x1 ;  /* 0x0000001a110e7211 */ /* 0x0c4fe400078208ff */
[-C--:B------:R-:W-:Y:S01]  /*1010*/  LEA.HI.X.SX32 R11, R22, R27.reuse, 0x1, P0 ;  /* 0x0000001b160b7211 */ /* 0x080fe200000f0eff */
[----:B------:R-:W-:Y:S01]  /*1020*/  IMAD R2, R0, 0x2, R9 ;  /* 0x0000000200027824 */ /* 0x000fe200078e0209 */
[----:B------:R-:W-:Y:S02]  /*1030*/  LEA.HI.X.SX32 R15, R17, R27, 0x1, P1 ;  /* 0x0000001b110f7211 */ /* 0x000fe400008f0eff */
[----:B------:R-:W2:Y:S01]  /*1040*/  LDL.LU R17, [R1+0x44] ;  /* 0x0000440001117983 */ /* 0x000ea20000300800 */
[----:B----4-:R-:W-:-:S03]  /*1050*/  LEA R12, P0, R20, R26, 0x1 ;  /* 0x0000001a140c7211 */ /* 0x010fc600078008ff */
[----:B------:R5:W4:Y:S01]  /*1060*/  LDG.E.U16 R8, [R10.64] ;  /* 0x000000060a087981 */ /* 0x000b22000c1e1500 */
[----:B------:R-:W-:-:S05]  /*1070*/  LEA.HI.X.SX32 R13, R20, R27, 0x1, P0 ;  /* 0x0000001b140d7211 */ /* 0x000fca00000f0eff */
[----:B------:R0:W2:Y:S04]  /*1080*/  LDG.E.U16 R23, [R12.64] ;  /* 0x000000060c177981 */ /* 0x0000a8000c1e1500 */
[----:B------:R-:W-:Y:S04]  /*1090*/  STL [R1+0x420], R7 ;  /* 0x0004200701007387 */ /* 0x000fe80000100800 */
[----:B------:R-:W-:Y:S01]  /*10a0*/  STL [R1+0xa4], R2 ;  /* 0x0000a40201007387 */ /* 0x000fe20000100800 */
[----:B-----5:R-:W-:-:S03]  /*10b0*/  LEA R10, P0, R21, R26, 0x1 ;  /* 0x0000001a150a7211 */ /* 0x020fc600078008ff */
[----:B------:R-:W5:Y:S01]  /*10c0*/  LDL.LU R22, [R1+0x40] ;  /* 0x0000400001167983 */ /* 0x000f620000300800 */
[----:B------:R-:W-:-:S03]  /*10d0*/  LEA.HI.X.SX32 R11, R21, R27, 0x1, P0 ;  /* 0x0000001b150b7211 */ /* 0x000fc600000f0eff */
[----:B------:R1:W-:Y:S04]  /*10e0*/  STL [R1+0x41c], R6 ;  /* 0x00041c0601007387 */ /* 0x0003e80000100800 */
[----:B------:R0:W-:Y:S04]  /*10f0*/  STL [R1+0x108], R24 ;  /* 0x0001081801007387 */ /* 0x0001e80000100800 */
[----:B-1----:R1:W2:Y:S04]  /*1100*/  LDG.E.U16 R6, [R14.64] ;  /* 0x000000060e067981 */ /* 0x0022a8000c1e1500 */
[----:B0-----:R-:W5:Y:S01]  /*1110*/  LDL.LU R24, [R1+0x58] ;  /* 0x0000580001187983 */ /* 0x001f620000300800 */
[----:B-1----:R-:W-:-:S04]  /*1120*/  LEA R14, P0, R25, R26, 0x1 ;  /* 0x0000001a190e7211 */ /* 0x002fc800078008ff */
[----:B------:R-:W-:-:S05]  /*1130*/  LEA.HI.X.SX32 R15, R25, R27, 0x1, P0 ;  /* 0x0000001b190f7211 */ /* 0x000fca00000f0eff */
[----:B------:R0:W5:Y:S04]  /*1140*/  LDG.E.U16 R25, [R14.64] ;  /* 0x000000060e197981 */ /* 0x000168000c1e1500 */
[----:B------:R1:W-:Y:S04]  /*1150*/  STL [R1+0x418], R29 ;  /* 0x0004181d01007387 */ /* 0x0003e80000100800 */
[----:B-1----:R-:W5:Y:S04]  /*1160*/  LDL.LU R29, [R1+0x38] ;  /* 0x00003800011d7983 */ /* 0x002f680000300800 */
[----:B---3--:R1:W-:Y:S04]  /*1170*/  STL [R1+0x414], R4 ;  /* 0x0004140401007387 */ /* 0x0083e80000100800 */
[----:B-1----:R1:W3:Y:S01]  /*1180*/  LDG.E.U16 R4, [R10.64] ;  /* 0x000000060a047981 */ /* 0x0022e2000c1e1500 */
[----:B------:R-:W-:-:S05]  /*1190*/  LEA R7, R0, R2, 0x1 ;  /* 0x0000000200077211 */ /* 0x000fca00078e08ff */
[----:B------:R-:W-:-:S04]  /*11a0*/  IMAD R20, R0, 0x2, R7 ;  /* 0x0000000200147824 */ /* 0x000fc800078e0207 */
[----:B------:R-:W-:Y:S01]  /*11b0*/  IMAD R21, R0, 0x2, R20 ;  /* 0x0000000200157824 */ /* 0x000fe200078e0214 */
[----:B------:R-:W-:-:S04]  /*11c0*/  LEA R12, P1, R19, R26, 0x1 ;  /* 0x0000001a130c7211 */ /* 0x000fc800078208ff */
[----:B------:R-:W-:Y:S02]  /*11d0*/  LEA R2, R0, R21, 0x1 ;  /* 0x0000001500027211 */ /* 0x000fe400078e08ff */
[-C--:B------:R-:W-:Y:S02]  /*11e0*/  LEA.HI.X.SX32 R13, R19, R27.reuse, 0x1, P1 ;  /* 0x0000001b130d7211 */ /* 0x080fe400008f0eff */
[-C--:B-1----:R-:W-:Y:S01]  /*11f0*/  LEA R10, P0, R18, R26.reuse, 0x1 ;  /* 0x0000001a120a7211 */ /* 0x082fe200078008ff */
[----:B------:R-:W-:Y:S01]  /*1200*/  IMAD R19, R0, 0x2, R2 ;  /* 0x0000000200137824 */ /* 0x000fe200078e0202 */
[----:B------:R-:W-:Y:S02]  /*1210*/  STL [R1+0xa0], R2 ;  /* 0x0000a00201007387 */ /* 0x000fe40000100800 */
[----:B------:R-:W-:Y:S02]  /*1220*/  LEA.HI.X.SX32 R11, R18, R27, 0x1, P0 ;  /* 0x0000001b120b7211 */ /* 0x000fe400000f0eff */
[----:B----4-:R1:W-:Y:S01]  /*1230*/  STL [R1+0x410], R8 ;  /* 0x0004100801007387 */ /* 0x0103e20000100800 */
[----:B------:R-:W-:Y:S01]  /*1240*/  IMAD R18, R0, 0x2, R19 ;  /* 0x0000000200127824 */ /* 0x000fe200078e0213 */
[----:B0-----:R-:W-:-:S02]  /*1250*/  LEA R14, P0, R28, R26, 0x1 ;  /* 0x0000001a1c0e7211 */ /* 0x001fc400078008ff */
[----:B-1----:R-:W4:Y:S02]  /*1260*/  LDL.LU R8, [R1+0x34] ;  /* 0x0000340001087983 */ /* 0x002f240000300800 */
[----:B------:R-:W-:-:S05]  /*1270*/  LEA.HI.X.SX32 R15, R28, R27, 0x1, P0 ;  /* 0x0000001b1c0f7211 */ /* 0x000fca00000f0eff */
[----:B------:R0:W4:Y:S04]  /*1280*/  LDG.E.U16 R14, [R14.64] ;  /* 0x000000060e0e7981 */ /* 0x000128000c1e1500 */
[----:B--2---:R1:W-:Y:S04]  /*1290*/  STL [R1+0x104], R6 ;  /* 0x0001040601007387 */ /* 0x0043e80000100800 */
[----:B------:R-:W2:Y:S04]  /*12a0*/  LDL.LU R2, [R1+0x50] ;  /* 0x0000500001027983 */ /* 0x000ea80000300800 */
[----:B------:R0:W-:Y:S04]  /*12b0*/  STL [R1+0x40c], R23 ;  /* 0x00040c1701007387 */ /* 0x0001e80000100800 */
[----:B-1----:R1:W2:Y:S04]  /*12c0*/  LDG.E.U16 R6, [R12.64] ;  /* 0x000000060c067981 */ /* 0x0022a8000c1e1500 */
[----:B0-----:R-:W4:Y:S01]  /*12d0*/  LDL.LU R23, [R1+0x2c] ;  /* 0x00002c0001177983 */ /* 0x001f220000300800 */
[----:B-1----:R-:W-:-:S04]  /*12e0*/  LEA R12, P1, R17, R26, 0x1 ;  /* 0x0000001a110c7211 */ /* 0x002fc800078208ff */
[----:B------:R-:W-:-:S05]  /*12f0*/  LEA.HI.X.SX32 R13, R17, R27, 0x1, P1 ;  /* 0x0000001b110d7211 */ /* 0x000fca00008f0eff */
[----:B------:R0:W4:Y:S04]  /*1300*/  LDG.E.U16 R15, [R12.64] ;  /* 0x000000060c0f7981 */ /* 0x000128000c1e1500 */
[----:B---3--:R1:W-:Y:S02]  /*1310*/  STL [R1+0x408], R4 ;  /* 0x0004080401007387 */ /* 0x0083e40000100800 */
[----:B-1----:R-:W-:-:S05]  /*1320*/  LEA R4, R0, R18, 0x1 ;  /* 0x0000001200047211 */ /* 0x002fca00078e08ff */
[----:B------:R-:W-:Y:S04]  /*1330*/  STL [R1+0x4c], R4 ;  /* 0x00004c0401007387 */ /* 0x000fe80000100800 */
[----:B-----5:R1:W-:Y:S04]  /*1340*/  STL [R1+0x404], R25 ;  /* 0x0004041901007387 */ /* 0x0203e80000100800 */
[----:B-1----:R1:W3:Y:S02]  /*1350*/  LDG.E.U16 R25, [R10.64] ;  /* 0x000000060a197981 */ /* 0x0022e4000c1e1500 */
[----:B-1----:R-:W-:-:S04]  /*1360*/  LEA R10, P0, R22, R26, 0x1 ;  /* 0x0000001a160a7211 */ /* 0x002fc800078008ff */
[----:B------:R-:W-:Y:S02]  /*1370*/  LEA.HI.X.SX32 R11, R22, R27, 0x1, P0 ;  /* 0x0000001b160b7211 */ /* 0x000fe400000f0eff */
[----:B0-----:R-:W-:-:S04]  /*1380*/  LEA R12, P0, R24, R26, 0x1 ;  /* 0x0000001a180c7211 */ /* 0x001fc800078008ff */
[----:B------:R4:W5:Y:S01]  /*1390*/  LDG.E.U16 R11, [R10.64] ;  /* 0x000000060a0b7981 */ /* 0x000962000c1e1500 */
[----:B------:R-:W-:-:S06]  /*13a0*/  LEA.HI.X.SX32 R13, R24, R27, 0x1, P0 ;  /* 0x0000001b180d7211 */ /* 0x000fcc00000f0eff */
[----:B------:R0:W5:Y:S01]  /*13b0*/  LDG.E.U16 R13, [R12.64] ;  /* 0x000000060c0d7981 */ /* 0x000162000c1e1500 */
[----:B------:R-:W-:-:S04]  /*13c0*/  IMAD R4, R0, 0x2, R4 ;  /* 0x0000000200047824 */ /* 0x000fc800078e0204 */
[C---:B------:R-:W-:Y:S01]  /*13d0*/  IMAD R17, R0.reuse, 0x2, R4 ;  /* 0x0000000200117824 */ /* 0x040fe200078e0204 */
[----:B--2---:R1:W-:Y:S04]  /*13e0*/  STL [R1+0x100], R6 ;  /* 0x0001000601007387 */ /* 0x0043e80000100800 */
[----:B------:R-:W-:Y:S01]  /*13f0*/  LEA R22, R0, R17, 0x1 ;  /* 0x0000001100167211 */ /* 0x000fe200078e08ff */
[----:B-1----:R-:W2:Y:S04]  /*1400*/  LDL.LU R6, [R1+0x20] ;  /* 0x0000200001067983 */ /* 0x002ea80000300800 */
[----:B------:R1:W-:Y:S04]  /*1410*/  STL [R1+0x9c], R4 ;  /* 0x00009c0401007387 */ /* 0x0003e80000100800 */
[----:B-1----:R-:W2:Y:S04]  /*1420*/  LDL.LU R4, [R1+0x48] ;  /* 0x0000480001047983 */ /* 0x002ea80000300800 */
[----:B------:R-:W2:Y:S01]  /*1430*/  LDL.LU R28, [R1+0x18] ;  /* 0x00001800011c7983 */ /* 0x000ea20000300800 */
[----:B----4-:R-:W-:-:S03]  /*1440*/  LEA R10, P0, R8, R26, 0x1 ;  /* 0x0000001a080a7211 */ /* 0x010fc600078008ff */
[----:B---3--:R1:W-:Y:S04]  /*1450*/  STL [R1+0x400], R25 ;  /* 0x0004001901007387 */ /* 0x0083e80000100800 */
[----:B------:R-:W-:Y:S04]  /*1460*/  STL [R1+0xfc], R15 ;  /* 0x0000fc0f01007387 */ /* 0x000fe80000100800 */
[----:B------:R3:W-:Y:S01]  /*1470*/  STL [R1+0x3fc], R14 ;  /* 0x0003fc0e01007387 */ /* 0x0007e20000100800 */
[----:B-1----:R-:W-:-:S03]  /*1480*/  IMAD R25, R0, 0x2, R22 ;  /* 0x0000000200197824 */ /* 0x002fc600078e0216 */
[----:B------:R-:W4:Y:S01]  /*1490*/  LDL.LU R24, [R1+0x14] ;  /* 0x0000140001187983 */ /* 0x000f220000300800 */
[----:B---3--:R-:W-:-:S03]  /*14a0*/  LEA R14, P1, R29, R26, 0x1 ;  /* 0x0000001a1d0e7211 */ /* 0x008fc600078208ff */
[----:B------:R1:W-:Y:S01]  /*14b0*/  STL [R1+0x54], R25 ;  /* 0x0000541901007387 */ /* 0x0003e20000100800 */
[----:B------:R-:W-:-:S03]  /*14c0*/  LEA.HI.X.SX32 R15, R29, R27, 0x1, P1 ;  /* 0x0000001b1d0f7211 */ /* 0x000fc600008f0eff */
[----:B-----5:R3:W-:Y:S04]  /*14d0*/  STL [R1+0x3f8], R11 ;  /* 0x0003f80b01007387 */ /* 0x0207e80000100800 */
[----:B------:R5:W4:Y:S01]  /*14e0*/  LDG.E.U16 R15, [R14.64] ;  /* 0x000000060e0f7981 */ /* 0x000b22000c1e1500 */
[----:B-1----:R-:W-:Y:S01]  /*14f0*/  IMAD R25, R0, 0x2, R25 ;  /* 0x0000000200197824 */ /* 0x002fe200078e0219 */
[----:B---3--:R-:W-:-:S04]  /*1500*/  LEA.HI.X.SX32 R11, R8, R27, 0x1, P0 ;  /* 0x0000001b080b7211 */ /* 0x008fc800000f0eff */
[----:B------:R1:W-:Y:S01]  /*1510*/  STL [R1+0x98], R25 ;  /* 0x0000981901007387 */ /* 0x0003e20000100800 */
[----:B0-----:R-:W-:-:S03]  /*1520*/  LEA R12, P0, R2, R26, 0x1 ;  /* 0x0000001a020c7211 */ /* 0x001fc600078008ff */
[----:B------:R-:W3:Y:S04]  /*1530*/  LDL.LU R29, [R1+0x1c] ;  /* 0x00001c00011d7983 */ /* 0x000ee80000300800 */
[----:B------:R-:W3:Y:S01]  /*1540*/  LDL.LU R8, [R1+0x13cc] ;  /* 0x0013cc0001087983 */ /* 0x000ee20000300800 */
[----:B-1----:R-:W-:-:S03]  /*1550*/  LEA R25, R0, R25, 0x1 ;  /* 0x0000001900197211 */ /* 0x002fc600078e08ff */
[----:B------:R2:W3:Y:S04]  /*1560*/  LDG.E.U16 R11, [R10.64] ;  /* 0x000000060a0b7981 */ /* 0x0004e8000c1e1500 */
[----:B------:R-:W-:Y:S04]  /*1570*/  STL [R1+0x38], R25 ;  /* 0x0000381901007387 */ /* 0x000fe80000100800 */
[----:B------:R0:W-:Y:S02]  /*1580*/  STL [R1+0x3f4], R13 ;  /* 0x0003f40d01007387 */ /* 0x0001e40000100800 */
[----:B0-----:R-:W-:-:S06]  /*1590*/  LEA.HI.X.SX32 R13, R2, R27, 0x1, P0 ;  /* 0x0000001b020d7211 */ /* 0x001fcc00000f0eff */
[----:B------:R-:W3:Y:S01]  /*15a0*/  LDG.E.U16 R13, [R12.64] ;  /* 0x000000060c0d7981 */ /* 0x000ee2000c1e1500 */
[----:B------:R-:W-:-:S05]  /*15b0*/  IMAD R25, R0, 0x2, R25 ;  /* 0x0000000200197824 */ /* 0x000fca00078e0219 */
[----:B------:R0:W-:Y:S01]  /*15c0*/  STL [R1+0x30], R25 ;  /* 0x0000301901007387 */ /* 0x0001e20000100800 */
[CC--:B-----5:R-:W-:Y:S01]  /*15d0*/  LEA R14, P1, R23.reuse, R26.reuse, 0x1 ;  /* 0x0000001a170e7211 */ /* 0x0e0fe200078208ff */
[----:B0-----:R-:W-:Y:S01]  /*15e0*/  IMAD R25, R0, 0x2, R25 ;  /* 0x0000000200197824 */ /* 0x001fe200078e0219 */
[----:B--2---:R-:W-:Y:S01]  /*15f0*/  LEA R10, P0, R6, R26, 0x1 ;  /* 0x0000001a060a7211 */ /* 0x004fe200078008ff */
[----:B----4-:R0:W-:Y:S04]  /*1600*/  STL [R1+0xf8], R15 ;  /* 0x0000f80f01007387 */ /* 0x0101e80000100800 */
[----:B------:R-:W2:Y:S04]  /*1610*/  LDL.LU R2, [R1+0x13c8] ;  /* 0x0013c80001027983 */ /* 0x000ea80000300800 */
[----:B------:R1:W-:Y:S01]  /*1620*/  STL [R1+0x44], R25 ;  /* 0x0000441901007387 */ /* 0x0003e20000100800 */
[----:B0-----:R-:W-:-:S03]  /*1630*/  LEA.HI.X.SX32 R15, R23, R27, 0x1, P1 ;  /* 0x0000001b170f7211 */ /* 0x001fc600008f0eff */
[----:B------:R-:W4:Y:S01]  /*1640*/  LDL.LU R23, [R1+0x13c4] ;  /* 0x0013c40001177983 */ /* 0x000f220000300800 */
[----:B-1----:R-:W-:-:S03]  /*1650*/  LEA R25, R0, R25, 0x1 ;  /* 0x0000001900197211 */ /* 0x002fc600078e08ff */
[----:B---3--:R0:W-:Y:S04]  /*1660*/  STL [R1+0x3f0], R11 ;  /* 0x0003f00b01007387 */ /* 0x0081e80000100800 */
[----:B------:R1:W-:Y:S01]  /*1670*/  STL [R1+0x94], R25 ;  /* 0x0000941901007387 */ /* 0x0003e20000100800 */
[----:B0-----:R-:W-:-:S03]  /*1680*/  LEA.HI.X.SX32 R11, R6, R27, 0x1, P0 ;  /* 0x0000001b060b7211 */ /* 0x001fc600000f0eff */
[----:B------:R-:W3:Y:S01]  /*1690*/  LDL.LU R6, [R1+0x13c0] ;  /* 0x0013c00001067983 */ /* 0x000ee20000300800 */
[----:B-1----:R-:W-:-:S03]  /*16a0*/  IMAD R25, R0, 0x2, R25 ;  /* 0x0000000200197824 */ /* 0x002fc600078e0219 */
[----:B------:R0:W5:Y:S04]  /*16b0*/  LDG.E.U16 R11, [R10.64] ;  /* 0x000000060a0b7981 */ /* 0x000168000c1e1500 */
[----:B------:R-:W-:Y:S04]  /*16c0*/  STL [R1+0x2c], R25 ;  /* 0x00002c1901007387 */ /* 0x000fe80000100800 */
[----:B------:R1:W-:Y:S04]  /*16d0*/  STL [R1+0x3ec], R13 ;  /* 0x0003ec0d01007387 */ /* 0x0003e80000100800 */
[----:B-1----:R1:W2:Y:S01]  /*16e0*/  LDG.E.U16 R13, [R14.64] ;  /* 0x000000060e0d7981 */ /* 0x0022a2000c1e1500 */
[----:B------:R-:W-:Y:S01]  /*16f0*/  IMAD R12, R0, 0x2, R25 ;  /* 0x00000002000c7824 */ /* 0x000fe200078e0219 */
[----:B-1----:R-:W-:-:S04]  /*1700*/  LEA R14, P0, R4, R26, 0x1 ;  /* 0x0000001a040e7211 */ /* 0x002fc800078008ff */
[----:B------:R1:W-:Y:S01]  /*1710*/  STL [R1+0x28], R12 ;  /* 0x0000280c01007387 */ /* 0x0003e20000100800 */
[----:B------:R-:W-:Y:S02]  /*1720*/  LEA R25, R0, R12, 0x1 ;  /* 0x0000000c00197211 */ /* 0x000fe400078e08ff */
[----:B------:R-:W-:Y:S02]  /*1730*/  LEA.HI.X.SX32 R15, R4, R27, 0x1, P0 ;  /* 0x0000001b040f7211 */ /* 0x000fe400000f0eff */
[----:B0-----:R-:W-:-:S04]  /*1740*/  LEA R10, P0, R24, R26, 0x1 ;  /* 0x0000001a180a7211 */ /* 0x001fc800078008ff */
[----:B------:R0:W3:Y:S01]  /*1750*/  LDG.E.U16 R15, [R14.64] ;  /* 0x000000060e0f7981 */ /* 0x0000e2000c1e1500 */
[----:B-1----:R-:W-:-:S03]  /*1760*/  LEA R12, P1, R28, R26, 0x1 ;  /* 0x0000001a1c0c7211 */ /* 0x002fc600078208ff */
[----:B--2---:R1:W-:Y:S04]  /*1770*/  STL [R1+0xf4], R13 ;  /* 0x0000f40d01007387 */ /* 0x0043e80000100800 */
[----:B------:R-:W2:Y:S04]  /*1780*/  LDL.LU R4, [R1+0x13bc] ;  /* 0x0013bc0001047983 */ /* 0x000ea80000300800 */
[----:B------:R0:W-:Y:S01]  /*1790*/  STL [R1+0x40], R25 ;  /* 0x0000401901007387 */ /* 0x0001e20000100800 */
[----:B-1----:R-:W-:-:S03]  /*17a0*/  LEA.HI.X.SX32 R13, R28, R27, 0x1, P1 ;  /* 0x0000001b1c0d7211 */ /* 0x002fc600008f0eff */
[----:B------:R-:W2:Y:S04]  /*17b0*/  LDL.LU R28, [R1+0x13b8] ;  /* 0x0013b800011c7983 */ /* 0x000ea80000300800 */
[----:B-----5:R1:W-:Y:S01]  /*17c0*/  STL [R1+0x3e8], R11 ;  /* 0x0003e80b01007387 */ /* 0x0203e20000100800 */
[----:B0-----:R-:W-:-:S03]  /*17d0*/  IMAD R25, R0, 0x2, R25 ;  /* 0x0000000200197824 */ /* 0x001fc600078e0219 */
[----:B------:R2:W5:Y:S01]  /*17e0*/  LDG.E.U16 R13, [R12.64] ;  /* 0x000000060c0d7981 */ /* 0x000562000c1e1500 */
[----:B-1----:R-:W-:-:S03]  /*17f0*/  LEA.HI.X.SX32 R11, R24, R27, 0x1, P0 ;  /* 0x0000001b180b7211 */ /* 0x002fc600000f0eff */
[----:B------:R0:W-:Y:S04]  /*1800*/  STL [R1+0x90], R25 ;  /* 0x0000901901007387 */ /* 0x0001e80000100800 */
[----:B------:R-:W4:Y:S04]  /*1810*/  LDL.LU R24, [R1+0x13b4] ;  /* 0x0013b40001187983 */ /* 0x000f280000300800 */
[----:B------:R-:W4:Y:S01]  /*1820*/  LDG.E.U16 R11, [R10.64] ;  /* 0x000000060a0b7981 */ /* 0x000f22000c1e1500 */
[----:B0-----:R-:W-:-:S05]  /*1830*/  IMAD R25, R0, 0x2, R25 ;  /* 0x0000000200197824 */ /* 0x001fca00078e0219 */
[----:B------:R0:W-:Y:S01]  /*1840*/  STL [R1+0x24], R25 ;  /* 0x0000241901007387 */ /* 0x0001e20000100800 */
[----:B------:R-:W-:-:S03]  /*1850*/  LEA R14, P0, R29, R26, 0x1 ;  /* 0x0000001a1d0e7211 */ /* 0x000fc600078008ff */
[----:B---3--:R1:W-:Y:S01]  /*1860*/  STL [R1+0x3e4], R15 ;  /* 0x0003e40f01007387 */ /* 0x0083e20000100800 */
[----:B0-----:R-:W-:-:S05]  /*1870*/  LEA R25, R0, R25, 0x1 ;  /* 0x0000001900197211 */ /* 0x001fca00078e08ff */
[----:B------:R0:W-:Y:S01]  /*1880*/  STL [R1+0x20], R25 ;  /* 0x0000201901007387 */ /* 0x0001e20000100800 */
[----:B-1----:R-:W-:-:S05]  /*1890*/  LEA.HI.X.SX32 R15, R29, R27, 0x1, P0 ;  /* 0x0000001b1d0f7211 */ /* 0x002fca00000f0eff */
[----:B------:R1:W3:Y:S01]  /*18a0*/  LDG.E.U16 R14, [R14.64] ;  /* 0x000000060e0e7981 */ /* 0x0002e2000c1e1500 */
[----:B0-----:R-:W-:-:S04]  /*18b0*/  IMAD R25, R0, 0x2, R25 ;  /* 0x0000000200197824 */ /* 0x001fc800078e0219 */
[----:B------:R-:W-:Y:S01]  /*18c0*/  IMAD R29, R0, 0x2, R25 ;  /* 0x00000002001d7824 */ /* 0x000fe200078e0219 */
[CC--:B--2---:R-:W-:Y:S01]  /*18d0*/  LEA R12, P1, R28.reuse, R26.reuse, 0x1 ;  /* 0x0000001a1c0c7211 */ /* 0x0c4fe200078208ff */
[----:B-----5:R0:W-:Y:S03]  /*18e0*/  STL [R1+0xf0], R13 ;  /* 0x0000f00d01007387 */ /* 0x0201e60000100800 */
[----:B0-----:R-:W-:Y:S02]  /*18f0*/  LEA.HI.X.SX32 R13, R28, R27, 0x1, P1 ;  /* 0x0000001b1c0d7211 */ /* 0x001fe400008f0eff */
[----:B------:R-:W-:Y:S01]  /*1900*/  LEA R28, R0, R29, 0x1 ;  /* 0x0000001d001c7211 */ /* 0x000fe200078e08ff */
[----:B----4-:R0:W-:Y:S01]  /*1910*/  STL [R1+0x3e0], R11 ;  /* 0x0003e00b01007387 */ /* 0x0101e20000100800 */
[----:B------:R-:W-:-:S03]  /*1920*/  LEA R10, P0, R24, R26, 0x1 ;  /* 0x0000001a180a7211 */ /* 0x000fc600078008ff */
[----:B------:R2:W-:Y:S04]  /*1930*/  STL [R1+0x8c], R29 ;  /* 0x00008c1d01007387 */ /* 0x0005e80000100800 */
[----:B-1----:R1:W4:Y:S01]  /*1940*/  LDG.E.U16 R15, [R12.64] ;  /* 0x000000060c0f7981 */ /* 0x002322000c1e1500 */
[----:B0-----:R-:W-:Y:S01]  /*1950*/  LEA.HI.X.SX32 R11, R24, R27, 0x1, P0 ;  /* 0x0000001b180b7211 */ /* 0x001fe200000f0eff */
[----:B--2---:R-:W-:-:S05]  /*1960*/  IMAD R29, R0, 0x2, R24 ;  /* 0x00000002001d7824 */ /* 0x004fca00078e0218 */
[----:B-1----:R-:W-:-:S04]  /*1970*/  LEA R12, P0, R29, R26, 0x1 ;  /* 0x0000001a1d0c7211 */ /* 0x002fc800078008ff */
[----:B------:R-:W-:Y:S02]  /*1980*/  LEA.HI.X.SX32 R13, R29, R27, 0x1, P0 ;  /* 0x0000001b1d0d7211 */ /* 0x000fe400000f0eff */
[----:B------:R-:W2:Y:S04]  /*1990*/  LDG.E.U16 R29, [R10.64] ;  /* 0x000000060a1d7981 */ /* 0x000ea8000c1e1500 */
[----:B------:R0:W-:Y:S02]  /*19a0*/  STL [R1+0x18], R28 ;  /* 0x0000181c01007387 */ /* 0x0001e40000100800 */
[----:B0-----:R-:W-:-:S05]  /*19b0*/  IMAD R28, R0, 0x2, R28 ;  /* 0x00000002001c7824 */ /* 0x001fca00078e021c */
[C---:B------:R-:W-:Y:S01]  /*19c0*/  LEA R24, R0.reuse, R28, 0x1 ;  /* 0x0000001c00187211 */ /* 0x040fe200078e08ff */
[----:B------:R0:W-:Y:S04]  /*19d0*/  STL [R1+0x14], R28 ;  /* 0x0000141c01007387 */ /* 0x0001e80000100800 */
[----:B0-----:R-:W-:Y:S01]  /*19e0*/  IMAD R28, R0, 0x2, R24 ;  /* 0x00000002001c7824 */ /* 0x001fe200078e0218 */
[----:B----4-:R-:W-:Y:S04]  /*19f0*/  STL [R1+0xec], R15 ;  /* 0x0000ec0f01007387 */ /* 0x010fe80000100800 */
[----:B---3--:R-:W-:Y:S04]  /*1a00*/  STL [R1+0x3dc], R14 ;  /* 0x0003dc0e01007387 */ /* 0x008fe80000100800 */
[----:B------:R-:W-:Y:S04]  /*1a10*/  STL [R1+0x88], R28 ;  /* 0x0000881c01007387 */ /* 0x000fe80000100800 */
[----:B--2---:R0:W-:Y:S04]  /*1a20*/  STL [R1+0x3d8], R29 ;  /* 0x0003d81d01007387 */ /* 0x0041e80000100800 */
[----:B0-----:R0:W2:Y:S01]  /*1a30*/  LDG.E.U16 R29, [R12.64] ;  /* 0x000000060c1d7981 */ /* 0x0010a2000c1e1500 */
[----:B------:R-:W-:-:S02]  /*1a40*/  LEA R14, P1, R4, R26, 0x1 ;  /* 0x0000001a040e7211 */ /* 0x000fc400078208ff */
[----:B------:R-:W-:Y:S02]  /*1a50*/  LEA R10, P0, R6, R26, 0x1 ;  /* 0x0000001a060a7211 */ /* 0x000fe400078008ff */
[-C--:B------:R-:W-:Y:S01]  /*1a60*/  LEA.HI.X.SX32 R15, R4, R27.reuse, 0x1, P1 ;  /* 0x0000001b040f7211 */ /* 0x080fe200008f0eff */
[----:B------:R-:W-:Y:S01]  /*1a70*/  IMAD R28, R0, 0x2, R28 ;  /* 0x00000002001c7824 */ /* 0x000fe200078e021c */
[----:B------:R-:W-:-:S03]  /*1a80*/  LEA.HI.X.SX32 R11, R6, R27, 0x1, P0 ;  /* 0x0000001b060b7211 */ /* 0x000fc600000f0eff */
[----:B------:R1:W3:Y:S01]  /*1a90*/  LDG.E.U16 R6, [R14.64] ;  /* 0x000000060e067981 */ /* 0x0002e2000c1e1500 */
[----:B------:R-:W-:-:S03]  /*1aa0*/  LEA R4, R0, R28, 0x1 ;  /* 0x0000001c00047211 */ /* 0x000fc600078e08ff */
[----:B------:R4:W-:Y:S04]  /*1ab0*/  STL [R1+0x10], R28 ;  /* 0x0000101c01007387 */ /* 0x0009e80000100800 */
[----:B------:R5:W-:Y:S01]  /*1ac0*/  STL [R1+0xc], R4 ;  /* 0x00000c0401007387 */ /* 0x000be20000100800 */
[----:B0-----:R-:W-:-:S03]  /*1ad0*/  LEA R12, P0, R23, R26, 0x1 ;  /* 0x0000001a170c7211 */ /* 0x001fc600078008ff */
[----:B----4-:R0:W4:Y:S01]  /*1ae0*/  LDG.E.U16 R28, [R10.64] ;  /* 0x000000060a1c7981 */ /* 0x010122000c1e1500 */
[----:B-----5:R-:W-:Y:S01]  /*1af0*/  IMAD R4, R0, 0x2, R4 ;  /* 0x0000000200047824 */ /* 0x020fe200078e0204 */
[----:B------:R-:W-:-:S04]  /*1b00*/  LEA.HI.X.SX32 R13, R23, R27, 0x1, P0 ;  /* 0x0000001b170d7211 */ /* 0x000fc800000f0eff */
[----:B------:R5:W-:Y:S01]  /*1b10*/  STL [R1+0x34], R4 ;  /* 0x0000340401007387 */ /* 0x000be20000100800 */
[----:B-1----:R-:W-:Y:S01]  /*1b20*/  LEA R14, P1, R2, R26, 0x1 ;  /* 0x0000001a020e7211 */ /* 0x002fe200078208ff */
[----:B-----5:R-:W-:-:S03]  /*1b30*/  IMAD R4, R0, 0x2, R4 ;  /* 0x0000000200047824 */ /* 0x020fc600078e0204 */
[----:B------:R-:W-:Y:S02]  /*1b40*/  LEA.HI.X.SX32 R15, R2, R27, 0x1, P1 ;  /* 0x0000001b020f7211 */ /* 0x000fe400008f0eff */
[----:B------:R-:W-:Y:S04]  /*1b50*/  STL [R1+0x84], R4 ;  /* 0x0000840401007387 */ /* 0x000fe80000100800 */
[----:B------:R1:W5:Y:S04]  /*1b60*/  LDG.E.U16 R23, [R14.64] ;  /* 0x000000060e177981 */ /* 0x000368000c1e1500 */
[----:B--2---:R2:W-:Y:S04]  /*1b70*/  STL [R1+0x3d4], R29 ;  /* 0x0003d41d01007387 */ /* 0x0045e80000100800 */
[----:B--2---:R2:W5:Y:S01]  /*1b80*/  LDG.E.U16 R29, [R12.64] ;  /* 0x000000060c1d7981 */ /* 0x004562000c1e1500 */
[----:B------:R-:W-:-:S05]  /*1b90*/  LEA R4, R0, R4, 0x1 ;  /* 0x0000000400047211 */ /* 0x000fca00078e08ff */
[----:B------:R-:W-:Y:S01]  /*1ba0*/  IMAD R2, R0, 0x2, R4 ;  /* 0x0000000200027824 */ /* 0x000fe200078e0204 */
[----:B---3--:R-:W-:Y:S01]  /*1bb0*/  STL [R1+0xe8], R6 ;  /* 0x0000e80601007387 */ /* 0x008fe20000100800 */
[----:B0-----:R-:W-:-:S03]  /*1bc0*/  LEA R10, P0, R8, R26, 0x1 ;  /* 0x0000001a080a7211 */ /* 0x001fc600078008ff */
[----:B------:R0:W-:Y:S01]  /*1bd0*/  STL [R1+0x4], R4 ;  /* 0x0000040401007387 */ /* 0x0001e20000100800 */
[----:B------:R-:W-:Y:S02]  /*1be0*/  LEA.HI.X.SX32 R11, R8, R27, 0x1, P0 ;  /* 0x0000001b080b7211 */ /* 0x000fe400000f0eff */
[C---:B0-----:R-:W-:Y:S01]  /*1bf0*/  LEA R4, R0.reuse, R2, 0x1 ;  /* 0x0000000200047211 */ /* 0x041fe200078e08ff */
[----:B------:R0:W-:Y:S04]  /*1c00*/  STL [R1], R2 ;  /* 0x0000000201007387 */ /* 0x0001e80000100800 */
[----:B------:R-:W-:Y:S01]  /*1c10*/  IMAD R8, R0, 0x2, R4 ;  /* 0x0000000200087824 */ /* 0x000fe200078e0204 */
[----:B------:R-:W-:Y:S04]  /*1c20*/  STL [R1+0x8], R4 ;  /* 0x0000080401007387 */ /* 0x000fe80000100800 */
[----:B------:R-:W-:Y:S01]  /*1c30*/  STL [R1+0x80], R8 ;  /* 0x0000800801007387 */ /* 0x000fe20000100800 */
[----:B--2---:R-:W-:-:S03]  /*1c40*/  LEA R12, P0, R16, R26, 0x1 ;  /* 0x0000001a100c7211 */ /* 0x004fc600078008ff */
[----:B----4-:R2:W-:Y:S01]  /*1c50*/  STL [R1+0x3d0], R28 ;  /* 0x0003d01c01007387 */ /* 0x0105e20000100800 */
[----:B------:R-:W-:Y:S01]  /*1c60*/  IMAD.MOV.U32 R6, RZ, RZ, R25 ;  /* 0x000000ffff067224 */ /* 0x000fe200078e0019 */
[-C--:B0-----:R-:W-:Y:S02]  /*1c70*/  LEA R2, P1, R3, R26.reuse, 0x1 ;  /* 0x0000001a03027211 */ /* 0x081fe400078208ff */
[----:B------:R-:W-:Y:S01]  /*1c80*/  LEA.HI.X.SX32 R13, R16, R27, 0x1, P0 ;  /* 0x0000001b100d7211 */ /* 0x000fe200000f0eff */
[----:B-1----:R0:W3:Y:S01]  /*1c90*/  LDG.E.U16 R14, [R10.64] ;  /* 0x000000060a0e7981 */ /* 0x0020e2000c1e1500 */
[C---:B--2---:R-:W-:Y:S01]  /*1ca0*/  IMAD R28, R0.reuse, 0x2, R8 ;  /* 0x00000002001c7824 */ /* 0x044fe200078e0208 */
[----:B------:R-:W-:Y:S02]  /*1cb0*/  LEA R4, P0, R5, R26, 0x1 ;  /* 0x0000001a05047211 */ /* 0x000fe400078008ff */
[----:B------:R1:W2:Y:S02]  /*1cc0*/  LDG.E.U16 R15, [R12.64] ;  /* 0x000000060c0f7981 */ /* 0x0002a4000c1e1500 */
[----:B------:R-:W-:-:S02]  /*1cd0*/  LEA R25, R0, R28, 0x1 ;  /* 0x0000001c00197211 */ /* 0x000fc400078e08ff */
[----:B------:R-:W-:Y:S01]  /*1ce0*/  STL [R1+0x13a0], R28 ;  /* 0x0013a01c01007387 */ /* 0x000fe20000100800 */
[-C--:B------:R-:W-:Y:S02]  /*1cf0*/  LEA.HI.X.SX32 R3, R3, R27.reuse, 0x1, P1 ;  /* 0x0000001b03037211 */ /* 0x080fe400008f0eff */
[-C--:B------:R-:W-:Y:S02]  /*1d00*/  LEA.HI.X.SX32 R5, R5, R27.reuse, 0x1, P0 ;  /* 0x0000001b05057211 */ /* 0x080fe400000f0eff */
[C---:B------:R-:W-:Y:S01]  /*1d10*/  LEA R8, P0, R9.reuse, R26, 0x1 ;  /* 0x0000001a09087211 */ /* 0x040fe200078008ff */
[----:B-1----:R1:W2:Y:S03]  /*1d20*/  LDG.E.U16 R13, [R2.64] ;  /* 0x00000006020d7981 */ /* 0x0022a6000c1e1500 */
[----:B------:R-:W-:-:S05]  /*1d30*/  LEA.HI.X.SX32 R9, R9, R27, 0x1, P0 ;  /* 0x0000001b09097211 */ /* 0x000fca00000f0eff */
[----:B0-----:R0:W2:Y:S04]  /*1d40*/  LDG.E.U16 R11, [R8.64] ;  /* 0x00000006080b7981 */ /* 0x0010a8000c1e1500 */
[----:B-----5:R5:W-:Y:S04]  /*1d50*/  STL [R1+0x3cc], R29 ;  /* 0x0003cc1d01007387 */ /* 0x020be80000100800 */
[----:B------:R0:W-:Y:S01]  /*1d60*/  STL [R1+0x139c], R25 ;  /* 0x00139c1901007387 */ /* 0x0001e20000100800 */
[----:B-----5:R-:W-:-:S05]  /*1d70*/  IMAD R29, R0, 0x2, R25 ;  /* 0x00000002001d7824 */ /* 0x020fca00078e0219 */
[----:B------:R-:W-:Y:S04]  /*1d80*/  STL [R1+0x13a4], R29 ;  /* 0x0013a41d01007387 */ /* 0x000fe80000100800 */
[----:B------:R5:W-:Y:S04]  /*1d90*/  STL [R1+0xe4], R23 ;  /* 0x0000e41701007387 */ /* 0x000be80000100800 */
[----:B0-----:R-:W4:Y:S04]  /*1da0*/  LDL.LU R25, [R1+0x4c] ;  /* 0x00004c0001197983 */ /* 0x001f280000300800 */
[----:B-----5:R0:W5:Y:S01]  /*1db0*/  LDG.E.U16 R23, [R4.64] ;  /* 0x0000000604177981 */ /* 0x020162000c1e1500 */
[----:B------:R-:W-:Y:S01]  /*1dc0*/  IMAD R10, R0, 0x2, R29 ;  /* 0x00000002000a7824 */ /* 0x000fe200078e021d */
[----:B-1----:R-:W-:-:S04]  /*1dd0*/  LEA R2, P1, R7, R26, 0x1 ;  /* 0x0000001a07027211 */ /* 0x002fc800078208ff */
[C---:B------:R-:W-:Y:S02]  /*1de0*/  LEA R16, R0.reuse, R10, 0x1 ;  /* 0x0000000a00107211 */ /* 0x040fe400078e08ff */
[-C--:B------:R-:W-:Y:S01]  /*1df0*/  LEA.HI.X.SX32 R3, R7, R27.reuse, 0x1, P1 ;  /* 0x0000001b07037211 */ /* 0x080fe200008f0eff */
[----:B------:R-:W-:Y:S02]  /*1e00*/  STL [R1+0x78], R10 ;  /* 0x0000780a01007387 */ /* 0x000fe40000100800 */
[----:B------:R-:W-:Y:S02]  /*1e10*/  IMAD R9, R0, 0x2, R16 ;  /* 0x0000000200097824 */ /* 0x000fe400078e0210 */
[----:B------:R1:W-:Y:S01]  /*1e20*/  STL [R1+0x1398], R16 ;  /* 0x0013981001007387 */ /* 0x0003e20000100800 */
[----:B0-----:R-:W-:Y:S02]  /*1e30*/  LEA R4, P0, R20, R26, 0x1 ;  /* 0x0000001a14047211 */ /* 0x001fe400078008ff */
[----:B------:R-:W-:Y:S01]  /*1e40*/  MOV R12, R24 ;  /* 0x00000018000c7202 */ /* 0x000fe20000000f00 */
[----:B------:R-:W-:Y:S01]  /*1e50*/  IMAD R24, R0, 0x2, R9 ;  /* 0x0000000200187824 */ /* 0x000fe200078e0209 */
[----:B-1----:R0:W5:Y:S01]  /*1e60*/  LDG.E.U16 R16, [R2.64] ;  /* 0x0000000602107981 */ /* 0x002162000c1e1500 */
[----:B------:R-:W-:Y:S01]  /*1e70*/  IMAD.MOV.U32 R28, RZ, RZ, R6 ;  /* 0x000000ffff1c7224 */ /* 0x000fe200078e0006 */
[----:B------:R-:W-:Y:S01]  /*1e80*/  LEA.HI.X.SX32 R5, R20, R27, 0x1, P0 ;  /* 0x0000001b14057211 */ /* 0x000fe200000f0eff */
[----:B------:R-:W-:Y:S01]  /*1e90*/  IMAD R8, R0, 0x2, R24 ;  /* 0x0000000200087824 */ /* 0x000fe200078e0218 */
[----:B---3--:R1:W-:Y:S01]  /*1ea0*/  STL [R1+0x3c8], R14 ;  /* 0x0003c80e01007387 */ /* 0x0083e20000100800 */
[----:B------:R-:W-:-:S03]  /*1eb0*/  LEA R6, P0, R21, R26, 0x1 ;  /* 0x0000001a15067211 */ /* 0x000fc600078008ff */
[----:B------:R3:W5:Y:S01]  /*1ec0*/  LDG.E.U16 R20, [R4.64] ;  /* 0x0000000604147981 */ /* 0x000762000c1e1500 */
[----:B0-----:R-:W-:-:S03]  /*1ed0*/  LEA R2, P1, R19, R26, 0x1 ;  /* 0x0000001a13027211 */ /* 0x001fc600078208ff */
[----:B-1----:R-:W5:Y:S01]  /*1ee0*/  LDL.LU R14, [R1+0x54] ;  /* 0x00005400010e7983 */ /* 0x002f620000300800 */
[----:B------:R-:W-:-:S03]  /*1ef0*/  LEA.HI.X.SX32 R7, R21, R27, 0x1, P0 ;  /* 0x0000001b15077211 */ /* 0x000fc600000f0eff */
[----:B------:R-:W-:Y:S01]  /*1f00*/  STL [R1+0x13a8], R9 ;  /* 0x0013a80901007387 */ /* 0x000fe20000100800 */
[----:B------:R-:W-:-:S03]  /*1f10*/  LEA.HI.X.SX32 R3, R19, R27, 0x1, P1 ;  /* 0x0000001b13037211 */ /* 0x000fc600008f0eff */
[----:B--2---:R0:W-:Y:S01]  /*1f20*/  STL [R1+0x3c4], R15 ;  /* 0x0003c40f01007387 */ /* 0x0041e20000100800 */
[----:B---3--:R-:W-:Y:S02]  /*1f30*/  LEA R4, P0, R18, R26, 0x1 ;  /* 0x0000001a12047211 */ /* 0x008fe400078008ff */
[----:B------:R-:W-:Y:S01]  /*1f40*/  LEA R19, R0, R8, 0x1 ;  /* 0x0000000800137211 */ /* 0x000fe200078e08ff */
[----:B------:R-:W-:Y:S01]  /*1f50*/  STL [R1+0x13ac], R24 ;  /* 0x0013ac1801007387 */ /* 0x000fe20000100800 */
[----:B------:R-:W-:-:S03]  /*1f60*/  LEA.HI.X.SX32 R5, R18, R27, 0x1, P0 ;  /* 0x0000001b12057211 */ /* 0x000fc600000f0eff */
[----:B------:R1:W3:Y:S04]  /*1f70*/  LDG.E.U16 R29, [R6.64] ;  /* 0x00000006061d7981 */ /* 0x0002e8000c1e1500 */
[----:B0-----:R-:W3:Y:S04]  /*1f80*/  LDL.LU R15, [R1+0x38] ;  /* 0x00003800010f7983 */ /* 0x001ee80000300800 */
[----:B------:R0:W-:Y:S04]  /*1f90*/  STL [R1+0xe0], R13 ;  /* 0x0000e00d01007387 */ /* 0x0001e80000100800 */
[----:B------:R0:W-:Y:S01]  /*1fa0*/  STL [R1+0x70], R8 ;  /* 0x0000700801007387 */ /* 0x0001e20000100800 */
[----:B-1----:R-:W-:-:S03]  /*1fb0*/  LEA R6, P1, R17, R26, 0x1 ;  /* 0x0000001a11067211 */ /* 0x002fc600078208ff */
[----:B0-----:R-:W3:Y:S01]  /*1fc0*/  LDL.LU R13, [R1+0x30] ;  /* 0x00003000010d7983 */ /* 0x001ee20000300800 */
[----:B------:R-:W-:Y:S01]  /*1fd0*/  MOV R9, R28 ;  /* 0x0000001c00097202 */ /* 0x000fe20000000f00 */
[----:B------:R-:W-:Y:S01]  /*1fe0*/  IMAD R8, R0, 0x2, R19 ;  /* 0x0000000200087824 */ /* 0x000fe200078e0213 */
[----:B------:R-:W-:Y:S01]  /*1ff0*/  LEA.HI.X.SX32 R7, R17, R27, 0x1, P1 ;  /* 0x0000001b11077211 */ /* 0x000fe200008f0eff */
[----:B------:R0:W3:Y:S04]  /*2000*/  LDG.E.U16 R28, [R4.64] ;  /* 0x00000006041c7981 */ /* 0x0000e8000c1e1500 */
[----:B------:R1:W3:Y:S01]  /*2010*/  LDG.E.U16 R17, [R6.64] ;  /* 0x0000000606117981 */ /* 0x0002e2000c1e1500 */
[----:B----4-:R-:W-:-:S03]  /*2020*/  LEA R10, P0, R25, R26, 0x1 ;  /* 0x0000001a190a7211 */ /* 0x010fc600078008ff */
[----:B-----5:R4:W-:Y:S04]  /*2030*/  STL [R1+0x3c0], R23 ;  /* 0x0003c01701007387 */ /* 0x0209e80000100800 */
[----:B------:R5:W-:Y:S04]  /*2040*/  STL [R1+0x13b0], R19 ;  /* 0x0013b01301007387 */ /* 0x000be80000100800 */
[----:B------:R-:W2:Y:S04]  /*2050*/  LDL.LU R24, [R1+0x44] ;  /* 0x0000440001187983 */ /* 0x000ea80000300800 */
[----:B----4-:R-:W4:Y:S04]  /*2060*/  LDL.LU R23, [R1+0x2c] ;  /* 0x00002c0001177983 */ /* 0x010f280000300800 */
[----:B------:R0:W-:Y:S04]  /*2070*/  STL [R1+0x3bc], R11 ;  /* 0x0003bc0b01007387 */ /* 0x0001e80000100800 */
[----:B-----5:R5:W2:Y:S01]  /*2080*/  LDG.E.U16 R19, [R2.64] ;  /* 0x0000000602137981 */ /* 0x020aa2000c1e1500 */
[----:B0-----:R-:W-:-:S05]  /*2090*/  LEA.HI.X.SX32 R11, R25, R27, 0x1, P0 ;  /* 0x0000001b190b7211 */ /* 0x001fca00000f0eff */
[----:B------:R3:W4:Y:S01]  /*20a0*/  LDG.E.U16 R18, [R10.64] ;  /* 0x000000060a127981 */ /* 0x000722000c1e1500 */
[----:B------:R-:W-:-:S03]  /*20b0*/  IMAD R21, R0, 0x2, R8 ;  /* 0x0000000200157824 */ /* 0x000fc600078e0208 */
[----:B------:R0:W-:Y:S01]  /*20c0*/  STL [R1+0xdc], R16 ;  /* 0x0000dc1001007387 */ /* 0x0001e20000100800 */
[----:B-----5:R-:W-:Y:S01]  /*20d0*/  LEA R2, P0, R22, R26, 0x1 ;  /* 0x0000001a16027211 */ /* 0x020fe200078008ff */
[----:B0-----:R-:W-:-:S04]  /*20e0*/  IMAD R16, R0, 0x2, R21 ;  /* 0x0000000200107824 */ /* 0x001fc800078e0215 */
[----:B------:R-:W-:Y:S01]  /*20f0*/  IMAD R4, R0, 0x2, R16 ;  /* 0x0000000200047824 */ /* 0x000fe200078e0210 */
[----:B------:R-:W-:-:S04]  /*2100*/  LEA.HI.X.SX32 R3, R22, R27, 0x1, P0 ;  /* 0x0000001b16037211 */ /* 0x000fc800000f0eff */
[C---:B------:R-:W-:Y:S01]  /*2110*/  LEA R22, R0.reuse, R4, 0x1 ;  /* 0x0000000400167211 */ /* 0x040fe200078e08ff */
[----:B------:R0:W-:Y:S04]  /*2120*/  STL [R1+0x68], R16 ;  /* 0x0000681001007387 */ /* 0x0001e80000100800 */
[----:B------:R-:W-:Y:S01]  /*2130*/  IMAD R5, R0, 0x2, R22 ;  /* 0x0000000200057824 */ /* 0x000fe200078e0216 */
[----:B------:R5:W-:Y:S01]  /*2140*/  STL [R1+0x3b8], R20 ;  /* 0x0003b81401007387 */ /* 0x000be20000100800 */
[----:B-1----:R-:W-:Y:S01]  /*2150*/  LEA R6, P0, R14, R26, 0x1 ;  /* 0x0000001a0e067211 */ /* 0x002fe200078008ff */
[----:B0-----:R-:W-:Y:S02]  /*2160*/  IMAD.MOV.U32 R16, RZ, RZ, R12 ;  /* 0x000000ffff107224 */ /* 0x001fe400078e000c */
[----:B------:R-:W-:-:S02]  /*2170*/  LEA R12, R0, R5, 0x1 ;  /* 0x00000005000c7211 */ /* 0x000fc400078e08ff */
[----:B---3--:R-:W-:Y:S01]  /*2180*/  LEA R10, P1, R15, R26, 0x1 ;  /* 0x0000001a0f0a7211 */ /* 0x008fe200078208ff */
[----:B-----5:R-:W3:Y:S01]  /*2190*/  LDL.LU R20, [R1+0x28] ;  /* 0x0000280001147983 */ /* 0x020ee20000300800 */
[----:B------:R-:W-:-:S03]  /*21a0*/  LEA.HI.X.SX32 R7, R14, R27, 0x1, P0 ;  /* 0x0000001b0e077211 */ /* 0x000fc600000f0eff */
[----:B------:R0:W-:Y:S01]  /*21b0*/  STL [R1+0x3b4], R29 ;  /* 0x0003b41d01007387 */ /* 0x0001e20000100800 */
[----:B------:R-:W-:-:S03]  /*21c0*/  LEA.HI.X.SX32 R11, R15, R27, 0x1, P1 ;  /* 0x0000001b0f0b7211 */ /* 0x000fc600008f0eff */
[----:B0-----:R-:W5:Y:S04]  /*21d0*/  LDL.LU R29, [R1+0x40] ;  /* 0x00004000011d7983 */ /* 0x001f680000300800 */
[----:B------:R-:W5:Y:S04]  /*21e0*/  LDL.LU R25, [R1+0x24] ;  /* 0x0000240001197983 */ /* 0x000f680000300800 */
[----:B--2---:R0:W-:Y:S04]  /*21f0*/  STL [R1+0xd8], R19 ;  /* 0x0000d81301007387 */ /* 0x0041e80000100800 */
[----:B------:R-:W-:Y:S04]  /*2200*/  STL [R1+0x7c], R12 ;  /* 0x00007c0c01007387 */ /* 0x000fe80000100800 */
[----:B------:R1:W-:Y:S04]  /*2210*/  STL [R1+0x3b0], R28 ;  /* 0x0003b01c01007387 */ /* 0x0003e80000100800 */
[----:B0-----:R0:W2:Y:S04]  /*2220*/  LDG.E.U16 R19, [R2.64] ;  /* 0x0000000602137981 */ /* 0x0010a8000c1e1500 */
[----:B-1----:R-:W2:Y:S04]  /*2230*/  LDL.LU R28, [R1+0x20] ;  /* 0x00002000011c7983 */ /* 0x002ea80000300800 */
[----:B----4-:R1:W-:Y:S04]  /*2240*/  STL [R1+0x3ac], R18 ;  /* 0x0003ac1201007387 */ /* 0x0103e80000100800 */
[----:B------:R4:W-:Y:S04]  /*2250*/  STL [R1+0xd4], R17 ;  /* 0x0000d41101007387 */ /* 0x0009e80000100800 */
[----:B-1----:R1:W2:Y:S04]  /*2260*/  LDG.E.U16 R18, [R6.64] ;  /* 0x0000000606127981 */ /* 0x0022a8000c1e1500 */
[----:B----4-:R4:W2:Y:S01]  /*2270*/  LDG.E.U16 R17, [R10.64] ;  /* 0x000000060a117981 */ /* 0x0108a2000c1e1500 */
[----:B0-----:R-:W-:Y:S01]  /*2280*/  IMAD R2, R0, 0x2, R12 ;  /* 0x0000000200027824 */ /* 0x001fe200078e020c */
[----:B------:R-:W-:-:S03]  /*2290*/  LEA R14, P0, R13, R26, 0x1 ;  /* 0x0000001a0d0e7211 */ /* 0x000fc600078008ff */
[----:B-1----:R-:W-:Y:S01]  /*22a0*/  IMAD R7, R0, 0x2, R2 ;  /* 0x0000000200077824 */ /* 0x002fe200078e0202 */
[----:B------:R-:W-:-:S04]  /*22b0*/  LEA.HI.X.SX32 R15, R13, R27, 0x1, P0 ;  /* 0x0000001b0d0f7211 */ /* 0x000fc800000f0eff */
[----:B------:R-:W-:Y:S02]  /*22c0*/  LEA R6, R0, R7, 0x1 ;  /* 0x0000000700067211 */ /* 0x000fe400078e08ff */
[CC--:B------:R-:W-:Y:S02]  /*22d0*/  LEA R12, P0, R24.reuse, R26.reuse, 0x1 ;  /* 0x0000001a180c7211 */ /* 0x0c0fe400078008ff */
[CC--:B----4-:R-:W-:Y:S01]  /*22e0*/  LEA R10, P1, R23.reuse, R26.reuse, 0x1 ;  /* 0x0000001a170a7211 */ /* 0x0d0fe200078208ff */
[----:B------:R0:W-:Y:S01]  /*22f0*/  STL [R1+0x58], R6 ;  /* 0x0000580601007387 */ /* 0x0001e20000100800 */
[-C--:B------:R-:W-:Y:S02]  /*2300*/  LEA.HI.X.SX32 R13, R24, R27.reuse, 0x1, P0 ;  /* 0x0000001b180d7211 */ /* 0x080fe400000f0eff */
[----:B------:R-:W-:Y:S01]  /*2310*/  LEA.HI.X.SX32 R11, R23, R27, 0x1, P1 ;  /* 0x0000001b170b7211 */ /* 0x000fe200008f0eff */
[----:B------:R3:W4:Y:S01]  /*2320*/  LDG.E.U16 R24, [R14.64] ;  /* 0x000000060e187981 */ /* 0x000722000c1e1500 */
[----:B0-----:R-:W-:Y:S01]  /*2330*/  IMAD R6, R0, 0x2, R6 ;  /* 0x0000000200067824 */ /* 0x001fe200078e0206 */
[----:B---3--:R-:W-:Y:S01]  /*2340*/  LEA R14, P0, R20, R26, 0x1 ;  /* 0x0000001a140e7211 */ /* 0x008fe200078008ff */
[----:B------:R-:W-:-:S02]  /*2350*/  IMAD.MOV.U32 R3, RZ, RZ, R9 ;  /* 0x000000ffff037224 */ /* 0x000fc400078e0009 */
[----:B------:R5:W3:Y:S01]  /*2360*/  LDG.E.U16 R9, [R12.64] ;  /* 0x000000060c097981 */ /* 0x000ae2000c1e1500 */
[----:B------:R-:W-:Y:S02]  /*2370*/  LEA.HI.X.SX32 R15, R20, R27, 0x1, P0 ;  /* 0x0000001b140f7211 */ /* 0x000fe400000f0eff */
[----:B-----5:R-:W-:-:S04]  /*2380*/  LEA R12, P0, R29, R26, 0x1 ;  /* 0x0000001a1d0c7211 */ /* 0x020fc800078008ff */
[----:B------:R-:W-:Y:S02]  /*2390*/  LEA.HI.X.SX32 R13, R29, R27, 0x1, P0 ;  /* 0x0000001b1d0d7211 */ /* 0x000fe400000f0eff */
[----:B------:R0:W5:Y:S04]  /*23a0*/  LDG.E.U16 R29, [R14.64] ;  /* 0x000000060e1d7981 */ /* 0x000168000c1e1500 */
[----:B------:R1:W3:Y:S04]  /*23b0*/  LDG.E.U16 R12, [R12.64] ;  /* 0x000000060c0c7981 */ /* 0x0002e8000c1e1500 */
[----:B--2---:R2:W-:Y:S04]  /*23c0*/  STL [R1+0x3a8], R19 ;  /* 0x0003a81301007387 */ /* 0x0045e80000100800 */
[----:B--2---:R-:W2:Y:S04]  /*23d0*/  LDL.LU R19, [R1+0x18] ;  /* 0x0000180001137983 */ /* 0x004ea80000300800 */
[----:B------:R-:W-:Y:S04]  /*23e0*/  STL [R1+0x74], R6 ;  /* 0x0000740601007387 */ /* 0x000fe80000100800 */
[----:B------:R-:W-:Y:S04]  /*23f0*/  STL [R1+0x3a4], R18 ;  /* 0x0003a41201007387 */ /* 0x000fe80000100800 */
[----:B------:R-:W2:Y:S04]  /*2400*/  LDL.LU R23, [R1+0x14] ;  /* 0x0000140001177983 */ /* 0x000ea80000300800 */
[----:B------:R1:W-:Y:S01]  /*2410*/  STL [R1+0xd0], R17 ;  /* 0x0000d01101007387 */ /* 0x0003e20000100800 */
[----:B0-----:R-:W-:-:S03]  /*2420*/  LEA R14, P0, R28, R26, 0x1 ;  /* 0x0000001a1c0e7211 */ /* 0x001fc600078008ff */
[----:B-1----:R0:W2:Y:S02]  /*2430*/  LDG.E.U16 R17, [R10.64] ;  /* 0x000000060a117981 */ /* 0x0020a4000c1e1500 */
[----:B0-----:R-:W-:-:S04]  /*2440*/  LEA R10, P1, R25, R26, 0x1 ;  /* 0x0000001a190a7211 */ /* 0x001fc800078208ff */
[-C--:B------:R-:W-:Y:S02]  /*2450*/  LEA.HI.X.SX32 R11, R25, R27.reuse, 0x1, P1 ;  /* 0x0000001b190b7211 */ /* 0x080fe400008f0eff */
[----:B------:R-:W-:-:S03]  /*2460*/  LEA.HI.X.SX32 R15, R28, R27, 0x1, P0 ;  /* 0x0000001b1c0f7211 */ /* 0x000fc600000f0eff */
[----:B------:R0:W5:Y:S04]  /*2470*/  LDG.E.U16 R13, [R10.64] ;  /* 0x000000060a0d7981 */ /* 0x000168000c1e1500 */
[----:B------:R1:W5:Y:S01]  /*2480*/  LDG.E.U16 R15, [R14.64] ;  /* 0x000000060e0f7981 */ /* 0x000362000c1e1500 */
[----:B0-----:R-:W-:Y:S02]  /*2490*/  LEA R10, P0, R3, R26, 0x1 ;  /* 0x0000001a030a7211 */ /* 0x001fe400078008ff */
[----:B------:R-:W-:-:S04]  /*24a0*/  MOV R11, R3 ;  /* 0x00000003000b7202 */ /* 0x000fc80000000f00 */
[----:B------:R-:W-:-:S06]  /*24b0*/  LEA.HI.X.SX32 R11, R11, R27, 0x1, P0 ;  /* 0x0000001b0b0b7211 */ /* 0x000fcc00000f0eff */
[----:B------:R-:W5:Y:S01]  /*24c0*/  LDG.E.U16 R11, [R10.64] ;  /* 0x000000060a0b7981 */ /* 0x000f62000c1e1500 */
[----:B------:R-:W-:-:S05]  /*24d0*/  LEA R18, R0, R6, 0x1 ;  /* 0x0000000600127211 */ /* 0x000fca00078e08ff */
[C---:B------:R-:W-:Y:S01]  /*24e0*/  IMAD R20, R0.reuse, 0x2, R18 ;  /* 0x0000000200147824 */ /* 0x040fe200078e0212 */
[----:B----4-:R0:W-:Y:S03]  /*24f0*/  STL [R1+0x3a0], R24 ;  /* 0x0003a01801007387 */ /* 0x0101e60000100800 */
[C---:B------:R-:W-:Y:S01]  /*2500*/  IMAD R6, R0.reuse, 0x2, R20 ;  /* 0x0000000200067824 */ /* 0x040fe200078e0214 */
[----:B0-----:R-:W4:Y:S04]  /*2510*/  LDL.LU R24, [R1+0x10] ;  /* 0x0000100001187983 */ /* 0x001f280000300800 */
[----:B------:R0:W-:Y:S04]  /*2520*/  STL [R1+0x54], R6 ;  /* 0x0000540601007387 */ /* 0x0001e80000100800 */
[----:B---3--:R3:W-:Y:S01]  /*2530*/  STL [R1+0x39c], R9 ;  /* 0x00039c0901007387 */ /* 0x0087e20000100800 */
[----:B0-----:R-:W-:-:S03]  /*2540*/  LEA R6, R0, R6, 0x1 ;  /* 0x0000000600067211 */ /* 0x001fc600078e08ff */
[----:B---3--:R-:W3:Y:S04]  /*2550*/  LDL.LU R9, [R1+0xc] ;  /* 0x00000c0001097983 */ /* 0x008ee80000300800 */
[----:B------:R-:W-:Y:S04]  /*2560*/  STL [R1+0x6c], R6 ;  /* 0x00006c0601007387 */ /* 0x000fe80000100800 */
[----:B--2---:R0:W-:Y:S04]  /*2570*/  STL [R1+0xcc], R17 ;  /* 0x0000cc1101007387 */ /* 0x0041e80000100800 */
[----:B-----5:R2:W-:Y:S01]  /*2580*/  STL [R1+0x398], R29 ;  /* 0x0003981d01007387 */ /* 0x0205e20000100800 */
[----:B0-----:R-:W-:-:S03]  /*2590*/  IMAD R17, R0, 0x2, R6 ;  /* 0x0000000200117824 */ /* 0x001fc600078e0206 */
[----:B--2---:R-:W2:Y:S01]  /*25a0*/  LDL.LU R29, [R1+0x34] ;  /* 0x00003400011d7983 */ /* 0x004ea20000300800 */
[----:B------:R-:W-:-:S03]  /*25b0*/  IMAD R6, R0, 0x2, R17 ;  /* 0x0000000200067824 */ /* 0x000fc600078e0211 */
[----:B------:R-:W5:Y:S01]  /*25c0*/  LDL.LU R28, [R1+0x4] ;  /* 0x00000400011c7983 */ /* 0x000f620000300800 */
[----:B------:R-:W-:-:S03]  /*25d0*/  IMAD R3, R0, 0x2, R6 ;  /* 0x0000000200037824 */ /* 0x000fc600078e0206 */
[----:B------:R-:W2:Y:S04]  /*25e0*/  LDL.LU R25, [R1] ;  /* 0x0000000001197983 */ /* 0x000ea80000300800 */
[----:B------:R-:W-:Y:S04]  /*25f0*/  STL [R1+0xc8], R13 ;  /* 0x0000c80d01007387 */ /* 0x000fe80000100800 */
[----:B------:R0:W-:Y:S01]  /*2600*/  STL [R1+0x394], R12 ;  /* 0x0003940c01007387 */ /* 0x0001e20000100800 */
[----:B-1----:R-:W-:-:S03]  /*2610*/  LEA R14, P0, R23, R26, 0x1 ;  /* 0x0000001a170e7211 */ /* 0x002fc600078008ff */
[----:B------:R1:W-:Y:S01]  /*2620*/  STL [R1+0x50], R3 ;  /* 0x0000500301007387 */ /* 0x0003e20000100800 */
[----:B0-----:R-:W-:-:S04]  /*2630*/  LEA R12, P1, R19, R26, 0x1 ;  /* 0x0000001a130c7211 */ /* 0x001fc800078208ff */
[-C--:B------:R-:W-:Y:S01]  /*2640*/  LEA.HI.X.SX32 R13, R19, R27.reuse, 0x1, P1 ;  /* 0x0000001b130d7211 */ /* 0x080fe200008f0eff */
[----:B-1----:R-:W-:Y:S01]  /*2650*/  IMAD R3, R0, 0x2, R3 ;  /* 0x0000000200037824 */ /* 0x002fe200078e0203 */
[----:B------:R-:W2:Y:S04]  /*2660*/  LDL.LU R19, [R1+0x13b0] ;  /* 0x0013b00001137983 */ /* 0x000ea80000300800 */
[----:B------:R0:W-:Y:S04]  /*2670*/  STL [R1+0x390], R15 ;  /* 0x0003900f01007387 */ /* 0x0001e80000100800 */
[----:B------:R4:W2:Y:S04]  /*2680*/  LDG.E.U16 R13, [R12.64] ;  /* 0x000000060c0d7981 */ /* 0x0008a8000c1e1500 */
[----:B------:R-:W-:Y:S01]  /*2690*/  STL [R1+0x60], R3 ;  /* 0x0000600301007387 */ /* 0x000fe20000100800 */
[----:B0-----:R-:W-:-:S03]  /*26a0*/  LEA.HI.X.SX32 R15, R23, R27, 0x1, P0 ;  /* 0x0000001b170f7211 */ /* 0x001fc600000f0eff */
[----:B------:R0:W-:Y:S01]  /*26b0*/  STL [R1+0x38c], R11 ;  /* 0x00038c0b01007387 */ /* 0x0001e20000100800 */
[----:B------:R-:W-:-:S03]  /*26c0*/  LEA R10, P0, R16, R26, 0x1 ;  /* 0x0000001a100a7211 */ /* 0x000fc600078008ff */
[----:B------:R3:W5:Y:S01]  /*26d0*/  LDG.E.U16 R15, [R14.64] ;  /* 0x000000060e0f7981 */ /* 0x000762000c1e1500 */
[----:B0-----:R-:W-:-:S05]  /*26e0*/  IMAD.MOV.U32 R11, RZ, RZ, R16 ;  /* 0x000000ffff0b7224 */ /* 0x001fca00078e0010 */
[----:B------:R-:W-:-:S06]  /*26f0*/  LEA.HI.X.SX32 R11, R11, R27, 0x1, P0 ;  /* 0x0000001b0b0b7211 */ /* 0x000fcc00000f0eff */
[----:B------:R-:W5:Y:S01]  /*2700*/  LDG.E.U16 R11, [R10.64] ;  /* 0x000000060a0b7981 */ /* 0x000f62000c1e1500 */
[----:B------:R-:W-:-:S05]  /*2710*/  LEA R3, R0, R3, 0x1 ;  /* 0x0000000300037211 */ /* 0x000fca00078e08ff */
[----:B------:R-:W-:Y:S01]  /*2720*/  IMAD R23, R0, 0x2, R3 ;  /* 0x0000000200177824 */ /* 0x000fe200078e0203 */
[----:B----4-:R-:W-:-:S04]  /*2730*/  LEA R12, P1, R24, R26, 0x1 ;  /* 0x0000001a180c7211 */ /* 0x010fc800078208ff */
[----:B------:R-:W-:Y:S02]  /*2740*/  LEA R16, R0, R23, 0x1 ;  /* 0x0000001700107211 */ /* 0x000fe400078e08ff */
[----:B---3--:R-:W-:Y:S01]  /*2750*/  LEA R14, P0, R9, R26, 0x1 ;  /* 0x0000001a090e7211 */ /* 0x008fe200078008ff */
[----:B--2---:R0:W-:Y:S04]  /*2760*/  STL [R1+0x388], R13 ;  /* 0x0003880d01007387 */ /* 0x0041e80000100800 */
[----:B------:R1:W-:Y:S01]  /*2770*/  STL [R1+0x4c], R16 ;  /* 0x00004c1001007387 */ /* 0x0003e20000100800 */
[----:B0-----:R-:W-:-:S03]  /*2780*/  LEA.HI.X.SX32 R13, R24, R27, 0x1, P1 ;  /* 0x0000001b180d7211 */ /* 0x001fc600008f0eff */
[----:B------:R-:W2:Y:S01]  /*2790*/  LDL.LU R24, [R1+0x13ac] ;  /* 0x0013ac0001187983 */ /* 0x000ea20000300800 */
[----:B-1----:R-:W-:-:S03]  /*27a0*/  IMAD R16, R0, 0x2, R16 ;  /* 0x0000000200107824 */ /* 0x002fc600078e0210 */
[----:B-----5:R0:W-:Y:S04]  /*27b0*/  STL [R1+0x384], R15 ;  /* 0x0003840f01007387 */ /* 0x0201e80000100800 */
[----:B------:R1:W-:Y:S01]  /*27c0*/  STL [R1+0x1f8], R16 ;  /* 0x0001f81001007387 */ /* 0x0003e20000100800 */
[----:B0-----:R-:W-:-:S03]  /*27d0*/  LEA.HI.X.SX32 R15, R9, R27, 0x1, P0 ;  /* 0x0000001b090f7211 */ /* 0x001fc600000f0eff */
[----:B------:R-:W3:Y:S01]  /*27e0*/  LDL.LU R9, [R1+0x13a8] ;  /* 0x0013a80001097983 */ /* 0x000ee20000300800 */
[----:B-1----:R-:W-:-:S03]  /*27f0*/  IMAD R16, R0, 0x2, R16 ;  /* 0x0000000200107824 */ /* 0x002fc600078e0210 */
[----:B------:R-:W4:Y:S04]  /*2800*/  LDG.E.U16 R15, [R14.64] ;  /* 0x000000060e0f7981 */ /* 0x000f28000c1e1500 */
[----:B------:R-:W-:Y:S04]  /*2810*/  STL [R1+0x1c], R16 ;  /* 0x00001c1001007387 */ /* 0x000fe80000100800 */
[----:B------:R0:W-:Y:S04]  /*2820*/  STL [R1+0x380], R11 ;  /* 0x0003800b01007387 */ /* 0x0001e80000100800 */
[----:B0-----:R0:W5:Y:S01]  /*2830*/  LDG.E.U16 R11, [R12.64] ;  /* 0x000000060c0b7981 */ /* 0x001162000c1e1500 */
[----:B------:R-:W-:-:S05]  /*2840*/  LEA R10, R0, R16, 0x1 ;  /* 0x00000010000a7211 */ /* 0x000fca00078e08ff */
[----:B------:R-:W-:Y:S01]  /*2850*/  IMAD R16, R0, 0x2, R10 ;  /* 0x0000000200107824 */ /* 0x000fe200078e020a */
[----:B0-----:R-:W-:-:S04]  /*2860*/  LEA R12, P0, R29, R26, 0x1 ;  /* 0x0000001a1d0c7211 */ /* 0x001fc800078008ff */
[----:B------:R-:W-:Y:S01]  /*2870*/  LEA.HI.X.SX32 R13, R29, R27, 0x1, P0 ;  /* 0x0000001b1d0d7211 */ /* 0x000fe200000f0eff */
[----:B-----5:R-:W-:Y:S04]  /*2880*/  STL [R1+0x37c], R11 ;  /* 0x00037c0b01007387 */ /* 0x020fe80000100800 */
[----:B------:R0:W-:Y:S04]  /*2890*/  STL [R1+0xc], R10 ;  /* 0x00000c0a01007387 */ /* 0x0001e80000100800 */
[----:B------:R-:W5:Y:S04]  /*28a0*/  LDL.LU R29, [R1+0x13a4] ;  /* 0x0013a400011d7983 */ /* 0x000f680000300800 */
[----:B------:R1:W-:Y:S01]  /*28b0*/  STL [R1+0x48], R16 ;  /* 0x0000481001007387 */ /* 0x0003e20000100800 */
[----:B0-----:R-:W-:-:S03]  /*28c0*/  LEA R10, P1, R28, R26, 0x1 ;  /* 0x0000001a1c0a7211 */ /* 0x001fc600078208ff */
[----:B------:R0:W2:Y:S01]  /*28d0*/  LDG.E.U16 R12, [R12.64] ;  /* 0x000000060c0c7981 */ /* 0x0000a2000c1e1500 */
[----:B------:R-:W-:-:S03]  /*28e0*/  LEA.HI.X.SX32 R11, R28, R27, 0x1, P1 ;  /* 0x0000001b1c0b7211 */ /* 0x000fc600008f0eff */
[----:B------:R-:W2:Y:S01]  /*28f0*/  LDL.LU R28, [R1+0x13a0] ;  /* 0x0013a000011c7983 */ /* 0x000ea20000300800 */
[----:B-1----:R-:W-:-:S03]  /*2900*/  IMAD R16, R0, 0x2, R16 ;  /* 0x0000000200107824 */ /* 0x002fc600078e0210 */
[----:B----4-:R1:W-:Y:S04]  /*2910*/  STL [R1+0x378], R15 ;  /* 0x0003780f01007387 */ /* 0x0103e80000100800 */
[----:B------:R4:W-:Y:S01]  /*2920*/  STL [R1+0x5c], R16 ;  /* 0x00005c1001007387 */ /* 0x0009e20000100800 */
[----:B------:R-:W-:-:S03]  /*2930*/  LEA R14, P0, R25, R26, 0x1 ;  /* 0x0000001a190e7211 */ /* 0x000fc600078008ff */
[----:B------:R0:W2:Y:S04]  /*2940*/  LDG.E.U16 R10, [R10.64] ;  /* 0x000000060a0a7981 */ /* 0x0000a8000c1e1500 */
[----:B-1----:R-:W0:Y:S01]  /*2950*/  LDL.LU R15, [R1+0x8] ;  /* 0x00000800010f7983 */ /* 0x002e220000300800 */
[----:B----4-:R-:W-:Y:S01]  /*2960*/  LEA R16, R0, R16, 0x1 ;  /* 0x0000001000107211 */ /* 0x010fe200078e08ff */
[----:B0-----:R-:W-:Y:S01]  /*2970*/  IMAD.MOV.U32 R13, RZ, RZ, R15 ;  /* 0x000000ffff0d7224 */ /* 0x001fe200078e000f */
[----:B------:R-:W-:Y:S02]  /*2980*/  LEA.HI.X.SX32 R15, R25, R27, 0x1, P0 ;  /* 0x0000001b190f7211 */ /* 0x000fe400000f0eff */
[----:B------:R-:W4:Y:S04]  /*2990*/  LDL.LU R25, [R1+0x139c] ;  /* 0x00139c0001197983 */ /* 0x000f280000300800 */
[----:B------:R-:W3:Y:S01]  /*29a0*/  LDG.E.U16 R15, [R14.64] ;  /* 0x000000060e0f7981 */ /* 0x000ee2000c1e1500 */
[----:B------:R-:W-:-:S03]  /*29b0*/  MOV R11, R13 ;  /* 0x0000000d000b7202 */ /* 0x000fc60000000f00 */
[----:B------:R0:W-:Y:S02]  /*29c0*/  STL [R1+0x30], R16 ;  /* 0x0000301001007387 */ /* 0x0001e40000100800 */
[----:B------:R-:W-:Y:S02]  /*29d0*/  IMAD.MOV.U32 R13, RZ, RZ, R11 ;  /* 0x000000ffff0d7224 */ /* 0x000fe400078e000b */
[----:B--2---:R1:W-:Y:S01]  /*29e0*/  STL [R1+0x374], R12 ;  /* 0x0003740c01007387 */ /* 0x0043e20000100800 */
[----:B0-----:R-:W-:Y:S01]  /*29f0*/  IMAD R16, R0, 0x2, R16 ;  /* 0x0000000200107824 */ /* 0x001fe200078e0210 */
[----:B-1----:R-:W-:-:S04]  /*2a00*/  LEA R12, P0, R11, R26, 0x1 ;  /* 0x0000001a0b0c7211 */ /* 0x002fc800078008ff */
[----:B------:R0:W-:Y:S04]  /*2a10*/  STL [R1+0x2c], R16 ;  /* 0x00002c1001007387 */ /* 0x0001e80000100800 */
[----:B------:R1:W-:Y:S01]  /*2a20*/  STL [R1+0x370], R10 ;  /* 0x0003700a01007387 */ /* 0x0003e20000100800 */
[----:B------:R-:W-:Y:S01]  /*2a30*/  LEA.HI.X.SX32 R13, R13, R27, 0x1, P0 ;  /* 0x0000001b0d0d7211 */ /* 0x000fe200000f0eff */
[----:B0-----:R-:W-:-:S04]  /*2a40*/  IMAD R16, R0, 0x2, R16 ;  /* 0x0000000200107824 */ /* 0x001fc800078e0210 */
[----:B------:R0:W2:Y:S01]  /*2a50*/  LDG.E.U16 R12, [R12.64] ;  /* 0x000000060c0c7981 */ /* 0x0000a2000c1e1500 */
[----:B-1----:R-:W-:-:S03]  /*2a60*/  LEA R10, P1, R28, R26, 0x1 ;  /* 0x0000001a1c0a7211 */ /* 0x002fc600078208ff */
[----:B------:R1:W-:Y:S01]  /*2a70*/  STL [R1+0x44], R16 ;  /* 0x0000441001007387 */ /* 0x0003e20000100800 */
[----:B------:R-:W-:-:S05]  /*2a80*/  LEA.HI.X.SX32 R11, R28, R27, 0x1, P1 ;  /* 0x0000001b1c0b7211 */ /* 0x000fca00008f0eff */
[----:B0-----:R5:W2:Y:S01]  /*2a90*/  LDG.E.U16 R13, [R10.64] ;  /* 0x000000060a0d7981 */ /* 0x001aa2000c1e1500 */
[----:B-1----:R-:W-:-:S05]  /*2aa0*/  LEA R16, R0, R16, 0x1 ;  /* 0x0000001000107211 */ /* 0x002fca00078e08ff */
[----:B------:R-:W-:Y:S01]  /*2ab0*/  IMAD R28, R0, 0x2, R16 ;  /* 0x00000002001c7824 */ /* 0x000fe200078e0210 */
[----:B---3--:R-:W-:Y:S04]  /*2ac0*/  STL [R1+0x36c], R15 ;  /* 0x00036c0f01007387 */ /* 0x008fe80000100800 */
[----:B------:R0:W-:Y:S04]  /*2ad0*/  STL [R1+0x1ec], R16 ;  /* 0x0001ec1001007387 */ /* 0x0001e80000100800 */
[----:B0-----:R-:W3:Y:S01]  /*2ae0*/  LDL.LU R16, [R1+0x1398] ;  /* 0x0013980001107983 */ /* 0x001ee20000300800 */
[----:B----4-:R-:W-:-:S03]  /*2af0*/  LEA R14, P0, R25, R26, 0x1 ;  /* 0x0000001a190e7211 */ /* 0x010fc600078008ff */
[----:B------:R0:W-:Y:S01]  /*2b00*/  STL [R1+0x28], R28 ;  /* 0x0000281c01007387 */ /* 0x0001e20000100800 */
[----:B------:R-:W-:Y:S01]  /*2b10*/  LEA.HI.X.SX32 R15, R25, R27, 0x1, P0 ;  /* 0x0000001b190f7211 */ /* 0x000fe200000f0eff */
[----:B0-----:R-:W-:-:S05]  /*2b20*/  IMAD R28, R0, 0x2, R28 ;  /* 0x00000002001c7824 */ /* 0x001fca00078e021c */
[----:B------:R0:W-:Y:S01]  /*2b30*/  STL [R1+0x24], R28 ;  /* 0x0000241c01007387 */ /* 0x0001e20000100800 */
[----:B------:R-:W-:-:S03]  /*2b40*/  LEA R25, R0, R28, 0x1 ;  /* 0x0000001c00197211 */ /* 0x000fc600078e08ff */
[----:B0-----:R0:W4:Y:S01]  /*2b50*/  LDG.E.U16 R28, [R14.64] ;  /* 0x000000060e1c7981 */ /* 0x001122000c1e1500 */
[----:B-----5:R-:W-:-:S03]  /*2b60*/  LEA R10, P0, R29, R26, 0x1 ;  /* 0x0000001a1d0a7211 */ /* 0x020fc600078008ff */
[----:B--2---:R-:W-:Y:S01]  /*2b70*/  STL [R1+0x364], R13 ;  /* 0x0003640d01007387 */ /* 0x004fe20000100800 */
[----:B------:R-:W-:-:S03]  /*2b80*/  LEA.HI.X.SX32 R11, R29, R27, 0x1, P0 ;  /* 0x0000001b1d0b7211 */ /* 0x000fc600000f0eff */
[----:B------:R-:W-:Y:S04]  /*2b90*/  STL [R1+0x368], R12 ;  /* 0x0003680c01007387 */ /* 0x000fe80000100800 */
[----:B------:R1:W2:Y:S04]  /*2ba0*/  LDG.E.U16 R29, [R10.64] ;  /* 0x000000060a1d7981 */ /* 0x0002a8000c1e1500 */
[----:B------:R5:W-:Y:S01]  /*2bb0*/  STL [R1+0x40], R25 ;  /* 0x0000401901007387 */ /* 0x000be20000100800 */
[----:B0-----:R-:W-:Y:S01]  /*2bc0*/  LEA R14, P0, R9, R26, 0x1 ;  /* 0x0000001a090e7211 */ /* 0x001fe200078008ff */
[----:B-----5:R-:W-:-:S03]  /*2bd0*/  IMAD R25, R0, 0x2, R25 ;  /* 0x0000000200197824 */ /* 0x020fc600078e0219 */
[----:B------:R-:W-:Y:S02]  /*2be0*/  LEA.HI.X.SX32 R15, R9, R27, 0x1, P0 ;  /* 0x0000001b090f7211 */ /* 0x000fe400000f0eff */
[----:B------:R0:W-:Y:S01]  /*2bf0*/  STL [R1+0x1e4], R25 ;  /* 0x0001e41901007387 */ /* 0x0001e20000100800 */
[----:B-1----:R-:W-:Y:S01]  /*2c00*/  LEA R10, P0, R24, R26, 0x1 ;  /* 0x0000001a180a7211 */ /* 0x002fe200078008ff */
[----:B0-----:R-:W-:-:S05]  /*2c10*/  IMAD R25, R0, 0x2, R25 ;  /* 0x0000000200197824 */ /* 0x001fca00078e0219 */
[----:B------:R-:W-:Y:S01]  /*2c20*/  STL [R1+0x20], R25 ;  /* 0x0000201901007387 */ /* 0x000fe20000100800 */
[----:B------:R-:W-:-:S05]  /*2c30*/  LEA.HI.X.SX32 R11, R24, R27, 0x1, P0 ;  /* 0x0000001b180b7211 */ /* 0x000fca00000f0eff */
[----:B------:R0:W5:Y:S01]  /*2c40*/  LDG.E.U16 R24, [R10.64] ;  /* 0x000000060a187981 */ /* 0x000162000c1e1500 */
[----:B---3--:R-:W-:-:S04]  /*2c50*/  LEA R12, P1, R16, R26, 0x1 ;  /* 0x0000001a100c7211 */ /* 0x008fc800078208ff */
[----:B------:R-:W-:-:S05]  /*2c60*/  LEA.HI.X.SX32 R13, R16, R27, 0x1, P1 ;  /* 0x0000001b100d7211 */ /* 0x000fca00008f0eff */
[----:B------:R1:W3:Y:S02]  /*2c70*/  LDG.E.U16 R16, [R12.64] ;  /* 0x000000060c107981 */ /* 0x0002e4000c1e1500 */
[----:B-1----:R-:W-:-:S04]  /*2c80*/  LEA R12, P1, R19, R26, 0x1 ;  /* 0x0000001a130c7211 */ /* 0x002fc800078208ff */
[----:B------:R-:W-:-:S05]  /*2c90*/  LEA.HI.X.SX32 R13, R19, R27, 0x1, P1 ;  /* 0x0000001b130d7211 */ /* 0x000fca00008f0eff */
[----:B------:R1:W5:Y:S04]  /*2ca0*/  LDG.E.U16 R19, [R12.64] ;  /* 0x000000060c137981 */ /* 0x000368000c1e1500 */
[----:B----4-:R4:W-:Y:S04]  /*2cb0*/  STL [R1+0x360], R28 ;  /* 0x0003601c01007387 */ /* 0x0109e80000100800 */
[----:B----4-:R4:W5:Y:S01]  /*2cc0*/  LDG.E.U16 R28, [R14.64] ;  /* 0x000000060e1c7981 */ /* 0x010962000c1e1500 */
[----:B------:R-:W-:-:S05]  /*2cd0*/  LEA R25, R0, R25, 0x1 ;  /* 0x0000001900197211 */ /* 0x000fca00078e08ff */
[----:B------:R-:W-:-:S04]  /*2ce0*/  IMAD R9, R0, 0x2, R25 ;  /* 0x0000000200097824 */ /* 0x000fc800078e0219 */
[----:B------:R-:W-:-:S05]  /*2cf0*/  IMAD R9, R0, 0x2, R9 ;  /* 0x0000000200097824 */ /* 0x000fca00078e0209 */
[----:B------:R0:W-:Y:S04]  /*2d00*/  STL [R1+0x1e0], R9 ;  /* 0x0001e00901007387 */ /* 0x0001e80000100800 */
[----:B--2---:R2:W-:Y:S01]  /*2d10*/  STL [R1+0x35c], R29 ;  /* 0x00035c1d01007387 */ /* 0x0045e20000100800 */
[----:B0-----:R-:W-:-:S03]  /*2d20*/  LEA R9, R0, R9, 0x1 ;  /* 0x0000000900097211 */ /* 0x001fc600078e08ff */
[----:B--2---:R-:W2:Y:S04]  /*2d30*/  LDL.LU R29, [R1+0x58] ;  /* 0x00005800011d7983 */ /* 0x004ea80000300800 */
[----:B------:R-:W-:Y:S01]  /*2d40*/  STL [R1+0x14], R9 ;  /* 0x0000140901007387 */ /* 0x000fe20000100800 */
[----:B----4-:R-:W-:-:S04]  /*2d50*/  LEA R14, P0, R8, R26, 0x1 ;  /* 0x0000001a080e7211 */ /* 0x010fc800078008ff */
[----:B------:R-:W-:Y:S02]  /*2d60*/  LEA.HI.X.SX32 R15, R8, R27, 0x1, P0 ;  /* 0x0000001b080f7211 */ /* 0x000fe400000f0eff */
[-C--:B------:R-:W-:Y:S02]  /*2d70*/  LEA R8, P0, R21, R26.reuse, 0x1 ;  /* 0x0000001a15087211 */ /* 0x080fe400078008ff */
[----:B------:R-:W-:-:S04]  /*2d80*/  LEA R10, P1, R4, R26, 0x1 ;  /* 0x0000001a040a7211 */ /* 0x000fc800078208ff */
[----:B------:R-:W-:Y:S01]  /*2d90*/  LEA.HI.X.SX32 R11, R4, R27, 0x1, P1 ;  /* 0x0000001b040b7211 */ /* 0x000fe200008f0eff */
[----:B---3--:R0:W-:Y:S02]  /*2da0*/  STL [R1+0x358], R16 ;  /* 0x0003581001007387 */ /* 0x0081e40000100800 */
[----:B0-----:R-:W-:-:S05]  /*2db0*/  IMAD R16, R0, 0x2, R9 ;  /* 0x0000000200107824 */ /* 0x001fca00078e0209 */
[----:B------:R0:W-:Y:S02]  /*2dc0*/  STL [R1+0x18], R16 ;  /* 0x0000181001007387 */ /* 0x0001e40000100800 */
[----:B0-----:R-:W-:-:S05]  /*2dd0*/  IMAD R16, R0, 0x2, R16 ;  /* 0x0000000200107824 */ /* 0x001fca00078e0210 */
[----:B------:R0:W-:Y:S04]  /*2de0*/  STL [R1+0x38], R16 ;  /* 0x0000381001007387 */ /* 0x0001e80000100800 */
[----:B-----5:R3:W-:Y:S01]  /*2df0*/  STL [R1+0x354], R28 ;  /* 0x0003541c01007387 */ /* 0x0207e20000100800 */
[----:B0-----:R-:W-:Y:S02]  /*2e00*/  LEA R16, R0, R16, 0x1 ;  /* 0x0000001000107211 */ /* 0x001fe400078e08ff */
[----:B------:R-:W-:Y:S01]  /*2e10*/  LEA.HI.X.SX32 R9, R21, R27, 0x1, P0 ;  /* 0x0000001b15097211 */ /* 0x000fe200000f0eff */
[----:B---3--:R0:W3:Y:S04]  /*2e20*/  LDG.E.U16 R28, [R14.64] ;  /* 0x000000060e1c7981 */ /* 0x0080e8000c1e1500 */
[----:B------:R4:W-:Y:S01]  /*2e30*/  STL [R1+0x1d8], R16 ;  /* 0x0001d81001007387 */ /* 0x0009e20000100800 */
[----:B-1----:R-:W-:-:S03]  /*2e40*/  LEA R12, P0, R22, R26, 0x1 ;  /* 0x0000001a160c7211 */ /* 0x002fc600078008ff */
[----:B0-----:R0:W5:Y:S01]  /*2e50*/  LDG.E.U16 R15, [R8.64] ;  /* 0x00000006080f7981 */ /* 0x001162000c1e1500 */
[----:B----4-:R-:W-:-:S05]  /*2e60*/  IMAD R16, R0, 0x2, R16 ;  /* 0x0000000200107824 */ /* 0x010fca00078e0210 */
[----:B------:R-:W-:Y:S04]  /*2e70*/  STL [R1+0x10], R16 ;  /* 0x0000101001007387 */ /* 0x000fe80000100800 */
[----:B------:R1:W-:Y:S01]  /*2e80*/  STL [R1+0x350], R24 ;  /* 0x0003501801007387 */ /* 0x0003e20000100800 */
[----:B------:R-:W-:-:S05]  /*2e90*/  LEA.HI.X.SX32 R13, R22, R27, 0x1, P0 ;  /* 0x0000001b160d7211 */ /* 0x000fca00000f0eff */
[----:B------:R2:W4:Y:S04]  /*2ea0*/  LDG.E.U16 R22, [R12.64] ;  /* 0x000000060c167981 */ /* 0x000528000c1e1500 */
[----:B-1----:R-:W4:Y:S04]  /*2eb0*/  LDL.LU R24, [R1+0x54] ;  /* 0x0000540001187983 */ /* 0x002f280000300800 */
[----:B------:R1:W-:Y:S04]  /*2ec0*/  STL [R1+0x34c], R19 ;  /* 0x00034c1301007387 */ /* 0x0003e80000100800 */
[----:B-1----:R1:W4:Y:S01]  /*2ed0*/  LDG.E.U16 R19, [R10.64] ;  /* 0x000000060a137981 */ /* 0x002322000c1e1500 */
[----:B------:R-:W-:-:S05]  /*2ee0*/  IMAD R4, R0, 0x2, R16 ;  /* 0x0000000200047824 */ /* 0x000fca00078e0210 */
[C---:B------:R-:W-:Y:S01]  /*2ef0*/  LEA R14, R0.reuse, R4, 0x1 ;  /* 0x00000004000e7211 */ /* 0x040fe200078e08ff */
[----:B------:R-:W-:Y:S04]  /*2f00*/  STL [R1+0x8], R4 ;  /* 0x0000080401007387 */ /* 0x000fe80000100800 */
[----:B------:R1:W-:Y:S01]  /*2f10*/  STL [R1+0x34], R14 ;  /* 0x0000340e01007387 */ /* 0x0003e20000100800 */
[----:B0-----:R-:W-:Y:S01]  /*2f20*/  LEA R8, P0, R5, R26, 0x1 ;  /* 0x0000001a05087211 */ /* 0x001fe200078008ff */
[----:B-1----:R-:W-:-:S03]  /*2f30*/  IMAD R14, R0, 0x2, R14 ;  /* 0x00000002000e7824 */ /* 0x002fc600078e020e */
[----:B------:R-:W-:Y:S02]  /*2f40*/  LEA.HI.X.SX32 R9, R5, R27, 0x1, P0 ;  /* 0x0000001b05097211 */ /* 0x000fe400000f0eff */
[----:B------:R0:W-:Y:S01]  /*2f50*/  STL [R1+0x1d0], R14 ;  /* 0x0001d00e01007387 */ /* 0x0001e20000100800 */
[----:B------:R-:W-:-:S03]  /*2f60*/  LEA R4, P1, R2, R26, 0x1 ;  /* 0x0000001a02047211 */ /* 0x000fc600078208ff */
[----:B------:R1:W4:Y:S01]  /*2f70*/  LDG.E.U16 R21, [R8.64] ;  /* 0x0000000608157981 */ /* 0x000322000c1e1500 */
[----:B0-----:R-:W-:Y:S01]  /*2f80*/  IMAD R14, R0, 0x2, R14 ;  /* 0x00000002000e7824 */ /* 0x001fe200078e020e */
[----:B------:R-:W-:-:S04]  /*2f90*/  LEA.HI.X.SX32 R5, R2, R27, 0x1, P1 ;  /* 0x0000001b02057211 */ /* 0x000fc800008f0eff */
[----:B------:R-:W-:Y:S02]  /*2fa0*/  LEA R16, R0, R14, 0x1 ;  /* 0x0000000e00107211 */ /* 0x000fe400078e08ff */
[----:B------:R-:W-:-:S03]  /*2fb0*/  LEA R10, P0, R7, R26, 0x1 ;  /* 0x0000001a070a7211 */ /* 0x000fc600078008ff */
[C---:B------:R-:W-:Y:S01]  /*2fc0*/  IMAD R2, R0.reuse, 0x2, R16 ;  /* 0x0000000200027824 */ /* 0x040fe200078e0210 */
[----:B------:R-:W-:Y:S02]  /*2fd0*/  LEA.HI.X.SX32 R11, R7, R27, 0x1, P0 ;  /* 0x0000001b070b7211 */ /* 0x000fe400000f0eff */
[----:B------:R0:W4:Y:S01]  /*2fe0*/  LDG.E.U16 R7, [R4.64] ;  /* 0x0000000604077981 */ /* 0x000122000c1e1500 */
[----:B------:R-:W-:Y:S01]  /*2ff0*/  IMAD R2, R0, 0x2, R2 ;  /* 0x0000000200027824 */ /* 0x000fe200078e0202 */
[-C--:B--2---:R-:W-:Y:S02]  /*3000*/  LEA R12, P0, R29, R26.reuse, 0x1 ;  /* 0x0000001a1d0c7211 */ /* 0x084fe400078008ff */
[----:B------:R2:W-:Y:S01]  /*3010*/  STL [R1], R14 ;  /* 0x0000000e01007387 */ /* 0x0005e20000100800 */
[----:B0-----:R-:W-:-:S04]  /*3020*/  LEA R4, P1, R18, R26, 0x1 ;  /* 0x0000001a12047211 */ /* 0x001fc800078208ff */
[-C--:B------:R-:W-:Y:S02]  /*3030*/  LEA.HI.X.SX32 R5, R18, R27.reuse, 0x1, P1 ;  /* 0x0000001b12057211 */ /* 0x080fe400008f0eff */
[----:B------:R-:W-:Y:S02]  /*3040*/  LEA R18, R0, R2, 0x1 ;  /* 0x0000000200127211 */ /* 0x000fe400078e08ff */
[----:B------:R-:W-:Y:S02]  /*3050*/  LEA.HI.X.SX32 R13, R29, R27, 0x1, P0 ;  /* 0x0000001b1d0d7211 */ /* 0x000fe400000f0eff */
[----:B-1----:R-:W-:-:S03]  /*3060*/  LEA R8, P0, R20, R26, 0x1 ;  /* 0x0000001a14087211 */ /* 0x002fc600078008ff */
[----:B--2---:R0:W2:Y:S01]  /*3070*/  LDG.E.U16 R14, [R12.64] ;  /* 0x000000060c0e7981 */ /* 0x0040a2000c1e1500 */
[----:B------:R-:W-:-:S03]  /*3080*/  LEA.HI.X.SX32 R9, R20, R27, 0x1, P0 ;  /* 0x0000001b14097211 */ /* 0x000fc600000f0eff */
[----:B0-----:R0:W2:Y:S04]  /*3090*/  LDG.E.U16 R13, [R4.64] ;  /* 0x00000006040d7981 */ /* 0x0010a8000c1e1500 */
[----:B------:R1:W2:Y:S04]  /*30a0*/  LDG.E.U16 R12, [R8.64] ;  /* 0x00000006080c7981 */ /* 0x0002a8000c1e1500 */
[----:B---3--:R3:W-:Y:S04]  /*30b0*/  STL [R1+0x348], R28 ;  /* 0x0003481c01007387 */ /* 0x0087e80000100800 */
[----:B---3--:R-:W3:Y:S04]  /*30c0*/  LDL.LU R28, [R1+0x50] ;  /* 0x00005000011c7983 */ /* 0x008ee80000300800 */
[----:B------:R-:W-:Y:S04]  /*30d0*/  STL [R1+0x1384], R16 ;  /* 0x0013841001007387 */ /* 0x000fe80000100800 */
[----:B-----5:R5:W-:Y:S04]  /*30e0*/  STL [R1+0x344], R15 ;  /* 0x0003440f01007387 */ /* 0x020be80000100800 */
[----:B------:R-:W-:Y:S04]  /*30f0*/  STL [R1+0x1c8], R2 ;  /* 0x0001c80201007387 */ /* 0x000fe80000100800 */
[----:B-----5:R5:W2:Y:S04]  /*3100*/  LDG.E.U16 R15, [R10.64] ;  /* 0x000000060a0f7981 */ /* 0x020aa8000c1e1500 */
[----:B----4-:R4:W-:Y:S04]  /*3110*/  STL [R1+0x340], R19 ;  /* 0x0003401301007387 */ /* 0x0109e80000100800 */
[----:B------:R-:W-:Y:S01]  /*3120*/  STL [R1+0x137c], R18 ;  /* 0x00137c1201007387 */ /* 0x000fe20000100800 */
[----:B----4-:R-:W-:-:S04]  /*3130*/  IMAD R19, R0, 0x2, R18 ;  /* 0x0000000200137824 */ /* 0x010fc800078e0212 */
[----:B------:R-:W-:Y:S01]  /*3140*/  IMAD R29, R0, 0x2, R19 ;  /* 0x00000002001d7824 */ /* 0x000fe200078e0213 */
[----:B------:R-:W-:Y:S04]  /*3150*/  STL [R1+0x1378], R19 ;  /* 0x0013781301007387 */ /* 0x000fe80000100800 */
[----:B------:R-:W-:Y:S04]  /*3160*/  STL [R1+0x33c], R22 ;  /* 0x00033c1601007387 */ /* 0x000fe80000100800 */
[----:B------:R-:W-:Y:S04]  /*3170*/  STL [R1+0x1380], R29 ;  /* 0x0013801d01007387 */ /* 0x000fe80000100800 */
[----:B------:R-:W4:Y:S01]  /*3180*/  LDL.LU R16, [R1+0x4c] ;  /* 0x00004c0001107983 */ /* 0x000f220000300800 */
[----:B-----5:R-:W-:-:S04]  /*3190*/  LEA R10, P0, R24, R26, 0x1 ;  /* 0x0000001a180a7211 */ /* 0x020fc800078008ff */
[----:B------:R-:W-:Y:S01]  /*31a0*/  LEA.HI.X.SX32 R11, R24, R27, 0x1, P0 ;  /* 0x0000001b180b7211 */ /* 0x000fe200000f0eff */
[----:B------:R5:W-:Y:S01]  /*31b0*/  STL [R1+0x338], R21 ;  /* 0x0003381501007387 */ /* 0x000be20000100800 */
[CC--:B0-----:R-:W-:Y:S02]  /*31c0*/  LEA R4, P1, R17.reuse, R26.reuse, 0x1 ;  /* 0x0000001a11047211 */ /* 0x0c1fe400078208ff */
[C---:B------:R-:W-:Y:S02]  /*31d0*/  LEA R2, R0.reuse, R29, 0x1 ;  /* 0x0000001d00027211 */ /* 0x040fe400078e08ff */
[----:B------:R-:W-:Y:S01]  /*31e0*/  LEA.HI.X.SX32 R5, R17, R27, 0x1, P1 ;  /* 0x0000001b11057211 */ /* 0x000fe200008f0eff */
[----:B-----5:R0:W5:Y:S02]  /*31f0*/  LDG.E.U16 R21, [R10.64] ;  /* 0x000000060a157981 */ /* 0x020164000c1e1500 */
[----:B------:R-:W-:Y:S02]  /*3200*/  IMAD R17, R0, 0x2, R2 ;  /* 0x0000000200117824 */ /* 0x000fe400078e0202 */
[----:B------:R0:W-:Y:S01]  /*3210*/  STL [R1+0x1c4], R2 ;  /* 0x0001c40201007387 */ /* 0x0001e20000100800 */
[----:B-1----:R-:W-:-:S03]  /*3220*/  LEA R8, P0, R6, R26, 0x1 ;  /* 0x0000001a06087211 */ /* 0x002fc600078008ff */
[----:B------:R1:W5:Y:S04]  /*3230*/  LDG.E.U16 R20, [R4.64] ;  /* 0x0000000604147981 */ /* 0x000368000c1e1500 */
[----:B------:R-:W5:Y:S01]  /*3240*/  LDL.LU R22, [R1+0x1c] ;  /* 0x00001c0001167983 */ /* 0x000f620000300800 */
[----:B0-----:R-:W-:-:S03]  /*3250*/  IMAD R2, R0, 0x2, R17 ;  /* 0x0000000200027824 */ /* 0x001fc600078e0211 */
[----:B------:R0:W-:Y:S01]  /*3260*/  STL [R1+0x334], R7 ;  /* 0x0003340701007387 */ /* 0x0001e20000100800 */
[----:B------:R-:W-:Y:S02]  /*3270*/  LEA.HI.X.SX32 R9, R6, R27, 0x1, P0 ;  /* 0x0000001b06097211 */ /* 0x000fe400000f0eff */
[C---:B-1----:R-:W-:Y:S01]  /*3280*/  LEA R4, R0.reuse, R2, 0x1 ;  /* 0x0000000200047211 */ /* 0x042fe200078e08ff */
[----:B------:R-:W5:Y:S04]  /*3290*/  LDL.LU R24, [R1+0xc] ;  /* 0x00000c0001187983 */ /* 0x000f680000300800 */
[----:B------:R-:W-:Y:S01]  /*32a0*/  STL [R1+0x1388], R17 ;  /* 0x0013881101007387 */ /* 0x000fe20000100800 */
[----:B------:R-:W-:Y:S01]  /*32b0*/  IMAD R5, R0, 0x2, R4 ;  /* 0x0000000200057824 */ /* 0x000fe200078e0204 */
[----:B------:R-:W-:-:S02]  /*32c0*/  LEA R10, P1, R3, R26, 0x1 ;  /* 0x0000001a030a7211 */ /* 0x000fc400078208ff */
[----:B------:R1:W5:Y:S02]  /*32d0*/  LDG.E.U16 R18, [R8.64] ;  /* 0x0000000608127981 */ /* 0x000364000c1e1500 */
[----:B------:R-:W-:Y:S01]  /*32e0*/  LEA.HI.X.SX32 R11, R3, R27, 0x1, P1 ;  /* 0x0000001b030b7211 */ /* 0x000fe200008f0eff */
[----:B-1----:R-:W-:Y:S01]  /*32f0*/  IMAD R8, R0, 0x2, R5 ;  /* 0x0000000200087824 */ /* 0x002fe200078e0205 */
[----:B---3--:R-:W-:-:S04]  /*3300*/  LEA R6, P0, R28, R26, 0x1 ;  /* 0x0000001a1c067211 */ /* 0x008fc800078008ff */
[----:B0-----:R-:W-:Y:S01]  /*3310*/  LEA.HI.X.SX32 R7, R28, R27, 0x1, P0 ;  /* 0x0000001b1c077211 */ /* 0x001fe200000f0eff */
[----:B--2---:R-:W-:Y:S04]  /*3320*/  STL [R1+0x330], R15 ;  /* 0x0003300f01007387 */ /* 0x004fe80000100800 */
[----:B------:R0:W-:Y:S04]  /*3330*/  STL [R1+0x138c], R2 ;  /* 0x00138c0201007387 */ /* 0x0001e80000100800 */
[----:B0-----:R-:W2:Y:S04]  /*3340*/  LDL.LU R2, [R1+0x48] ;  /* 0x0000480001027983 */ /* 0x001ea80000300800 */
[----:B------:R0:W-:Y:S04]  /*3350*/  STL [R1+0x32c], R14 ;  /* 0x00032c0e01007387 */ /* 0x0001e80000100800 */
[----:B------:R-:W3:Y:S04]  /*3360*/  LDL.LU R17, [R1+0x30] ;  /* 0x0000300001117983 */ /* 0x000ee80000300800 */
[----:B------:R1:W-:Y:S01]  /*3370*/  STL [R1+0x1390], R4 ;  /* 0x0013900401007387 */ /* 0x0003e20000100800 */
[----:B0-----:R-:W-:-:S03]  /*3380*/  LEA R14, P0, R23, R26, 0x1 ;  /* 0x0000001a170e7211 */ /* 0x001fc600078008ff */
[----:B------:R-:W-:Y:S01]  /*3390*/  STL [R1+0x328], R13 ;  /* 0x0003280d01007387 */ /* 0x000fe20000100800 */
[----:B------:R-:W-:-:S03]  /*33a0*/  LEA.HI.X.SX32 R15, R23, R27, 0x1, P0 ;  /* 0x0000001b170f7211 */ /* 0x000fc600000f0eff */
[----:B------:R-:W-:Y:S04]  /*33b0*/  STL [R1+0x1b8], R5 ;  /* 0x0001b80501007387 */ /* 0x000fe80000100800 */
[----:B------:R-:W3:Y:S04]  /*33c0*/  LDL.LU R28, [R1+0x2c] ;  /* 0x00002c00011c7983 */ /* 0x000ee80000300800 */
[----:B------:R4:W-:Y:S04]  /*33d0*/  STL [R1+0x324], R12 ;  /* 0x0003240c01007387 */ /* 0x0009e80000100800 */
[----:B-1----:R0:W3:Y:S04]  /*33e0*/  LDG.E.U16 R4, [R6.64] ;  /* 0x0000000606047981 */ /* 0x0020e8000c1e1500 */
[----:B------:R1:W3:Y:S01]  /*33f0*/  LDG.E.U16 R9, [R14.64] ;  /* 0x000000060e097981 */ /* 0x0002e2000c1e1500 */
[----:B----4-:R-:W-:-:S03]  /*3400*/  LEA R12, P0, R16, R26, 0x1 ;  /* 0x0000001a100c7211 */ /* 0x010fc600078008ff */
[----:B0-----:R0:W4:Y:S01]  /*3410*/  LDG.E.U16 R7, [R10.64] ;  /* 0x000000060a077981 */ /* 0x001122000c1e1500 */
[----:B------:R-:W-:-:S05]  /*3420*/  LEA.HI.X.SX32 R13, R16, R27, 0x1, P0 ;  /* 0x0000001b100d7211 */ /* 0x000fca00000f0eff */
[----:B------:R2:W4:Y:S04]  /*3430*/  LDG.E.U16 R23, [R12.64] ;  /* 0x000000060c177981 */ /* 0x000528000c1e1500 */
[----:B------:R-:W-:Y:S04]  /*3440*/  STL [R1+0x1394], R8 ;  /* 0x0013940801007387 */ /* 0x000fe80000100800 */
[----:B------:R-:W4:Y:S04]  /*3450*/  LDL.LU R29, [R1+0x44] ;  /* 0x00004400011d7983 */ /* 0x000f280000300800 */
[----:B------:R-:W4:Y:S01]  /*3460*/  LDL.LU R19, [R1+0x28] ;  /* 0x0000280001137983 */ /* 0x000f220000300800 */
[----:B------:R-:W-:-:S03]  /*3470*/  LEA R6, R0, R8, 0x1 ;  /* 0x0000000800067211 */ /* 0x000fc600078e08ff */
[----:B-----5:R5:W-:Y:S04]  /*3480*/  STL [R1+0x320], R21 ;  /* 0x0003201501007387 */ /* 0x020be80000100800 */
[----:B------:R-:W4:Y:S01]  /*3490*/  LDL.LU R16, [R1+0x24] ;  /* 0x0000240001107983 */ /* 0x000f220000300800 */
[----:B-----5:R-:W-:-:S04]  /*34a0*/  IMAD R21, R0, 0x2, R6 ;  /* 0x0000000200157824 */ /* 0x020fc800078e0206 */
[----:B------:R-:W-:Y:S01]  /*34b0*/  IMAD R3, R0, 0x2, R21 ;  /* 0x0000000200037824 */ /* 0x000fe200078e0215 */
[----:B------:R5:W-:Y:S01]  /*34c0*/  STL [R1+0x31c], R20 ;  /* 0x00031c1401007387 */ /* 0x000be20000100800 */
[----:B-1----:R-:W-:-:S03]  /*34d0*/  LEA R14, P0, R24, R26, 0x1 ;  /* 0x0000001a180e7211 */ /* 0x002fc600078008ff */
[----:B-----5:R-:W-:Y:S02]  /*34e0*/  LEA R20, R0, R3, 0x1 ;  /* 0x0000000300147211 */ /* 0x020fe400078e08ff */
[----:B0-----:R-:W-:-:S03]  /*34f0*/  LEA R10, P1, R22, R26, 0x1 ;  /* 0x0000001a160a7211 */ /* 0x001fc600078208ff */
[----:B------:R-:W-:Y:S01]  /*3500*/  IMAD R5, R0, 0x2, R20 ;  /* 0x0000000200057824 */ /* 0x000fe200078e0214 */
[----:B------:R-:W-:-:S03]  /*3510*/  LEA.HI.X.SX32 R15, R24, R27, 0x1, P0 ;  /* 0x0000001b180f7211 */ /* 0x000fc600000f0eff */
[----:B------:R-:W-:Y:S01]  /*3520*/  IMAD R24, R0, 0x2, R5 ;  /* 0x0000000200187824 */ /* 0x000fe200078e0205 */
[----:B------:R-:W-:Y:S01]  /*3530*/  LEA.HI.X.SX32 R11, R22, R27, 0x1, P1 ;  /* 0x0000001b160b7211 */ /* 0x000fe200008f0eff */
[----:B------:R-:W-:Y:S04]  /*3540*/  STL [R1+0x1b0], R3 ;  /* 0x0001b00301007387 */ /* 0x000fe80000100800 */
[----:B------:R0:W-:Y:S04]  /*3550*/  STL [R1+0x318], R18 ;  /* 0x0003181201007387 */ /* 0x0001e80000100800 */
[----:B------:R3:W5:Y:S04]  /*3560*/  LDG.E.U16 R8, [R10.64] ;  /* 0x000000060a087981 */ /* 0x000768000c1e1500 */
[----:B0-----:R-:W5:Y:S04]  /*3570*/  LDL.LU R18, [R1+0x40] ;  /* 0x0000400001127983 */ /* 0x001f680000300800 */
[----:B------:R-:W5:Y:S01]  /*3580*/  LDL.LU R22, [R1+0x20] ;  /* 0x0000200001167983 */ /* 0x000f620000300800 */
[----:B--2---:R-:W-:-:S04]  /*3590*/  LEA R12, P0, R2, R26, 0x1 ;  /* 0x0000001a020c7211 */ /* 0x004fc800078008ff */
[----:B------:R-:W-:Y:S02]  /*35a0*/  LEA.HI.X.SX32 R13, R2, R27, 0x1, P0 ;  /* 0x0000001b020d7211 */ /* 0x000fe400000f0eff */
[----:B------:R-:W-:Y:S02]  /*35b0*/  LEA R2, R0, R24, 0x1 ;  /* 0x0000001800027211 */ /* 0x000fe400078e08ff */
[----:B---3--:R-:W-:-:S04]  /*35c0*/  LEA R10, P1, R17, R26, 0x1 ;  /* 0x0000001a110a7211 */ /* 0x008fc800078208ff */
[----:B------:R-:W-:Y:S01]  /*35d0*/  LEA.HI.X.SX32 R11, R17, R27, 0x1, P1 ;  /* 0x0000001b110b7211 */ /* 0x000fe200008f0eff */
[----:B------:R0:W-:Y:S04]  /*35e0*/  STL [R1+0x314], R4 ;  /* 0x0003140401007387 */ /* 0x0001e80000100800 */
[----:B------:R-:W-:Y:S04]  /*35f0*/  STL [R1+0x130], R2 ;  /* 0x0001300201007387 */ /* 0x000fe80000100800 */
[----:B0-----:R0:W2:Y:S04]  /*3600*/  LDG.E.U16 R4, [R14.64] ;  /* 0x000000060e047981 */ /* 0x0010a8000c1e1500 */
[----:B----4-:R-:W-:Y:S04]  /*3610*/  STL [R1+0x310], R7 ;  /* 0x0003100701007387 */ /* 0x010fe80000100800 */
[----:B------:R1:W-:Y:S01]  /*3620*/  STL [R1+0x30c], R9 ;  /* 0x00030c0901007387 */ /* 0x0003e20000100800 */
[----:B0-----:R-:W-:-:S03]  /*3630*/  LEA R14, P0, R28, R26, 0x1 ;  /* 0x0000001a1c0e7211 */ /* 0x001fc600078008ff */
[----:B------:R0:W-:Y:S04]  /*3640*/  STL [R1+0x308], R23 ;  /* 0x0003081701007387 */ /* 0x0001e80000100800 */
[----:B-1----:R1:W3:Y:S01]  /*3650*/  LDG.E.U16 R9, [R12.64] ;  /* 0x000000060c097981 */ /* 0x0022e2000c1e1500 */
[----:B------:R-:W-:-:S03]  /*3660*/  LEA.HI.X.SX32 R15, R28, R27, 0x1, P0 ;  /* 0x0000001b1c0f7211 */ /* 0x000fc600000f0eff */
[----:B0-----:R0:W4:Y:S04]  /*3670*/  LDG.E.U16 R23, [R10.64] ;  /* 0x000000060a177981 */ /* 0x001128000c1e1500 */
[----:B------:R0:W4:Y:S01]  /*3680*/  LDG.E.U16 R17, [R14.64] ;  /* 0x000000060e117981 */ /* 0x000122000c1e1500 */
[-C--:B-1----:R-:W-:Y:S02]  /*3690*/  LEA R12, P1, R19, R26.reuse, 0x1 ;  /* 0x0000001a130c7211 */ /* 0x082fe400078208ff */
[----:B0-----:R-:W-:-:S04]  /*36a0*/  LEA R10, P0, R29, R26, 0x1 ;  /* 0x0000001a1d0a7211 */ /* 0x001fc800078008ff */
[-C--:B------:R-:W-:Y:S02]  /*36b0*/  LEA.HI.X.SX32 R11, R29, R27.reuse, 0x1, P0 ;  /* 0x0000001b1d0b7211 */ /* 0x080fe400000f0eff */
[----:B------:R-:W-:-:S03]  /*36c0*/  LEA.HI.X.SX32 R13, R19, R27, 0x1, P1 ;  /* 0x0000001b130d7211 */ /* 0x000fc600008f0eff */
[----:B------:R0:W4:Y:S01]  /*36d0*/  LDG.E.U16 R19, [R10.64] ;  /* 0x000000060a137981 */ /* 0x000122000c1e1500 */
[----:B------:R-:W-:Y:S01]  /*36e0*/  IMAD R7, R0, 0x2, R2 ;  /* 0x0000000200077824 */ /* 0x000fe200078e0202 */
[----:B------:R-:W-:Y:S02]  /*36f0*/  LEA R14, P0, R16, R26, 0x1 ;  /* 0x0000001a100e7211 */ /* 0x000fe400078008ff */
[----:B------:R1:W4:Y:S01]  /*3700*/  LDG.E.U16 R29, [R12.64] ;  /* 0x000000060c1d7981 */ /* 0x000322000c1e1500 */
[----:B------:R-:W-:-:S05]  /*3710*/  IMAD R3, R0, 0x2, R7 ;  /* 0x0000000200037824 */ /* 0x000fca00078e0207 */
[----:B------:R-:W-:-:S05]  /*3720*/  LEA R28, R0, R3, 0x1 ;  /* 0x00000003001c7211 */ /* 0x000fca00078e08ff */
[----:B------:R-:W-:Y:S01]  /*3730*/  IMAD R2, R0, 0x2, R28 ;  /* 0x0000000200027824 */ /* 0x000fe200078e021c */
[----:B-----5:R5:W-:Y:S04]  /*3740*/  STL [R1+0x304], R8 ;  /* 0x0003040801007387 */ /* 0x020be80000100800 */
[----:B-----5:R-:W5:Y:S01]  /*3750*/  LDL.LU R8, [R1+0x14] ;  /* 0x0000140001087983 */ /* 0x020f620000300800 */
[----:B------:R-:W-:Y:S02]  /*3760*/  LEA.HI.X.SX32 R15, R16, R27, 0x1, P0 ;  /* 0x0000001b100f7211 */ /* 0x000fe400000f0eff */
[----:B0-----:R-:W-:-:S04]  /*3770*/  LEA R10, P0, R18, R26, 0x1 ;  /* 0x0000001a120a7211 */ /* 0x001fc800078008ff */
[----:B------:R-:W-:-:S06]  /*3780*/  LEA.HI.X.SX32 R11, R18, R27, 0x1, P0 ;  /* 0x0000001b120b7211 */ /* 0x000fcc00000f0eff */
[----:B------:R-:W5:Y:S04]  /*3790*/  LDG.E.U16 R11, [R10.64] ;  /* 0x000000060a0b7981 */ /* 0x000f68000c1e1500 */
[----:B--2---:R0:W-:Y:S04]  /*37a0*/  STL [R1+0x300], R4 ;  /* 0x0003000401007387 */ /* 0x0041e80000100800 */
[----:B0-----:R-:W2:Y:S04]  /*37b0*/  LDL.LU R4, [R1+0x18] ;  /* 0x0000180001047983 */ /* 0x001ea80000300800 */
[----:B------:R-:W-:Y:S04]  /*37c0*/  STL [R1+0x140], R2 ;  /* 0x0001400201007387 */ /* 0x000fe80000100800 */
[----:B---3--:R0:W-:Y:S04]  /*37d0*/  STL [R1+0x2fc], R9 ;  /* 0x0002fc0901007387 */ /* 0x0081e80000100800 */
[----:B----4-:R3:W-:Y:S01]  /*37e0*/  STL [R1+0x2f8], R23 ;  /* 0x0002f81701007387 */ /* 0x0107e20000100800 */
[----:B0-----:R-:W-:-:S03]  /*37f0*/  IMAD R9, R0, 0x2, R2 ;  /* 0x0000000200097824 */ /* 0x001fc600078e0202 */
[----:B------:R-:W4:Y:S02]  /*3800*/  LDL.LU R2, [R1+0x38] ;  /* 0x0000380001027983 */ /* 0x000f240000300800 */
[C---:B---3--:R-:W-:Y:S02]  /*3810*/  LEA R23, R0.reuse, R9, 0x1 ;  /* 0x0000000900177211 */ /* 0x048fe400078e08ff */
[----:B------:R0:W-:Y:S03]  /*3820*/  STL [R1+0x2f4], R17 ;  /* 0x0002f41101007387 */ /* 0x0001e60000100800 */
[----:B------:R-:W-:-:S04]  /*3830*/  IMAD R16, R0, 0x2, R23 ;  /* 0x0000000200107824 */ /* 0x000fc800078e0217 */
[----:B------:R-:W-:Y:S01]  /*3840*/  IMAD R18, R0, 0x2, R16 ;  /* 0x0000000200127824 */ /* 0x000fe200078e0210 */
[----:B0-----:R-:W3:Y:S04]  /*3850*/  LDL.LU R17, [R1+0x10] ;  /* 0x0000100001117983 */ /* 0x001ee80000300800 */
[----:B------:R0:W-:Y:S04]  /*3860*/  STL [R1+0xc], R16 ;  /* 0x00000c1001007387 */ /* 0x0001e80000100800 */
[----:B0-----:R-:W2:Y:S04]  /*3870*/  LDL.LU R16, [R1+0x8] ;  /* 0x0000080001107983 */ /* 0x001ea80000300800 */
[----:B------:R0:W-:Y:S04]  /*3880*/  STL [R1+0x2f0], R19 ;  /* 0x0002f01301007387 */ /* 0x0001e80000100800 */
[----:B0-----:R0:W2:Y:S01]  /*3890*/  LDG.E.U16 R19, [R14.64] ;  /* 0x000000060e137981 */ /* 0x0010a2000c1e1500 */
[----:B-1----:R-:W-:-:S03]  /*38a0*/  LEA R12, P1, R22, R26, 0x1 ;  /* 0x0000001a160c7211 */ /* 0x002fc600078208ff */
[----:B------:R-:W-:Y:S01]  /*38b0*/  STL [R1+0x134], R18 ;  /* 0x0001341201007387 */ /* 0x000fe20000100800 */
[----:B------:R-:W-:Y:S02]  /*38c0*/  LEA.HI.X.SX32 R13, R22, R27, 0x1, P1 ;  /* 0x0000001b160d7211 */ /* 0x000fe400008f0eff */
[----:B------:R-:W-:Y:S01]  /*38d0*/  LEA R22, R0, R18, 0x1 ;  /* 0x0000001200167211 */ /* 0x000fe200078e08ff */
[----:B------:R1:W-:Y:S01]  /*38e0*/  STL [R1+0x2ec], R29 ;  /* 0x0002ec1d01007387 */ /* 0x0003e20000100800 */
[----:B0-----:R-:W-:-:S03]  /*38f0*/  LEA R14, P0, R25, R26, 0x1 ;  /* 0x0000001a190e7211 */ /* 0x001fc600078008ff */
[----:B------:R-:W3:Y:S01]  /*3900*/  LDG.E.U16 R13, [R12.64] ;  /* 0x000000060c0d7981 */ /* 0x000ee2000c1e1500 */
[----:B------:R-:W-:-:S03]  /*3910*/  LEA.HI.X.SX32 R15, R25, R27, 0x1, P0 ;  /* 0x0000001b190f7211 */ /* 0x000fc600000f0eff */
[----:B-1----:R-:W3:Y:S04]  /*3920*/  LDL.LU R29, [R1+0x34] ;  /* 0x00003400011d7983 */ /* 0x002ee80000300800 */
[----:B------:R-:W3:Y:S04]  /*3930*/  LDL.LU R18, [R1] ;  /* 0x0000000001127983 */ /* 0x000ee80000300800 */
[----:B------:R0:W3:Y:S04]  /*3940*/  LDG.E.U16 R15, [R14.64] ;  /* 0x000000060e0f7981 */ /* 0x0000e8000c1e1500 */
[----:B--2---:R1:W-:Y:S04]  /*3950*/  STL [R1+0x2e8], R19 ;  /* 0x0002e81301007387 */ /* 0x0043e80000100800 */
[----:B-----5:R2:W-:Y:S01]  /*3960*/  STL [R1+0x2e4], R11 ;  /* 0x0002e40b01007387 */ /* 0x0205e20000100800 */
[----:B-1----:R-:W-:-:S05]  /*3970*/  IMAD R19, R0, 0x2, R25 ;  /* 0x0000000200137824 */ /* 0x002fca00078e0219 */
[----:B------:R-:W-:Y:S02]  /*3980*/  LEA R10, P0, R19, R26, 0x1 ;  /* 0x0000001a130a7211 */ /* 0x000fe400078008ff */
[----:B--2---:R-:W-:-:S04]  /*3990*/  MOV R11, R19 ;  /* 0x00000013000b7202 */ /* 0x004fc80000000f00 */
[----:B------:R-:W-:-:S06]  /*39a0*/  LEA.HI.X.SX32 R11, R11, R27, 0x1, P0 ;  /* 0x0000001b0b0b7211 */ /* 0x000fcc00000f0eff */
[----:B------:R-:W2:Y:S01]  /*39b0*/  LDG.E.U16 R11, [R10.64] ;  /* 0x000000060a0b7981 */ /* 0x000ea2000c1e1500 */
[----:B------:R-:W-:-:S04]  /*39c0*/  IMAD R25, R0, 0x2, R22 ;  /* 0x0000000200197824 */ /* 0x000fc800078e0216 */
[----:B------:R-:W-:Y:S01]  /*39d0*/  IMAD R19, R0, 0x2, R25 ;  /* 0x0000000200137824 */ /* 0x000fe200078e0219 */
[----:B---3--:R1:W-:Y:S01]  /*39e0*/  STL [R1+0x2e0], R13 ;  /* 0x0002e00d01007387 */ /* 0x0083e20000100800 */
[----:B------:R-:W-:-:S03]  /*39f0*/  LEA R12, P1, R8, R26, 0x1 ;  /* 0x0000001a080c7211 */ /* 0x000fc600078208ff */
[----:B------:R3:W-:Y:S01]  /*3a00*/  STL [R1+0x1c], R19 ;  /* 0x00001c1301007387 */ /* 0x0007e20000100800 */
[----:B0-----:R-:W-:Y:S02]  /*3a10*/  LEA R14, P0, R4, R26, 0x1 ;  /* 0x0000001a040e7211 */ /* 0x001fe400078008ff */
[----:B-1----:R-:W-:Y:S02]  /*3a20*/  LEA.HI.X.SX32 R13, R8, R27, 0x1, P1 ;  /* 0x0000001b080d7211 */ /* 0x002fe400008f0eff */
[----:B------:R-:W5:Y:S01]  /*3a30*/  LDL.LU R8, [R1+0x1394] ;  /* 0x0013940001087983 */ /* 0x000f620000300800 */
[----:B---3--:R-:W-:-:S03]  /*3a40*/  IMAD R19, R0, 0x2, R19 ;  /* 0x0000000200137824 */ /* 0x008fc600078e0213 */
[----:B------:R0:W-:Y:S04]  /*3a50*/  STL [R1+0x2dc], R15 ;  /* 0x0002dc0f01007387 */ /* 0x0001e80000100800 */
[----:B------:R1:W-:Y:S01]  /*3a60*/  STL [R1+0x138], R19 ;  /* 0x0001381301007387 */ /* 0x0003e20000100800 */
[----:B0-----:R-:W-:-:S03]  /*3a70*/  LEA.HI.X.SX32 R15, R4, R27, 0x1, P0 ;  /* 0x0000001b040f7211 */ /* 0x001fc600000f0eff */
[----:B------:R-:W3:Y:S01]  /*3a80*/  LDL.LU R4, [R1+0x1390] ;  /* 0x0013900001047983 */ /* 0x000ee20000300800 */
[----:B-1----:R-:W-:-:S03]  /*3a90*/  LEA R19, R0, R19, 0x1 ;  /* 0x0000001300137211 */ /* 0x002fc600078e08ff */
[----:B------:R0:W3:Y:S04]  /*3aa0*/  LDG.E.U16 R15, [R14.64] ;  /* 0x000000060e0f7981 */ /* 0x0000e8000c1e1500 */
[----:B------:R-:W-:Y:S04]  /*3ab0*/  STL [R1+0x14], R19 ;  /* 0x0000141301007387 */ /* 0x000fe80000100800 */
[----:B--2---:R1:W-:Y:S04]  /*3ac0*/  STL [R1+0x2d8], R11 ;  /* 0x0002d80b01007387 */ /* 0x0043e80000100800 */
[----:B-1----:R4:W2:Y:S02]  /*3ad0*/  LDG.E.U16 R11, [R12.64] ;  /* 0x000000060c0b7981 */ /* 0x0028a4000c1e1500 */
[----:B----4-:R-:W-:-:S04]  /*3ae0*/  LEA R12, P0, R2, R26, 0x1 ;  /* 0x0000001a020c7211 */ /* 0x010fc800078008ff */
[----:B------:R-:W-:Y:S01]  /*3af0*/  LEA.HI.X.SX32 R13, R2, R27, 0x1, P0 ;  /* 0x0000001b020d7211 */ /* 0x000fe200000f0eff */
[----:B------:R-:W-:-:S05]  /*3b00*/  IMAD R10, R0, 0x2, R19 ;  /* 0x00000002000a7824 */ /* 0x000fca00078e0213 */
[----:B------:R1:W4:Y:S01]  /*3b10*/  LDG.E.U16 R13, [R12.64] ;  /* 0x000000060c0d7981 */ /* 0x000322000c1e1500 */
[----:B------:R-:W-:-:S03]  /*3b20*/  IMAD R19, R0, 0x2, R10 ;  /* 0x0000000200137824 */ /* 0x000fc600078e020a */
[----:B------:R1:W-:Y:S01]  /*3b30*/  STL [R1+0x18], R10 ;  /* 0x0000180a01007387 */ /* 0x0003e20000100800 */
[-C--:B0-----:R-:W-:Y:S02]  /*3b40*/  LEA R14, P0, R16, R26.reuse, 0x1 ;  /* 0x0000001a100e7211 */ /* 0x081fe400078008ff */
[C---:B-1----:R-:W-:Y:S01]  /*3b50*/  LEA R10, P1, R17.reuse, R26, 0x1 ;  /* 0x0000001a110a7211 */ /* 0x042fe200078208ff */
[----:B--2---:R0:W-:Y:S04]  /*3b60*/  STL [R1+0x2d4], R11 ;  /* 0x0002d40b01007387 */ /* 0x0041e80000100800 */
[----:B------:R-:W2:Y:S04]  /*3b70*/  LDL.LU R2, [R1+0x138c] ;  /* 0x00138c0001027983 */ /* 0x000ea80000300800 */
[----:B------:R1:W-:Y:S01]  /*3b80*/  STL [R1+0x20], R19 ;  /* 0x0000201301007387 */ /* 0x0003e20000100800 */
[----:B0-----:R-:W-:-:S03]  /*3b90*/  LEA.HI.X.SX32 R11, R17, R27, 0x1, P1 ;  /* 0x0000001b110b7211 */ /* 0x001fc600008f0eff */
[----:B------:R-:W2:Y:S04]  /*3ba0*/  LDL.LU R17, [R1+0x1388] ;  /* 0x0013880001117983 */ /* 0x000ea80000300800 */
[----:B---3--:R0:W-:Y:S01]  /*3bb0*/  STL [R1+0x2d0], R15 ;  /* 0x0002d00f01007387 */ /* 0x0081e20000100800 */
[----:B-1----:R-:W-:-:S03]  /*3bc0*/  LEA R19, R0, R19, 0x1 ;  /* 0x0000001300137211 */ /* 0x002fc600078e08ff */
[----:B------:R1:W3:Y:S04]  /*3bd0*/  LDG.E.U16 R11, [R10.64] ;  /* 0x000000060a0b7981 */ /* 0x0002e8000c1e1500 */
[----:B------:R1:W-:Y:S01]  /*3be0*/  STL [R1+0x13c], R19 ;  /* 0x00013c1301007387 */ /* 0x0003e20000100800 */
[----:B0-----:R-:W-:-:S03]  /*3bf0*/  LEA.HI.X.SX32 R15, R16, R27, 0x1, P0 ;  /* 0x0000001b100f7211 */ /* 0x001fc600000f0eff */
[----:B------:R-:W2:Y:S04]  /*3c00*/  LDL.LU R16, [R1+0x1384] ;  /* 0x0013840001107983 */ /* 0x000ea80000300800 */
[----:B------:R2:W5:Y:S01]  /*3c10*/  LDG.E.U16 R15, [R14.64] ;  /* 0x000000060e0f7981 */ /* 0x000562000c1e1500 */
[----:B-1----:R-:W-:Y:S01]  /*3c20*/  IMAD R19, R0, 0x2, R19 ;  /* 0x0000000200137824 */ /* 0x002fe200078e0213 */
[----:B------:R-:W-:-:S04]  /*3c30*/  LEA R12, P0, R29, R26, 0x1 ;  /* 0x0000001a1d0c7211 */ /* 0x000fc800078008ff */
[----:B------:R-:W-:Y:S04]  /*3c40*/  STL [R1+0x10], R19 ;  /* 0x0000101301007387 */ /* 0x000fe80000100800 */
[----:B----4-:R0:W-:Y:S02]  /*3c50*/  STL [R1+0x2cc], R13 ;  /* 0x0002cc0d01007387 */ /* 0x0101e40000100800 */
[----:B0-----:R-:W-:Y:S01]  /*3c60*/  LEA.HI.X.SX32 R13, R29, R27, 0x1, P0 ;  /* 0x0000001b1d0d7211 */ /* 0x001fe200000f0eff */
[----:B------:R-:W-:-:S05]  /*3c70*/  IMAD R19, R0, 0x2, R19 ;  /* 0x0000000200137824 */ /* 0x000fca00078e0213 */
[----:B------:R0:W4:Y:S01]  /*3c80*/  LDG.E.U16 R13, [R12.64] ;  /* 0x000000060c0d7981 */ /* 0x000122000c1e1500 */
[----:B------:R-:W-:-:S03]  /*3c90*/  LEA R10, P1, R18, R26, 0x1 ;  /* 0x0000001a120a7211 */ /* 0x000fc600078208ff */
[----:B------:R1:W-:Y:S02]  /*3ca0*/  STL [R1+0x38], R19 ;  /* 0x0000381301007387 */ /* 0x0003e40000100800 */
[----:B-1----:R-:W-:Y:S02]  /*3cb0*/  LEA R19, R0, R19, 0x1 ;  /* 0x0000001300137211 */ /* 0x002fe400078e08ff */
[----:B---3--:R1:W-:Y:S04]  /*3cc0*/  STL [R1+0x2c8], R11 ;  /* 0x0002c80b01007387 */ /* 0x0083e80000100800 */
[----:B------:R-:W3:Y:S01]  /*3cd0*/  LDL.LU R29, [R1+0x1380] ;  /* 0x00138000011d7983 */ /* 0x000ee20000300800 */
[----:B--2---:R-:W-:-:S03]  /*3ce0*/  LEA R14, P0, R16, R26, 0x1 ;  /* 0x0000001a100e7211 */ /* 0x004fc600078008ff */
[----:B------:R-:W-:Y:S01]  /*3cf0*/  STL [R1+0x3c], R19 ;  /* 0x00003c1301007387 */ /* 0x000fe20000100800 */
[----:B-1----:R-:W-:-:S03]  /*3d00*/  LEA.HI.X.SX32 R11, R18, R27, 0x1, P1 ;  /* 0x0000001b120b7211 */ /* 0x002fc600008f0eff */
[----:B------:R-:W2:Y:S01]  /*3d10*/  LDL.LU R18, [R1+0x137c] ;  /* 0x00137c0001127983 */ /* 0x000ea20000300800 */
[----:B0-----:R-:W-:-:S03]  /*3d20*/  LEA R12, R0, R16, 0x1 ;  /* 0x00000010000c7211 */ /* 0x001fc600078e08ff */
[----:B-----5:R0:W-:Y:S02]  /*3d30*/  STL [R1+0x2c4], R15 ;  /* 0x0002c40f01007387 */ /* 0x0201e40000100800 */
[----:B0-----:R-:W-:Y:S02]  /*3d40*/  LEA.HI.X.SX32 R15, R16, R27, 0x1, P0 ;  /* 0x0000001b100f7211 */ /* 0x001fe400000f0eff */
[----:B------:R0:W5:Y:S01]  /*3d50*/  LDG.E.U16 R16, [R10.64] ;  /* 0x000000060a107981 */ /* 0x000162000c1e1500 */
[----:B------:R-:W-:-:S03]  /*3d60*/  IMAD R19, R0, 0x2, R19 ;  /* 0x0000000200137824 */ /* 0x000fc600078e0213 */
[----:B------:R-:W3:Y:S04]  /*3d70*/  LDG.E.U16 R15, [R14.64] ;  /* 0x000000060e0f7981 */ /* 0x000ee8000c1e1500 */
[----:B------:R1:W-:Y:S02]  /*3d80*/  STL [R1+0x148], R19 ;  /* 0x0001481301007387 */ /* 0x0003e40000100800 */
[----:B-1----:R-:W-:-:S05]  /*3d90*/  IMAD R19, R0, 0x2, R19 ;  /* 0x0000000200137824 */ /* 0x002fca00078e0213 */
[----:B------:R-:W-:Y:S04]  /*3da0*/  STL [R1], R19 ;  /* 0x0000001301007387 */ /* 0x000fe80000100800 */
[----:B----4-:R1:W-:Y:S01]  /*3db0*/  STL [R1+0x2c0], R13 ;  /* 0x0002c00d01007387 */ /* 0x0103e20000100800 */
[----:B0-----:R-:W-:Y:S01]  /*3dc0*/  IMAD.MOV.U32 R11, RZ, RZ, R12 ;  /* 0x000000ffff0b7224 */ /* 0x001fe200078e000c */
[----:B------:R-:W-:Y:S01]  /*3dd0*/  LEA R10, P0, R12, R26, 0x1 ;  /* 0x0000001a0c0a7211 */ /* 0x000fe200078008ff */
[----:B-1----:R-:W-:Y:S02]  /*3de0*/  IMAD R13, R0, 0x2, R19 ;  /* 0x00000002000d7824 */ /* 0x002fe400078e0213 */
[----:B------:R-:W4:Y:S01]  /*3df0*/  LDL.LU R19, [R1+0x1378] ;  /* 0x0013780001137983 */ /* 0x000f220000300800 */
[----:B------:R-:W-:-:S03]  /*3e00*/  LEA.HI.X.SX32 R11, R11, R27, 0x1, P0 ;  /* 0x0000001b0b0b7211 */ /* 0x000fc600000f0eff */
[----:B------:R-:W-:Y:S04]  /*3e10*/  STL [R1+0x2c], R13 ;  /* 0x00002c0d01007387 */ /* 0x000fe80000100800 */
[----:B------:R-:W4:Y:S01]  /*3e20*/  LDG.E.U16 R11, [R10.64] ;  /* 0x000000060a0b7981 */ /* 0x000f22000c1e1500 */
[----:B--2---:R-:W-:-:S03]  /*3e30*/  LEA R12, P1, R18, R26, 0x1 ;  /* 0x0000001a120c7211 */ /* 0x004fc600078208ff */
[----:B-----5:R0:W-:Y:S02]  /*3e40*/  STL [R1+0x2bc], R16 ;  /* 0x0002bc1001007387 */ /* 0x0201e40000100800 */
[----:B0-----:R-:W-:Y:S02]  /*3e50*/  LEA R16, R0, R13, 0x1 ;  /* 0x0000000d00107211 */ /* 0x001fe400078e08ff */
[----:B------:R-:W-:-:S05]  /*3e60*/  LEA.HI.X.SX32 R13, R18, R27, 0x1, P1 ;  /* 0x0000001b120d7211 */ /* 0x000fca00008f0eff */
[----:B------:R-:W2:Y:S04]  /*3e70*/  LDG.E.U16 R18, [R12.64] ;  /* 0x000000060c127981 */ /* 0x000ea8000c1e1500 */
[----:B------:R0:W-:Y:S04]  /*3e80*/  STL [R1+0x48], R16 ;  /* 0x0000481001007387 */ /* 0x0001e80000100800 */
[----:B---3--:R1:W-:Y:S01]  /*3e90*/  STL [R1+0x2b8], R15 ;  /* 0x0002b80f01007387 */ /* 0x0083e20000100800 */
[----:B0-----:R-:W-:Y:S01]  /*3ea0*/  IMAD R16, R0, 0x2, R16 ;  /* 0x0000000200107824 */ /* 0x001fe200078e0210 */
[----:B----4-:R-:W-:-:S04]  /*3eb0*/  LEA R14, P0, R19, R26, 0x1 ;  /* 0x0000001a130e7211 */ /* 0x010fc800078008ff */
[----:B------:R0:W-:Y:S01]  /*3ec0*/  STL [R1+0x144], R16 ;  /* 0x0001441001007387 */ /* 0x0001e20000100800 */
[----:B-1----:R-:W-:Y:S02]  /*3ed0*/  LEA.HI.X.SX32 R15, R19, R27, 0x1, P0 ;  /* 0x0000001b130f7211 */ /* 0x002fe400000f0eff */
[----:B------:R-:W-:Y:S01]  /*3ee0*/  MOV R19, c[0x0][0x198] ;  /* 0x0000660000137a02 */ /* 0x000fe20000000f00 */
[----:B0-----:R-:W-:-:S04]  /*3ef0*/  IMAD R16, R0, 0x2, R16 ;  /* 0x0000000200107824 */ /* 0x001fc800078e0210 */
[C---:B------:R-:W-:Y:S01]  /*3f00*/  IMAD R0, R19.reuse, 0x2, R16 ;  /* 0x0000000213007824 */ /* 0x040fe200078e0210 */
[----:B------:R-:W-:Y:S04]  /*3f10*/  STL [R1+0x2b4], R11 ;  /* 0x0002b40b01007387 */ /* 0x000fe80000100800 */
[----:B------:R0:W-:Y:S02]  /*3f20*/  STL [R1+0x28], R0 ;  /* 0x0000280001007387 */ /* 0x0001e40000100800 */
[----:B0-----:R-:W-:-:S05]  /*3f30*/  IMAD R0, R19, 0x2, R0 ;  /* 0x0000000213007824 */ /* 0x001fca00078e0200 */
[----:B------:R-:W-:Y:S04]  /*3f40*/  STL [R1+0x44], R0 ;  /* 0x0000440001007387 */ /* 0x000fe80000100800 */
[----:B--2---:R0:W-:Y:S04]  /*3f50*/  STL [R1+0x2b0], R18 ;  /* 0x0002b01201007387 */ /* 0x0041e80000100800 */
[----:B0-----:R0:W2:Y:S01]  /*3f60*/  LDG.E.U16 R18, [R14.64] ;  /* 0x000000060e127981 */ /* 0x0010a2000c1e1500 */
[----:B------:R-:W-:-:S04]  /*3f70*/  LEA R10, P0, R29, R26, 0x1 ;  /* 0x0000001a1d0a7211 */ /* 0x000fc800078008ff */
[----:B------:R-:W-:Y:S02]  /*3f80*/  LEA.HI.X.SX32 R11, R29, R27, 0x1, P0 ;  /* 0x0000001b1d0b7211 */ /* 0x000fe400000f0eff */
[----:B------:R-:W-:-:S03]  /*3f90*/  LEA R12, P1, R17, R26, 0x1 ;  /* 0x0000001a110c7211 */ /* 0x000fc600078208ff */
[----:B------:R1:W3:Y:S01]  /*3fa0*/  LDG.E.U16 R29, [R10.64] ;  /* 0x000000060a1d7981 */ /* 0x0002e2000c1e1500 */
[----:B------:R-:W-:Y:S02]  /*3fb0*/  LEA R0, R19, R0, 0x1 ;  /* 0x0000000013007211 */ /* 0x000fe400078e08ff */
[----:B------:R-:W-:-:S03]  /*3fc0*/  LEA.HI.X.SX32 R13, R17, R27, 0x1, P1 ;  /* 0x0000001b110d7211 */ /* 0x000fc600008f0eff */
[----:B------:R4:W-:Y:S01]  /*3fd0*/  STL [R1+0x190], R0 ;  /* 0x0001900001007387 */ /* 0x0009e20000100800 */
[----:B------:R-:W-:Y:S01]  /*3fe0*/  IMAD R17, R19, 0x2, R0 ;  /* 0x0000000213117824 */ /* 0x000fe200078e0200 */
[----:B0-----:R-:W-:-:S03]  /*3ff0*/  LEA R14, P0, R2, R26, 0x1 ;  /* 0x0000001a020e7211 */ /* 0x001fc600078008ff */
[----:B----4-:R-:W-:Y:S01]  /*4000*/  IMAD R0, R19, 0x2, R17 ;  /* 0x0000000213007824 */ /* 0x010fe200078e0211 */
[----:B--2---:R0:W-:Y:S04]  /*4010*/  STL [R1+0x2ac], R18 ;  /* 0x0002ac1201007387 */ /* 0x0041e80000100800 */
[----:B0-----:R0:W2:Y:S04]  /*4020*/  LDG.E.U16 R18, [R12.64] ;  /* 0x000000060c127981 */ /* 0x0010a8000c1e1500 */
[----:B------:R4:W-:Y:S01]  /*4030*/  STL [R1+0x8], R0 ;  /* 0x0000080001007387 */ /* 0x0009e20000100800 */
[----:B------:R-:W-:-:S02]  /*4040*/  LEA.HI.X.SX32 R15, R2, R27, 0x1, P0 ;  /* 0x0000001b020f7211 */ /* 0x000fc400000f0eff */
[----:B-1----:R-:W-:Y:S02]  /*4050*/  LEA R10, P0, R4, R26, 0x1 ;  /* 0x0000001a040a7211 */ /* 0x002fe400078008ff */
[----:B----4-:R-:W-:-:S05]  /*4060*/  LEA R0, R19, R0, 0x1 ;  /* 0x0000000013007211 */ /* 0x010fca00078e08ff */
[----:B------:R1:W-:Y:S01]  /*4070*/  STL [R1+0x40], R0 ;  /* 0x0000400001007387 */ /* 0x0003e20000100800 */
[----:B------:R-:W-:-:S03]  /*4080*/  LEA.HI.X.SX32 R11, R4, R27, 0x1, P0 ;  /* 0x0000001b040b7211 */ /* 0x000fc600000f0eff */
[----:B------:R4:W5:Y:S01]  /*4090*/  LDG.E.U16 R4, [R14.64] ;  /* 0x000000060e047981 */ /* 0x000962000c1e1500 */
[----:B-1----:R-:W-:-:S04]  /*40a0*/  IMAD R0, R19, 0x2, R0 ;  /* 0x0000000213007824 */ /* 0x002fc800078e0200 */
[----:B------:R-:W-:Y:S01]  /*40b0*/  IMAD R2, R19, 0x2, R0 ;  /* 0x0000000213027824 */ /* 0x000fe200078e0200 */
[-C--:B0-----:R-:W-:Y:S01]  /*40c0*/  LEA R12, P1, R8, R26.reuse, 0x1 ;  /* 0x0000001a080c7211 */ /* 0x081fe200078208ff */
[----:B------:R0:W-:Y:S01]  /*40d0*/  STL [R1+0x14c], R0 ;  /* 0x00014c0001007387 */ /* 0x0001e20000100800 */
[----:B----4-:R-:W-:-:S03]  /*40e0*/  LEA R14, P0, R6, R26, 0x1 ;  /* 0x0000001a060e7211 */ /* 0x010fc600078008ff */
[----:B---3--:R1:W-:Y:S01]  /*40f0*/  STL [R1+0x2a8], R29 ;  /* 0x0002a81d01007387 */ /* 0x0083e20000100800 */
[-C--:B------:R-:W-:Y:S02]  /*4100*/  LEA.HI.X.SX32 R13, R8, R27.reuse, 0x1, P1 ;  /* 0x0000001b080d7211 */ /* 0x080fe400008f0eff */
[----:B0-----:R-:W-:Y:S01]  /*4110*/  LEA R0, R19, R2, 0x1 ;  /* 0x0000000213007211 */ /* 0x001fe200078e08ff */
[----:B-1----:R0:W3:Y:S01]  /*4120*/  LDG.E.U16 R29, [R10.64] ;  /* 0x000000060a1d7981 */ /* 0x0020e2000c1e1500 */
[----:B------:R-:W-:-:S03]  /*4130*/  LEA.HI.X.SX32 R15, R6, R27, 0x1, P0 ;  /* 0x0000001b060f7211 */ /* 0x000fc600000f0eff */
[----:B------:R1:W-:Y:S04]  /*4140*/  STL [R1+0x4], R0 ;  /* 0x0000040001007387 */ /* 0x0003e80000100800 */
[----:B------:R4:W3:Y:S01]  /*4150*/  LDG.E.U16 R6, [R12.64] ;  /* 0x000000060c067981 */ /* 0x0008e2000c1e1500 */
[----:B-1----:R-:W-:-:S05]  /*4160*/  IMAD R0, R19, 0x2, R0 ;  /* 0x0000000213007824 */ /* 0x002fca00078e0200 */
[----:B------:R-:W-:Y:S04]  /*4170*/  STL [R1+0x34], R0 ;  /* 0x0000340001007387 */ /* 0x000fe80000100800 */
[----:B--2---:R1:W-:Y:S04]  /*4180*/  STL [R1+0x2a4], R18 ;  /* 0x0002a41201007387 */ /* 0x0043e80000100800 */
[----:B-1----:R1:W2:Y:S01]  /*4190*/  LDG.E.U16 R18, [R14.64] ;  /* 0x000000060e127981 */ /* 0x0022a2000c1e1500 */
[----:B------:R-:W-:Y:S01]  /*41a0*/  IMAD R0, R19, 0x2, R0 ;  /* 0x0000000213007824 */ /* 0x000fe200078e0200 */
[----:B0-----:R-:W-:-:S04]  /*41b0*/  LEA R10, P0, R21, R26, 0x1 ;  /* 0x0000001a150a7211 */ /* 0x001fc800078008ff */
[----:B------:R-:W-:Y:S01]  /*41c0*/  STL [R1+0x150], R0 ;  /* 0x0001500001007387 */ /* 0x000fe20000100800 */
[----:B----4-:R-:W-:-:S03]  /*41d0*/  LEA R12, P1, R20, R26, 0x1 ;  /* 0x0000001a140c7211 */ /* 0x010fc600078208ff */
[----:B-----5:R0:W-:Y:S01]  /*41e0*/  STL [R1+0x2a0], R4 ;  /* 0x0002a00401007387 */ /* 0x0201e20000100800 */
[-C--:B------:R-:W-:Y:S02]  /*41f0*/  LEA.HI.X.SX32 R11, R21, R27.reuse, 0x1, P0 ;  /* 0x0000001b150b7211 */ /* 0x080fe400000f0eff */
[----:B-1----:R-:W-:Y:S02]  /*4200*/  LEA R14, P0, R5, R26, 0x1 ;  /* 0x0000001a050e7211 */ /* 0x002fe400078008ff */
[----:B------:R-:W-:Y:S01]  /*4210*/  LEA.HI.X.SX32 R13, R20, R27, 0x1, P1 ;  /* 0x0000001b140d7211 */ /* 0x000fe200008f0eff */
[----:B------:R1:W4:Y:S01]  /*4220*/  LDG.E.U16 R8, [R10.64] ;  /* 0x000000060a087981 */ /* 0x000322000c1e1500 */
[----:B0-----:R-:W-:-:S03]  /*4230*/  LEA R4, R19, R0, 0x1 ;  /* 0x0000000013047211 */ /* 0x001fc600078e08ff */
[----:B------:R0:W5:Y:S01]  /*4240*/  LDG.E.U16 R21, [R12.64] ;  /* 0x000000060c157981 */ /* 0x000162000c1e1500 */
[----:B------:R-:W-:Y:S02]  /*4250*/  LEA.HI.X.SX32 R15, R5, R27, 0x1, P0 ;  /* 0x0000001b050f7211 */ /* 0x000fe400000f0eff */
[----:B-1----:R-:W-:Y:S01]  /*4260*/  LEA R10, P0, R24, R26, 0x1 ;  /* 0x0000001a180a7211 */ /* 0x002fe200078008ff */
[----:B---3--:R1:W-:Y:S04]  /*4270*/  STL [R1+0x29c], R29 ;  /* 0x00029c1d01007387 */ /* 0x0083e80000100800 */
[----:B------:R-:W5:Y:S01]  /*4280*/  LDL.LU R20, [R1+0xc] ;  /* 0x00000c0001147983 */ /* 0x000f620000300800 */
[----:B-1----:R-:W-:-:S04]  /*4290*/  IMAD R29, R19, 0x2, R4 ;  /* 0x00000002131d7824 */ /* 0x002fc800078e0204 */
[----:B------:R-:W-:Y:S01]  /*42a0*/  IMAD R0, R19, 0x2, R29 ;  /* 0x0000000213007824 */ /* 0x000fe200078e021d */
[----:B------:R-:W-:Y:S01]  /*42b0*/  STL [R1+0x1370], R29 ;  /* 0x0013701d01007387 */ /* 0x000fe20000100800 */
[----:B------:R-:W-:-:S03]  /*42c0*/  LEA.HI.X.SX32 R11, R24, R27, 0x1, P0 ;  /* 0x0000001b180b7211 */ /* 0x000fc600000f0eff */
[----:B------:R1:W-:Y:S04]  /*42d0*/  STL [R1+0x298], R6 ;  /* 0x0002980601007387 */ /* 0x0003e80000100800 */
[----:B------:R-:W-:Y:S01]  /*42e0*/  STL [R1+0x30], R0 ;  /* 0x0000300001007387 */ /* 0x000fe20000100800 */
[----:B-1----:R-:W-:-:S04]  /*42f0*/  LEA R6, P1, R7, R26, 0x1 ;  /* 0x0000001a07067211 */ /* 0x002fc800078208ff */
[----:B------:R-:W-:-:S05]  /*4300*/  LEA.HI.X.SX32 R7, R7, R27, 0x1, P1 ;  /* 0x0000001b07077211 */ /* 0x000fca00008f0eff */
[----:B------:R1:W5:Y:S04]  /*4310*/  LDG.E.U16 R29, [R6.64] ;  /* 0x00000006061d7981 */ /* 0x000368000c1e1500 */
[----:B--2---:R2:W-:Y:S04]  /*4320*/  STL [R1+0x294], R18 ;  /* 0x0002941201007387 */ /* 0x0045e80000100800 */
[----:B--2---:R2:W3:Y:S04]  /*4330*/  LDG.E.U16 R18, [R14.64] ;  /* 0x000000060e127981 */ /* 0x0044e8000c1e1500 */
[----:B--2---:R2:W3:Y:S01]  /*4340*/  LDG.E.U16 R15, [R10.64] ;  /* 0x000000060a0f7981 */ /* 0x0044e2000c1e1500 */
[----:B------:R-:W-:-:S02]  /*4350*/  LEA R0, R19, R0, 0x1 ;  /* 0x0000000013007211 */ /* 0x000fc400078e08ff */
[----:B0-----:R-:W-:-:S03]  /*4360*/  LEA R12, P0, R3, R26, 0x1 ;  /* 0x0000001a030c7211 */ /* 0x001fc600078008ff */
[----:B------:R-:W-:Y:S01]  /*4370*/  IMAD R5, R19, 0x2, R0 ;  /* 0x0000000213057824 */ /* 0x000fe200078e0200 */
[----:B------:R-:W-:-:S03]  /*4380*/  LEA.HI.X.SX32 R13, R3, R27, 0x1, P0 ;  /* 0x0000001b030d7211 */ /* 0x000fc600000f0eff */
[C---:B------:R-:W-:Y:S01]  /*4390*/  IMAD R24, R19.reuse, 0x2, R5 ;  /* 0x0000000213187824 */ /* 0x040fe200078e0205 */
[C---:B-1----:R-:W-:Y:S01]  /*43a0*/  LEA R6, P0, R28.reuse, R26, 0x1 ;  /* 0x0000001a1c067211 */ /* 0x042fe200078008ff */
[----:B------:R0:W-:Y:S03]  /*43b0*/  STL [R1+0x154], R0 ;  /* 0x0001540001007387 */ /* 0x0001e60000100800 */
[----:B------:R-:W-:Y:S01]  /*43c0*/  LEA.HI.X.SX32 R7, R28, R27, 0x1, P0 ;  /* 0x0000001b1c077211 */ /* 0x000fe200000f0eff */
[----:B------:R1:W-:Y:S04]  /*43d0*/  STL [R1+0x1374], R24 ;  /* 0x0013741801007387 */ /* 0x0003e80000100800 */
[----:B------:R-:W3:Y:S01]  /*43e0*/  LDG.E.U16 R13, [R12.64] ;  /* 0x000000060c0d7981 */ /* 0x000ee2000c1e1500 */
[----:B0-----:R-:W-:-:S03]  /*43f0*/  LEA R0, R19, R24, 0x1 ;  /* 0x0000001813007211 */ /* 0x001fc600078e08ff */
[----:B------:R0:W3:Y:S02]  /*4400*/  LDG.E.U16 R7, [R6.64] ;  /* 0x0000000606077981 */ /* 0x0000e4000c1e1500 */
[C---:B------:R-:W-:Y:S02]  /*4410*/  IMAD R3, R19.reuse, 0x2, R0 ;  /* 0x0000000213037824 */ /* 0x040fe400078e0200 */
[----:B-1----:R-:W3:Y:S02]  /*4420*/  LDL.LU R24, [R1+0x14] ;  /* 0x0000140001187983 */ /* 0x002ee40000300800 */
[----:B------:R-:W-:Y:S02]  /*4430*/  IMAD R14, R19, 0x2, R3 ;  /* 0x00000002130e7824 */ /* 0x000fe400078e0203 */
[----:B----4-:R1:W-:Y:S01]  /*4440*/  STL [R1+0x290], R8 ;  /* 0x0002900801007387 */ /* 0x0103e20000100800 */
[----:B--2---:R-:W-:-:S03]  /*4450*/  LEA R10, P0, R23, R26, 0x1 ;  /* 0x0000001a170a7211 */ /* 0x004fc600078008ff */
[----:B-----5:R2:W-:Y:S01]  /*4460*/  STL [R1+0x28c], R21 ;  /* 0x00028c1501007387 */ /* 0x0205e20000100800 */
[----:B-1----:R-:W-:-:S03]  /*4470*/  LEA R8, P1, R9, R26, 0x1 ;  /* 0x0000001a09087211 */ /* 0x002fc600078208ff */
[----:B--2---:R-:W2:Y:S01]  /*4480*/  LDL.LU R21, [R1+0x18] ;  /* 0x0000180001157983 */ /* 0x004ea20000300800 */
[----:B------:R-:W-:-:S03]  /*4490*/  LEA.HI.X.SX32 R9, R9, R27, 0x1, P1 ;  /* 0x0000001b09097211 */ /* 0x000fc600008f0eff */
[----:B------:R-:W-:Y:S01]  /*44a0*/  STL [R1+0x180], R3 ;  /* 0x0001800301007387 */ /* 0x000fe20000100800 */
[----:B------:R-:W-:-:S03]  /*44b0*/  LEA.HI.X.SX32 R11, R23, R27, 0x1, P0 ;  /* 0x0000001b170b7211 */ /* 0x000fc600000f0eff */
[----:B------:R1:W4:Y:S04]  /*44c0*/  LDG.E.U16 R23, [R8.64] ;  /* 0x0000000608177981 */ /* 0x000328000c1e1500 */
[----:B------:R-:W5:Y:S01]  /*44d0*/  LDG.E.U16 R11, [R10.64] ;  /* 0x000000060a0b7981 */ /* 0x000f62000c1e1500 */
[----:B-1----:R-:W-:-:S04]  /*44e0*/  LEA R8, P0, R20, R26, 0x1 ;  /* 0x0000001a14087211 */ /* 0x002fc800078008ff */
[----:B------:R-:W-:-:S06]  /*44f0*/  LEA.HI.X.SX32 R9, R20, R27, 0x1, P0 ;  /* 0x0000001b14097211 */ /* 0x000fcc00000f0eff */
[----:B------:R-:W2:Y:S04]  /*4500*/  LDG.E.U16 R9, [R8.64] ;  /* 0x0000000608097981 */ /* 0x000ea8000c1e1500 */
[----:B---3--:R1:W-:Y:S02]  /*4510*/  STL [R1+0x288], R18 ;  /* 0x0002881201007387 */ /* 0x0083e40000100800 */
[C---:B-1----:R-:W-:Y:S02]  /*4520*/  LEA R18, R19.reuse, R14, 0x1 ;  /* 0x0000000e13127211 */ /* 0x042fe400078e08ff */
[----:B------:R1:W-:Y:S03]  /*4530*/  STL [R1+0x284], R15 ;  /* 0x0002840f01007387 */ /* 0x0003e60000100800 */
[C---:B------:R-:W-:Y:S01]  /*4540*/  IMAD R28, R19.reuse, 0x2, R18 ;  /* 0x00000002131c7824 */ /* 0x040fe200078e0212 */
[----:B-1----:R-:W3:Y:S04]  /*4550*/  LDL.LU R15, [R1+0x20] ;  /* 0x00002000010f7983 */ /* 0x002ee80000300800 */
[----:B------:R1:W-:Y:S04]  /*4560*/  STL [R1+0x280], R29 ;  /* 0x0002801d01007387 */ /* 0x0003e80000100800 */
[----:B-1----:R-:W3:Y:S04]  /*4570*/  LDL.LU R29, [R1+0x10] ;  /* 0x00001000011d7983 */ /* 0x002ee80000300800 */
[----:B------:R1:W-:Y:S04]  /*4580*/  STL [R1+0x136c], R18 ;  /* 0x00136c1201007387 */ /* 0x0003e80000100800 */
[----:B-1----:R-:W3:Y:S01]  /*4590*/  LDL.LU R18, [R1+0x1c] ;  /* 0x00001c0001127983 */ /* 0x002ee20000300800 */
[----:B------:R-:W-:Y:S01]  /*45a0*/  IMAD R3, R19, 0x2, R28 ;  /* 0x0000000213037824 */ /* 0x000fe200078e021c */
[----:B0-----:R-:W-:-:S02]  /*45b0*/  LEA R6, P0, R25, R26, 0x1 ;  /* 0x0000001a19067211 */ /* 0x001fc400078008ff */
[----:B------:R0:W-:Y:S01]  /*45c0*/  STL [R1+0x27c], R13 ;  /* 0x00027c0d01007387 */ /* 0x0001e20000100800 */
[----:B------:R-:W-:-:S03]  /*45d0*/  LEA R12, P1, R22, R26, 0x1 ;  /* 0x0000001a160c7211 */ /* 0x000fc600078208ff */
[----:B------:R-:W3:Y:S04]  /*45e0*/  LDL.LU R20, [R1] ;  /* 0x0000000001147983 */ /* 0x000ee80000300800 */
[----:B------:R1:W-:Y:S04]  /*45f0*/  STL [R1+0x278], R7 ;  /* 0x0002780701007387 */ /* 0x0003e80000100800 */
[----:B------:R4:W-:Y:S01]  /*4600*/  STL [R1+0x178], R3 ;  /* 0x0001780301007387 */ /* 0x0009e20000100800 */
[-C--:B0-----:R-:W-:Y:S02]  /*4610*/  LEA.HI.X.SX32 R13, R22, R27.reuse, 0x1, P1 ;  /* 0x0000001b160d7211 */ /* 0x081fe400008f0eff */
[----:B-1----:R-:W-:Y:S01]  /*4620*/  LEA.HI.X.SX32 R7, R25, R27, 0x1, P0 ;  /* 0x0000001b19077211 */ /* 0x002fe200000f0eff */
[----:B------:R-:W-:-:S02]  /*4630*/  IMAD.MOV.U32 R25, RZ, RZ, c[0x0][0x198] ;  /* 0x00006600ff197624 */ /* 0x000fc400078e00ff */
[----:B------:R3:W3:Y:S01]  /*4640*/  LDG.E.U16 R22, [R12.64] ;  /* 0x000000060c167981 */ /* 0x0006e2000c1e1500 */
[----:B----4-:R-:W-:-:S03]  /*4650*/  LEA R3, R19, R3, 0x1 ;  /* 0x0000000313037211 */ /* 0x010fc600078e08ff */
[----:B------:R0:W-:Y:S02]  /*4660*/  STL [R1+0x274], R23 ;  /* 0x0002741701007387 */ /* 0x0001e40000100800 */
[C---:B------:R-:W-:Y:S02]  /*4670*/  IMAD R19, R25.reuse, 0x2, R3 ;  /* 0x0000000219137824 */ /* 0x040fe400078e0203 */
[----:B------:R1:W4:Y:S03]  /*4680*/  LDG.E.U16 R6, [R6.64] ;  /* 0x0000000606067981 */ /* 0x000326000c1e1500 */
[----:B0-----:R-:W-:Y:S01]  /*4690*/  LEA R23, R25, R19, 0x1 ;  /* 0x0000001319177211 */ /* 0x001fe200078e08ff */
[----:B-----5:R-:W-:Y:S04]  /*46a0*/  STL [R1+0x270], R11 ;  /* 0x0002700b01007387 */ /* 0x020fe80000100800 */
[----:B--2---:R-:W-:Y:S01]  /*46b0*/  STL [R1+0x26c], R9 ;  /* 0x00026c0901007387 */ /* 0x004fe20000100800 */
[----:B---3--:R-:W-:-:S04]  /*46c0*/  LEA R12, P0, R18, R26, 0x1 ;  /* 0x0000001a120c7211 */ /* 0x008fc800078008ff */
[----:B------:R-:W-:Y:S01]  /*46d0*/  LEA.HI.X.SX32 R13, R18, R27, 0x1, P0 ;  /* 0x0000001b120d7211 */ /* 0x000fe200000f0eff */
[----:B------:R-:W-:-:S04]  /*46e0*/  IMAD R18, R25, 0x2, R23 ;  /* 0x0000000219127824 */ /* 0x000fc800078e0217 */
[----:B-1----:R-:W-:Y:S01]  /*46f0*/  IMAD R7, R25, 0x2, R18 ;  /* 0x0000000219077824 */ /* 0x002fe200078e0212 */
[----:B------:R0:W-:Y:S04]  /*4700*/  STL [R1+0x170], R18 ;  /* 0x0001701201007387 */ /* 0x0001e80000100800 */
[----:B0-----:R0:W2:Y:S01]  /*4710*/  LDG.E.U16 R18, [R12.64] ;  /* 0x000000060c127981 */ /* 0x0010a2000c1e1500 */
[CC--:B------:R-:W-:Y:S02]  /*4720*/  LEA R10, P1, R24.reuse, R26.reuse, 0x1 ;  /* 0x0000001a180a7211 */ /* 0x0c0fe400078208ff */
[----:B------:R-:W-:Y:S02]  /*4730*/  LEA R8, P0, R21, R26, 0x1 ;  /* 0x0000001a15087211 */ /* 0x000fe400078008ff */
[----:B------:R-:W-:-:S02]  /*4740*/  LEA.HI.X.SX32 R11, R24, R27, 0x1, P1 ;  /* 0x0000001b180b7211 */ /* 0x000fc400008f0eff */
[----:B------:R-:W-:Y:S01]  /*4750*/  LEA.HI.X.SX32 R9, R21, R27, 0x1, P0 ;  /* 0x0000001b15097211 */ /* 0x000fe200000f0eff */
[----:B------:R-:W-:Y:S04]  /*4760*/  STL [R1+0x268], R22 ;  /* 0x0002681601007387 */ /* 0x000fe80000100800 */
[----:B------:R1:W3:Y:S04]  /*4770*/  LDG.E.U16 R24, [R10.64] ;  /* 0x000000060a187981 */ /* 0x0002e8000c1e1500 */
[----:B----4-:R-:W-:Y:S01]  /*4780*/  STL [R1+0x264], R6 ;  /* 0x0002640601007387 */ /* 0x010fe20000100800 */
[----:B0-----:R-:W-:-:S02]  /*4790*/  LEA R12, P1, R29, R26, 0x1 ;  /* 0x0000001a1d0c7211 */ /* 0x001fc400078208ff */
[----:B-1----:R-:W-:-:S04]  /*47a0*/  LEA R10, P0, R15, R26, 0x1 ;  /* 0x0000001a0f0a7211 */ /* 0x002fc800078008ff */
[-C--:B------:R-:W-:Y:S02]  /*47b0*/  LEA.HI.X.SX32 R11, R15, R27.reuse, 0x1, P0 ;  /* 0x0000001b0f0b7211 */ /* 0x080fe400000f0eff */
[----:B------:R-:W-:-:S03]  /*47c0*/  LEA.HI.X.SX32 R13, R29, R27, 0x1, P1 ;  /* 0x0000001b1d0d7211 */ /* 0x000fc600008f0eff */
[----:B------:R0:W4:Y:S04]  /*47d0*/  LDG.E.U16 R29, [R10.64] ;  /* 0x000000060a1d7981 */ /* 0x000128000c1e1500 */
[----:B--2---:R1:W-:Y:S04]  /*47e0*/  STL [R1+0x260], R18 ;  /* 0x0002601201007387 */ /* 0x0043e80000100800 */
[----:B-1----:R1:W2:Y:S01]  /*47f0*/  LDG.E.U16 R18, [R8.64] ;  /* 0x0000000608127981 */ /* 0x0022a2000c1e1500 */
[----:B------:R-:W-:-:S05]  /*4800*/  LEA R21, R25, R7, 0x1 ;  /* 0x0000000719157211 */ /* 0x000fca00078e08ff */
[----:B------:R-:W-:-:S04]  /*4810*/  IMAD R22, R25, 0x2, R21 ;  /* 0x0000000219167824 */ /* 0x000fc800078e0215 */
[----:B------:R-:W-:Y:S01]  /*4820*/  IMAD R6, R25, 0x2, R22 ;  /* 0x0000000219067824 */ /* 0x000fe200078e0216 */
[----:B-1----:R-:W-:-:S04]  /*4830*/  LEA R8, P0, R20, R26, 0x1 ;  /* 0x0000001a14087211 */ /* 0x002fc800078008ff */
[----:B------:R1:W-:Y:S01]  /*4840*/  STL [R1+0x168], R6 ;  /* 0x0001680601007387 */ /* 0x0003e20000100800 */
[-C--:B------:R-:W-:Y:S02]  /*4850*/  LEA.HI.X.SX32 R9, R20, R27.reuse, 0x1, P0 ;  /* 0x0000001b14097211 */ /* 0x080fe400000f0eff */
[C---:B-1----:R-:W-:Y:S01]  /*4860*/  LEA R6, R25.reuse, R6, 0x1 ;  /* 0x0000000619067211 */ /* 0x042fe200078e08ff */
[----:B---3--:R1:W-:Y:S04]  /*4870*/  STL [R1+0x25c], R24 ;  /* 0x00025c1801007387 */ /* 0x0083e80000100800 */
[C---:B------:R-:W-:Y:S01]  /*4880*/  IMAD R20, R25.reuse, 0x2, R6 ;  /* 0x0000000219147824 */ /* 0x040fe200078e0206 */
[C---:B0-----:R-:W-:Y:S01]  /*4890*/  LEA R10, P0, R16.reuse, R26, 0x1 ;  /* 0x0000001a100a7211 */ /* 0x041fe200078008ff */
[----:B------:R0:W3:Y:S02]  /*48a0*/  LDG.E.U16 R9, [R8.64] ;  /* 0x0000000608097981 */ /* 0x0000e4000c1e1500 */
[C---:B------:R-:W-:Y:S01]  /*48b0*/  IMAD R15, R25.reuse, 0x2, R20 ;  /* 0x00000002190f7824 */ /* 0x040fe200078e0214 */
[----:B------:R-:W-:Y:S01]  /*48c0*/  LEA.HI.X.SX32 R11, R16, R27, 0x1, P0 ;  /* 0x0000001b100b7211 */ /* 0x000fe200000f0eff */
[----:B-1----:R1:W5:Y:S04]  /*48d0*/  LDG.E.U16 R24, [R12.64] ;  /* 0x000000060c187981 */ /* 0x002368000c1e1500 */
[----:B--2---:R2:W-:Y:S02]  /*48e0*/  STL [R1+0x258], R18 ;  /* 0x0002581201007387 */ /* 0x0045e40000100800 */
[----:B--2---:R-:W-:-:S05]  /*48f0*/  LEA R18, R25, R15, 0x1 ;  /* 0x0000000f19127211 */ /* 0x004fca00078e08ff */
[----:B------:R-:W-:Y:S04]  /*4900*/  STL [R1+0x160], R18 ;  /* 0x0001601201007387 */ /* 0x000fe80000100800 */
[----:B----4-:R2:W-:Y:S04]  /*4910*/  STL [R1+0x254], R29 ;  /* 0x0002541d01007387 */ /* 0x0105e80000100800 */
[----:B--2---:R2:W4:Y:S01]  /*4920*/  LDG.E.U16 R29, [R10.64] ;  /* 0x000000060a1d7981 */ /* 0x004522000c1e1500 */
[-C--:B-1----:R-:W-:Y:S01]  /*4930*/  LEA R12, P1, R17, R26.reuse, 0x1 ;  /* 0x0000001a110c7211 */ /* 0x082fe200078208ff */
[----:B0-----:R-:W-:Y:S01]  /*4940*/  IMAD R8, R25, 0x2, R18 ;  /* 0x0000000219087824 */ /* 0x001fe200078e0212 */
[----:B------:R-:W-:-:S02]  /*4950*/  LEA R16, P0, R2, R26, 0x1 ;  /* 0x0000001a02107211 */ /* 0x000fc400078008ff */
[-C--:B------:R-:W-:Y:S02]  /*4960*/  LEA.HI.X.SX32 R13, R17, R27.reuse, 0x1, P1 ;  /* 0x0000001b110d7211 */ /* 0x080fe400008f0eff */
[-C--:B------:R-:W-:Y:S01]  /*4970*/  LEA.HI.X.SX32 R17, R2, R27.reuse, 0x1, P0 ;  /* 0x0000001b02117211 */ /* 0x080fe200000f0eff */
[C---:B------:R-:W-:Y:S01]  /*4980*/  IMAD R2, R25.reuse, 0x2, R8 ;  /* 0x0000000219027824 */ /* 0x040fe200078e0208 */
[C---:B--2---:R-:W-:Y:S01]  /*4990*/  LEA R10, P0, R4.reuse, R26, 0x1 ;  /* 0x0000001a040a7211 */ /* 0x044fe200078008ff */
[----:B-----5:R0:W-:Y:S03]  /*49a0*/  STL [R1+0x250], R24 ;  /* 0x0002501801007387 */ /* 0x0201e60000100800 */
[----:B------:R-:W-:Y:S01]  /*49b0*/  LEA.HI.X.SX32 R11, R4, R27, 0x1, P0 ;  /* 0x0000001b040b7211 */ /* 0x000fe200000f0eff */
[----:B---3--:R1:W-:Y:S05]  /*49c0*/  STL [R1+0x24c], R9 ;  /* 0x00024c0901007387 */ /* 0x0083ea0000100800 */
[----:B------:R2:W3:Y:S04]  /*49d0*/  LDG.E.U16 R11, [R10.64] ;  /* 0x000000060a0b7981 */ /* 0x0004e8000c1e1500 */
[----:B0-----:R0:W5:Y:S01]  /*49e0*/  LDG.E.U16 R24, [R12.64] ;  /* 0x000000060c187981 */ /* 0x001162000c1e1500 */
[----:B-1----:R-:W-:-:S05]  /*49f0*/  LEA R9, R25, R2, 0x1 ;  /* 0x0000000219097211 */ /* 0x002fca00078e08ff */
[----:B------:R-:W-:Y:S01]  /*4a00*/  IMAD R18, R25, 0x2, R9 ;  /* 0x0000000219127824 */ /* 0x000fe200078e0209 */
[----:B0-----:R-:W-:-:S04]  /*4a10*/  LEA R12, P1, R5, R26, 0x1 ;  /* 0x0000001a050c7211 */ /* 0x001fc800078208ff */
[----:B------:R-:W-:Y:S01]  /*4a20*/  LEA.HI.X.SX32 R13, R5, R27, 0x1, P1 ;  /* 0x0000001b050d7211 */ /* 0x000fe200008f0eff */
[----:B------:R-:W-:Y:S01]  /*4a30*/  IMAD R4, R25, 0x2, R18 ;  /* 0x0000000219047824 */ /* 0x000fe200078e0212 */
[----:B----4-:R0:W-:Y:S04]  /*4a40*/  STL [R1+0x248], R29 ;  /* 0x0002481d01007387 */ /* 0x0101e80000100800 */
[----:B0-----:R0:W4:Y:S04]  /*4a50*/  LDG.E.U16 R29, [R16.64] ;  /* 0x00000006101d7981 */ /* 0x001128000c1e1500 */
[----:B------:R1:W-:Y:S01]  /*4a60*/  STL [R1+0x15c], R18 ;  /* 0x00015c1201007387 */ /* 0x0003e20000100800 */
[----:B0-----:R-:W-:-:S04]  /*4a70*/  LEA R16, P0, R14, R26, 0x1 ;  /* 0x0000001a0e107211 */ /* 0x001fc800078008ff */
[----:B------:R-:W-:Y:S01]  /*4a80*/  LEA.HI.X.SX32 R17, R14, R27, 0x1, P0 ;  /* 0x0000001b0e117211 */ /* 0x000fe200000f0eff */
[----:B-1----:R0:W3:Y:S05]  /*4a90*/  LDG.E.U16 R18, [R12.64] ;  /* 0x000000060c127981 */ /* 0x0020ea000c1e1500 */
[----:B------:R1:W3:Y:S01]  /*4aa0*/  LDG.E.U16 R17, [R16.64] ;  /* 0x0000000610117981 */ /* 0x0002e2000c1e1500 */
[----:B------:R-:W-:Y:S02]  /*4ab0*/  LEA R5, R25, R4, 0x1 ;  /* 0x0000000419057211 */ /* 0x000fe400078e08ff */
[-C--:B--2---:R-:W-:Y:S01]  /*4ac0*/  LEA R10, P0, R3, R26.reuse, 0x1 ;  /* 0x0000001a030a7211 */ /* 0x084fe200078008ff */
[----:B-----5:R2:W-:Y:S01]  /*4ad0*/  STL [R1+0x244], R24 ;  /* 0x0002441801007387 */ /* 0x0205e20000100800 */
[----:B0-----:R-:W-:Y:S01]  /*4ae0*/  LEA R12, P1, R7, R26, 0x1 ;  /* 0x0000001a070c7211 */ /* 0x001fe200078208ff */
[----:B------:R-:W-:-:S02]  /*4af0*/  IMAD R14, R25, 0x2, R5 ;  /* 0x00000002190e7824 */ /* 0x000fc400078e0205 */
[----:B--2---:R-:W2:Y:S01]  /*4b00*/  LDL.LU R24, [R1+0x3c] ;  /* 0x00003c0001187983 */ /* 0x004ea20000300800 */
[----:B------:R-:W-:-:S03]  /*4b10*/  LEA.HI.X.SX32 R13, R7, R27, 0x1, P1 ;  /* 0x0000001b070d7211 */ /* 0x000fc600008f0eff */
[----:B----4-:R0:W-:Y:S04]  /*4b20*/  STL [R1+0x240], R29 ;  /* 0x0002401d01007387 */ /* 0x0101e80000100800 */
[----:B0-----:R-:W4:Y:S04]  /*4b30*/  LDL.LU R29, [R1+0x2c] ;  /* 0x00002c00011d7983 */ /* 0x001f280000300800 */
[----:B---3--:R0:W-:Y:S04]  /*4b40*/  STL [R1+0x23c], R11 ;  /* 0x00023c0b01007387 */ /* 0x0081e80000100800 */
[----:B------:R3:W-:Y:S01]  /*4b50*/  STL [R1+0x238], R18 ;  /* 0x0002381201007387 */ /* 0x0007e20000100800 */
[-C--:B0-----:R-:W-:Y:S01]  /*4b60*/  LEA.HI.X.SX32 R11, R3, R27.reuse, 0x1, P0 ;  /* 0x0000001b030b7211 */ /* 0x081fe200000f0eff */
[----:B------:R-:W-:Y:S01]  /*4b70*/  IMAD R3, R25, 0x2, R14 ;  /* 0x0000000219037824 */ /* 0x000fe200078e020e */
[C---:B-1----:R-:W-:Y:S01]  /*4b80*/  LEA R16, P0, R6.reuse, R26, 0x1 ;  /* 0x0000001a06107211 */ /* 0x042fe200078008ff */
[----:B---3--:R-:W3:Y:S04]  /*4b90*/  LDL.LU R18, [R1+0x28] ;  /* 0x0000280001127983 */ /* 0x008ee80000300800 */
[----:B------:R-:W-:Y:S04]  /*4ba0*/  STL [R1+0x158], R3 ;  /* 0x0001580301007387 */ /* 0x000fe80000100800 */
[----:B------:R0:W5:Y:S04]  /*4bb0*/  LDG.E.U16 R10, [R10.64] ;  /* 0x000000060a0a7981 */ /* 0x000168000c1e1500 */
[----:B------:R1:W-:Y:S04]  /*4bc0*/  STL [R1+0x234], R17 ;  /* 0x0002341101007387 */ /* 0x0003e80000100800 */
[----:B0-----:R0:W2:Y:S01]  /*4bd0*/  LDG.E.U16 R11, [R12.64] ;  /* 0x000000060c0b7981 */ /* 0x0010a2000c1e1500 */
[----:B-1----:R-:W-:-:S02]  /*4be0*/  LEA.HI.X.SX32 R17, R6, R27, 0x1, P0 ;  /* 0x0000001b06117211 */ /* 0x002fc400000f0eff */
[----:B0-----:R-:W-:-:S04]  /*4bf0*/  LEA R12, P0, R8, R26, 0x1 ;  /* 0x0000001a080c7211 */ /* 0x001fc800078008ff */
[----:B------:R0:W3:Y:S01]  /*4c00*/  LDG.E.U16 R17, [R16.64] ;  /* 0x0000000610117981 */ /* 0x0000e2000c1e1500 */
[----:B------:R-:W-:-:S06]  /*4c10*/  LEA.HI.X.SX32 R13, R8, R27, 0x1, P0 ;  /* 0x0000001b080d7211 */ /* 0x000fcc00000f0eff */
[----:B------:R-:W4:Y:S01]  /*4c20*/  LDG.E.U16 R13, [R12.64] ;  /* 0x000000060c0d7981 */ /* 0x000f22000c1e1500 */
[----:B------:R-:W-:-:S04]  /*4c30*/  LEA R7, R25, R3, 0x1 ;  /* 0x0000000319077211 */ /* 0x000fc800078e08ff */
[-C--:B0-----:R-:W-:Y:S01]  /*4c40*/  LEA R16, P0, R7, R26.reuse, 0x1 ;  /* 0x0000001a07107211 */ /* 0x081fe200078008ff */
[----:B------:R-:W-:Y:S01]  /*4c50*/  IMAD R3, R25, 0x2, R7 ;  /* 0x0000000219037824 */ /* 0x000fe200078e0207 */
[----:B--2---:R-:W-:Y:S04]  /*4c60*/  STL [R1+0x22c], R11 ;  /* 0x00022c0b01007387 */ /* 0x004fe80000100800 */
[----:B-----5:R0:W-:Y:S04]  /*4c70*/  STL [R1+0x230], R10 ;  /* 0x0002300a01007387 */ /* 0x0201e80000100800 */
[----:B------:R-:W2:Y:S01]  /*4c80*/  LDL.LU R8, [R1+0x4] ;  /* 0x0000040001087983 */ /* 0x000ea20000300800 */
[----:B0-----:R-:W-:-:S03]  /*4c90*/  LEA R10, P1, R4, R26, 0x1 ;  /* 0x0000001a040a7211 */ /* 0x001fc600078208ff */
[----:B---3--:R0:W-:Y:S01]  /*4ca0*/  STL [R1+0x228], R17 ;  /* 0x0002281101007387 */ /* 0x0081e20000100800 */
[----:B------:R-:W-:-:S06]  /*4cb0*/  LEA.HI.X.SX32 R11, R4, R27, 0x1, P1 ;  /* 0x0000001b040b7211 */ /* 0x000fcc00008f0eff */
[----:B------:R-:W3:Y:S01]  /*4cc0*/  LDG.E.U16 R11, [R10.64] ;  /* 0x000000060a0b7981 */ /* 0x000ee2000c1e1500 */
[----:B0-----:R-:W-:-:S03]  /*4cd0*/  LEA.HI.X.SX32 R17, R7, R27, 0x1, P0 ;  /* 0x0000001b07117211 */ /* 0x001fc600000f0eff */
[----:B------:R-:W5:Y:S04]  /*4ce0*/  LDL.LU R7, [R1+0x8] ;  /* 0x0000080001077983 */ /* 0x000f680000300800 */
[----:B----4-:R0:W-:Y:S04]  /*4cf0*/  STL [R1+0x224], R13 ;  /* 0x0002240d01007387 */ /* 0x0101e80000100800 */
[----:B------:R-:W4:Y:S04]  /*4d00*/  LDG.E.U16 R17, [R16.64] ;  /* 0x0000000610117981 */ /* 0x000f28000c1e1500 */
[----:B0-----:R-:W2:Y:S01]  /*4d10*/  LDL.LU R13, [R1+0x38] ;  /* 0x00003800010d7983 */ /* 0x001ea20000300800 */
[----:B------:R-:W-:-:S02]  /*4d20*/  IMAD R6, R25, 0x2, R3 ;  /* 0x0000000219067824 */ /* 0x000fc400078e0203 */
[----:B------:R-:W-:-:S03]  /*4d30*/  IMAD.MOV.U32 R4, RZ, RZ, c[0x0][0x198] ;  /* 0x00006600ff047624 */ /* 0x000fc600078e00ff */
[----:B------:R-:W-:-:S05]  /*4d40*/  LEA R25, R25, R6, 0x1 ;  /* 0x0000000619197211 */ /* 0x000fca00078e08ff */
[----:B------:R-:W-:-:S05]  /*4d50*/  IMAD R4, R4, 0x2, R25 ;  /* 0x0000000204047824 */ /* 0x000fca00078e0219 */
[CC--:B------:R-:W-:Y:S01]  /*4d60*/  LEA R12, P1, R4.reuse, R26.reuse, 0x1 ;  /* 0x0000001a040c7211 */ /* 0x0c0fe200078208ff */
[----:B---3--:R0:W-:Y:S04]  /*4d70*/  STL [R1+0x220], R11 ;  /* 0x0002200b01007387 */ /* 0x0081e80000100800 */
[----:B----4-:R1:W-:Y:S01]  /*4d80*/  STL [R1+0x21c], R17 ;  /* 0x00021c1101007387 */ /* 0x0103e20000100800 */
[----:B--2---:R-:W-:Y:S02]  /*4d90*/  LEA R10, P0, R13, R26, 0x1 ;  /* 0x0000001a0d0a7211 */ /* 0x004fe400078008ff */
[----:B0-----:R-:W-:Y:S02]  /*4da0*/  MOV R11, R13 ;  /* 0x0000000d000b7202 */ /* 0x001fe40000000f00 */
[----:B------:R-:W-:-:S02]  /*4db0*/  LEA.HI.X.SX32 R13, R4, R27, 0x1, P1 ;  /* 0x0000001b040d7211 */ /* 0x000fc400008f0eff */
[----:B------:R-:W-:-:S03]  /*4dc0*/  LEA.HI.X.SX32 R11, R11, R27, 0x1, P0 ;  /* 0x0000001b0b0b7211 */ /* 0x000fc600000f0eff */
[----:B-1----:R0:W2:Y:S04]  /*4dd0*/  LDG.E.U16 R17, [R12.64] ;  /* 0x000000060c117981 */ /* 0x0020a8000c1e1500 */
[----:B------:R-:W3:Y:S01]  /*4de0*/  LDG.E.U16 R11, [R10.64] ;  /* 0x000000060a0b7981 */ /* 0x000ee2000c1e1500 */
[-C--:B------:R-:W-:Y:S02]  /*4df0*/  LEA R16, P0, R24, R26.reuse, 0x1 ;  /* 0x0000001a18107211 */ /* 0x080fe400078008ff */
[----:B0-----:R-:W-:-:S04]  /*4e00*/  LEA R12, P1, R29, R26, 0x1 ;  /* 0x0000001a1d0c7211 */ /* 0x001fc800078208ff */
[----:B------:R-:W-:-:S06]  /*4e10*/  LEA.HI.X.SX32 R13, R29, R27, 0x1, P1 ;  /* 0x0000001b1d0d7211 */ /* 0x000fcc00008f0eff */
[----:B------:R0:W4:Y:S04]  /*4e20*/  LDG.E.U16 R13, [R12.64] ;  /* 0x000000060c0d7981 */ /* 0x000128000c1e1500 */
[----:B--2---:R1:W-:Y:S02]  /*4e30*/  STL [R1+0x218], R17 ;  /* 0x0002181101007387 */ /* 0x0043e40000100800 */
[----:B-1----:R-:W-:Y:S02]  /*4e40*/  LEA.HI.X.SX32 R17, R24, R27, 0x1, P0 ;  /* 0x0000001b18117211 */ /* 0x002fe400000f0eff */
[----:B------:R-:W2:Y:S04]  /*4e50*/  LDL.LU R24, [R1+0x1374] ;  /* 0x0013740001187983 */ /* 0x000ea80000300800 */
[----:B------:R-:W2:Y:S04]  /*4e60*/  LDL.LU R29, [R1+0x1370] ;  /* 0x00137000011d7983 */ /* 0x000ea80000300800 */
[----:B---3--:R1:W-:Y:S04]  /*4e70*/  STL [R1+0x214], R11 ;  /* 0x0002140b01007387 */ /* 0x0083e80000100800 */
[----:B-1----:R5:W3:Y:S01]  /*4e80*/  LDG.E.U16 R11, [R16.64] ;  /* 0x00000006100b7981 */ /* 0x002ae2000c1e1500 */
[----:B------:R-:W-:-:S02]  /*4e90*/  LEA R10, P0, R18, R26, 0x1 ;  /* 0x0000001a120a7211 */ /* 0x000fc400078008ff */
[----:B-----5:R-:W-:-:S04]  /*4ea0*/  LEA R16, P1, R7, R26, 0x1 ;  /* 0x0000001a07107211 */ /* 0x020fc800078208ff */
[-C--:B------:R-:W-:Y:S01]  /*4eb0*/  LEA.HI.X.SX32 R17, R7, R27.reuse, 0x1, P1 ;  /* 0x0000001b07117211 */ /* 0x080fe200008f0eff */
[----:B---3--:R1:W-:Y:S02]  /*4ec0*/  STL [R1+0x210], R11 ;  /* 0x0002100b01007387 */ /* 0x0083e40000100800 */
[-C--:B-1----:R-:W-:Y:S02]  /*4ed0*/  LEA.HI.X.SX32 R11, R18, R27.reuse, 0x1, P0 ;  /* 0x0000001b120b7211 */ /* 0x082fe400000f0eff */
[C---:B0-----:R-:W-:Y:S01]  /*4ee0*/  LEA R12, P0, R8.reuse, R26, 0x1 ;  /* 0x0000001a080c7211 */ /* 0x041fe200078008ff */
[----:B------:R-:W3:Y:S04]  /*4ef0*/  LDL.LU R18, [R1+0x136c] ;  /* 0x00136c0001127983 */ /* 0x000ee80000300800 */
[----:B----4-:R0:W-:Y:S04]  /*4f00*/  STL [R1+0x20c], R13 ;  /* 0x00020c0d01007387 */ /* 0x0101e80000100800 */
[----:B------:R2:W4:Y:S01]  /*4f10*/  LDG.E.U16 R7, [R10.64] ;  /* 0x000000060a077981 */ /* 0x000522000c1e1500 */
[----:B0-----:R-:W-:-:S03]  /*4f20*/  LEA.HI.X.SX32 R13, R8, R27, 0x1, P0 ;  /* 0x0000001b080d7211 */ /* 0x001fc600000f0eff */
[----:B------:R0:W5:Y:S01]  /*4f30*/  LDG.E.U16 R8, [R16.64] ;  /* 0x0000000610087981 */ /* 0x000162000c1e1500 */
[----:B--2---:R-:W-:-:S04]  /*4f40*/  LEA R10, P1, R29, R26, 0x1 ;  /* 0x0000001a1d0a7211 */ /* 0x004fc800078208ff */
[----:B------:R-:W-:Y:S02]  /*4f50*/  LEA.HI.X.SX32 R11, R29, R27, 0x1, P1 ;  /* 0x0000001b1d0b7211 */ /* 0x000fe400008f0eff */
[----:B0-----:R-:W-:-:S04]  /*4f60*/  LEA R16, P0, R24, R26, 0x1 ;  /* 0x0000001a18107211 */ /* 0x001fc800078008ff */
[----:B------:R-:W-:-:S06]  /*4f70*/  LEA.HI.X.SX32 R17, R24, R27, 0x1, P0 ;  /* 0x0000001b18117211 */ /* 0x000fcc00000f0eff */
[----:B------:R0:W2:Y:S04]  /*4f80*/  LDG.E.U16 R17, [R16.64] ;  /* 0x0000000610117981 */ /* 0x0000a8000c1e1500 */
[----:B----4-:R1:W-:Y:S04]  /*4f90*/  STL [R1+0x208], R7 ;  /* 0x0002080701007387 */ /* 0x0103e80000100800 */
[----:B------:R-:W4:Y:S04]  /*4fa0*/  LDL.LU R24, [R1+0x44] ;  /* 0x0000440001187983 */ /* 0x000f280000300800 */
[----:B-----5:R5:W-:Y:S04]  /*4fb0*/  STL [R1+0x204], R8 ;  /* 0x0002040801007387 */ /* 0x020be80000100800 */
[----:B-1----:R3:W2:Y:S04]  /*4fc0*/  LDG.E.U16 R7, [R12.64] ;  /* 0x000000060c077981 */ /* 0x0026a8000c1e1500 */
[----:B------:R-:W4:Y:S04]  /*4fd0*/  LDL.LU R29, [R1+0x40] ;  /* 0x00004000011d7983 */ /* 0x000f280000300800 */
[----:B-----5:R1:W5:Y:S01]  /*4fe0*/  LDG.E.U16 R8, [R10.64] ;  /* 0x000000060a087981 */ /* 0x020362000c1e1500 */
[----:B---3--:R-:W-:-:S04]  /*4ff0*/  LEA R12, P1, R18, R26, 0x1 ;  /* 0x0000001a120c7211 */ /* 0x008fc800078208ff */
[----:B------:R-:W-:Y:S02]  /*5000*/  LEA.HI.X.SX32 R13, R18, R27, 0x1, P1 ;  /* 0x0000001b120d7211 */ /* 0x000fe400008f0eff */
[----:B------:R-:W-:-:S04]  /*5010*/  LEA R18, P0, R19, R26, 0x1 ;  /* 0x0000001a13127211 */ /* 0x000fc800078008ff */
[----:B------:R-:W-:Y:S01]  /*5020*/  LEA.HI.X.SX32 R19, R19, R27, 0x1, P0 ;  /* 0x0000001b13137211 */ /* 0x000fe200000f0eff */
[----:B------:R-:W3:Y:S05]  /*5030*/  LDG.E.U16 R13, [R12.64] ;  /* 0x000000060c0d7981 */ /* 0x000eea000c1e1500 */
[----:B------:R0:W3:Y:S01]  /*5040*/  LDG.E.U16 R19, [R18.64] ;  /* 0x0000000612137981 */ /* 0x0000e2000c1e1500 */
[----:B-1----:R-:W-:-:S04]  /*5050*/  LEA R10, P1, R21, R26, 0x1 ;  /* 0x0000001a150a7211 */ /* 0x002fc800078208ff */
[----:B------:R-:W-:-:S05]  /*5060*/  LEA.HI.X.SX32 R11, R21, R27, 0x1, P1 ;  /* 0x0000001b150b7211 */ /* 0x000fca00008f0eff */
[----:B0-----:R0:W3:Y:S04]  /*5070*/  LDG.E.U16 R18, [R10.64] ;  /* 0x000000060a127981 */ /* 0x0010e8000c1e1500 */
[----:B--2---:R1:W-:Y:S04]  /*5080*/  STL [R1+0x200], R7 ;  /* 0x0002000701007387 */ /* 0x0043e80000100800 */
[----:B-1----:R-:W2:Y:S04]  /*5090*/  LDL.LU R7, [R1+0x34] ;  /* 0x0000340001077983 */ /* 0x002ea80000300800 */
[----:B-----5:R1:W-:Y:S04]  /*50a0*/  STL [R1+0x1fc], R8 ;  /* 0x0001fc0801007387 */ /* 0x0203e80000100800 */
[----:B-1----:R-:W5:Y:S04]  /*50b0*/  LDL.LU R8, [R1+0x30] ;  /* 0x0000300001087983 */ /* 0x002f680000300800 */
[----:B------:R-:W2:Y:S01]  /*50c0*/  LDL.LU R21, [R1+0x48] ;  /* 0x0000480001157983 */ /* 0x000ea20000300800 */
[----:B------:R-:W-:-:S03]  /*50d0*/  LEA R16, P0, R20, R26, 0x1 ;  /* 0x0000001a14107211 */ /* 0x000fc600078008ff */
[----:B------:R1:W-:Y:S04]  /*50e0*/  STL [R1+0x1f4], R17 ;  /* 0x0001f41101007387 */ /* 0x0003e80000100800 */
[----:B---3--:R-:W-:Y:S04]  /*50f0*/  STL [R1+0x1f0], R13 ;  /* 0x0001f00d01007387 */ /* 0x008fe80000100800 */
[----:B------:R3:W-:Y:S01]  /*5100*/  STL [R1+0x1e8], R19 ;  /* 0x0001e81301007387 */ /* 0x0007e20000100800 */
[----:B-1----:R-:W-:Y:S02]  /*5110*/  LEA.HI.X.SX32 R17, R20, R27, 0x1, P0 ;  /* 0x0000001b14117211 */ /* 0x002fe400000f0eff */
[----:B------:R-:W-:-:S02]  /*5120*/  LEA R12, P0, R2, R26, 0x1 ;  /* 0x0000001a020c7211 */ /* 0x000fc400078008ff */
[----:B0-----:R-:W-:Y:S01]  /*5130*/  LEA R10, P1, R5, R26, 0x1 ;  /* 0x0000001a050a7211 */ /* 0x001fe200078208ff */
[----:B------:R0:W5:Y:S01]  /*5140*/  LDG.E.U16 R20, [R16.64] ;  /* 0x0000000610147981 */ /* 0x000162000c1e1500 */
[----:B---3--:R-:W-:Y:S01]  /*5150*/  IMAD.MOV.U32 R19, RZ, RZ, c[0x0][0x198] ;  /* 0x00006600ff137624 */ /* 0x008fe200078e00ff */
[----:B------:R-:W-:-:S03]  /*5160*/  LEA.HI.X.SX32 R13, R2, R27, 0x1, P0 ;  /* 0x0000001b020d7211 */ /* 0x000fc600000f0eff */
[----:B------:R-:W-:Y:S01]  /*5170*/  IMAD R4, R19, 0x2, R4 ;  /* 0x0000000213047824 */ /* 0x000fe200078e0204 */
[-C--:B------:R-:W-:Y:S02]  /*5180*/  LEA.HI.X.SX32 R11, R5, R27.reuse, 0x1, P1 ;  /* 0x0000001b050b7211 */ /* 0x080fe400008f0eff */
[CC--:B------:R-:W-:Y:S01]  /*5190*/  LEA R2, P0, R3.reuse, R26.reuse, 0x1 ;  /* 0x0000001a03027211 */ /* 0x0c0fe200078008ff */
[----:B0-----:R0:W3:Y:S03]  /*51a0*/  LDG.E.U16 R16, [R12.64] ;  /* 0x000000060c107981 */ /* 0x0010e6000c1e1500 */
[----:B------:R-:W-:Y:S01]  /*51b0*/  LEA.HI.X.SX32 R3, R3, R27, 0x1, P0 ;  /* 0x0000001b03037211 */ /* 0x000fe200000f0eff */
[----:B------:R2:W3:Y:S01]  /*51c0*/  LDG.E.U16 R17, [R10.64] ;  /* 0x000000060a117981 */ /* 0x0004e2000c1e1500 */
[----:B0-----:R-:W-:-:S03]  /*51d0*/  LEA R12, P1, R4, R26, 0x1 ;  /* 0x0000001a040c7211 */ /* 0x001fc600078208ff */
[----:B------:R0:W-:Y:S01]  /*51e0*/  STL [R1+0x1dc], R18 ;  /* 0x0001dc1201007387 */ /* 0x0001e20000100800 */
[----:B------:R-:W-:-:S05]  /*51f0*/  LEA.HI.X.SX32 R13, R4, R27, 0x1, P1 ;  /* 0x0000001b040d7211 */ /* 0x000fca00008f0eff */
[----:B------:R1:W3:Y:S04]  /*5200*/  LDG.E.U16 R19, [R12.64] ;  /* 0x000000060c137981 */ /* 0x0002e8000c1e1500 */
[----:B0-----:R4:W3:Y:S02]  /*5210*/  LDG.E.U16 R18, [R2.64] ;  /* 0x0000000602127981 */ /* 0x0018e4000c1e1500 */
[----:B----4-:R-:W-:-:S04]  /*5220*/  LEA R2, P1, R24, R26, 0x1 ;  /* 0x0000001a18027211 */ /* 0x010fc800078208ff */
[----:B------:R-:W-:-:S05]  /*5230*/  LEA.HI.X.SX32 R3, R24, R27, 0x1, P1 ;  /* 0x0000001b18037211 */ /* 0x000fca00008f0eff */
[----:B------:R5:W4:Y:S01]  /*5240*/  LDG.E.U16 R24, [R2.64] ;  /* 0x0000000602187981 */ /* 0x000b22000c1e1500 */
[----:B--2---:R-:W-:-:S04]  /*5250*/  LEA R10, P0, R21, R26, 0x1 ;  /* 0x0000001a150a7211 */ /* 0x004fc800078008ff */
[----:B------:R-:W-:-:S05]  /*5260*/  LEA.HI.X.SX32 R11, R21, R27, 0x1, P0 ;  /* 0x0000001b150b7211 */ /* 0x000fca00000f0eff */
[----:B------:R0:W2:Y:S01]  /*5270*/  LDG.E.U16 R21, [R10.64] ;  /* 0x000000060a157981 */ /* 0x0000a2000c1e1500 */
[----:B-1----:R-:W-:-:S04]  /*5280*/  LEA R12, P0, R29, R26, 0x1 ;  /* 0x0000001a1d0c7211 */ /* 0x002fc800078008ff */
[----:B------:R-:W-:Y:S02]  /*5290*/  LEA.HI.X.SX32 R13, R29, R27, 0x1, P0 ;  /* 0x0000001b1d0d7211 */ /* 0x000fe400000f0eff */
[----:B0-----:R-:W-:-:S04]  /*52a0*/  LEA R10, P1, R7, R26, 0x1 ;  /* 0x0000001a070a7211 */ /* 0x001fc800078208ff */
[----:B------:R-:W-:Y:S02]  /*52b0*/  LEA.HI.X.SX32 R11, R7, R27, 0x1, P1 ;  /* 0x0000001b070b7211 */ /* 0x000fe400008f0eff */
[----:B------:R0:W4:Y:S04]  /*52c0*/  LDG.E.U16 R7, [R12.64] ;  /* 0x000000060c077981 */ /* 0x000128000c1e1500 */
[----:B------:R1:W4:Y:S01]  /*52d0*/  LDG.E.U16 R29, [R10.64] ;  /* 0x000000060a1d7981 */ /* 0x000322000c1e1500 */
[----:B-----5:R-:W-:-:S04]  /*52e0*/  LEA R2, P0, R8, R26, 0x1 ;  /* 0x0000001a08027211 */ /* 0x020fc800078008ff */
[----:B------:R-:W-:Y:S02]  /*52f0*/  LEA.HI.X.SX32 R3, R8, R27, 0x1, P0 ;  /* 0x0000001b08037211 */ /* 0x000fe400000f0eff */
[----:B0-----:R-:W-:-:S03]  /*5300*/  LEA R12, P1, R0, R26, 0x1 ;  /* 0x0000001a000c7211 */ /* 0x001fc600078208ff */
[----:B------:R0:W5:Y:S01]  /*5310*/  LDG.E.U16 R5, [R2.64] ;  /* 0x0000000602057981 */ /* 0x000162000c1e1500 */
[-C--:B------:R-:W-:Y:S02]  /*5320*/  LEA.HI.X.SX32 R13, R0, R27.reuse, 0x1, P1 ;  /* 0x0000001b000d7211 */ /* 0x080fe400008f0eff */
[CC--:B-1----:R-:W-:Y:S01]  /*5330*/  LEA R10, P0, R28.reuse, R26.reuse, 0x1 ;  /* 0x0000001a1c0a7211 */ /* 0x0c2fe200078008ff */
[----:B------:R-:W5:Y:S03]  /*5340*/  LDL.LU R0, [R1+0x1368] ;  /* 0x0013680001007983 */ /* 0x000f660000300800 */
[----:B------:R-:W-:Y:S01]  /*5350*/  LEA.HI.X.SX32 R11, R28, R27, 0x1, P0 ;  /* 0x0000001b1c0b7211 */ /* 0x000fe200000f0eff */
[----:B------:R1:W-:Y:S01]  /*5360*/  STL [R1+0x1d4], R20 ;  /* 0x0001d41401007387 */ /* 0x0003e20000100800 */
[----:B0-----:R-:W-:-:S03]  /*5370*/  LEA R2, P1, R23, R26, 0x1 ;  /* 0x0000001a17027211 */ /* 0x001fc600078208ff */
[----:B---3--:R0:W-:Y:S01]  /*5380*/  STL [R1+0x1cc], R16 ;  /* 0x0001cc1001007387 */ /* 0x0081e20000100800 */
[----:B------:R-:W-:-:S03]  /*5390*/  LEA.HI.X.SX32 R3, R23, R27, 0x1, P1 ;  /* 0x0000001b17037211 */ /* 0x000fc600008f0eff */
[----:B-1----:R1:W3:Y:S04]  /*53a0*/  LDG.E.U16 R20, [R12.64] ;  /* 0x000000060c147981 */ /* 0x0022e8000c1e1500 */
[----:B------:R1:W-:Y:S01]  /*53b0*/  STL [R1+0x1c0], R17 ;  /* 0x0001c01101007387 */ /* 0x0003e20000100800 */
[CC--:B0-----:R-:W-:Y:S02]  /*53c0*/  LEA R16, P1, R15.reuse, R26.reuse, 0x1 ;  /* 0x0000001a0f107211 */ /* 0x0c1fe400078208ff */
[C---:B-1----:R-:W-:Y:S01]  /*53d0*/  LEA R12, P0, R22.reuse, R26, 0x1 ;  /* 0x0000001a160c7211 */ /* 0x042fe200078008ff */
[----:B------:R0:W-:Y:S03]  /*53e0*/  STL [R1+0x1bc], R18 ;  /* 0x0001bc1201007387 */ /* 0x0001e60000100800 */
[-C--:B------:R-:W-:Y:S01]  /*53f0*/  LEA.HI.X.SX32 R13, R22, R27.reuse, 0x1, P0 ;  /* 0x0000001b160d7211 */ /* 0x080fe200000f0eff */
[----:B------:R1:W-:Y:S01]  /*5400*/  STL [R1+0x1b4], R19 ;  /* 0x0001b41301007387 */ /* 0x0003e20000100800 */
[----:B------:R-:W-:-:S03]  /*5410*/  LEA.HI.X.SX32 R17, R15, R27, 0x1, P1 ;  /* 0x0000001b0f117211 */ /* 0x000fc600008f0eff */
[----:B0-----:R0:W3:Y:S04]  /*5420*/  LDG.E.U16 R18, [R10.64] ;  /* 0x000000060a127981 */ /* 0x0010e8000c1e1500 */
[----:B-1----:R1:W3:Y:S02]  /*5430*/  LDG.E.U16 R19, [R2.64] ;  /* 0x0000000602137981 */ /* 0x0022e4000c1e1500 */
[----:B-1----:R-:W-:-:S04]  /*5440*/  LEA R2, P0, R9, R26, 0x1 ;  /* 0x0000001a09027211 */ /* 0x002fc800078008ff */
[----:B------:R-:W-:Y:S02]  /*5450*/  LEA.HI.X.SX32 R3, R9, R27, 0x1, P0 ;  /* 0x0000001b09037211 */ /* 0x000fe400000f0eff */
[----:B------:R-:W-:-:S04]  /*5460*/  LEA R8, P0, R14, R26, 0x1 ;  /* 0x0000001a0e087211 */ /* 0x000fc800078008ff */
[----:B------:R-:W-:Y:S01]  /*5470*/  LEA.HI.X.SX32 R9, R14, R27, 0x1, P0 ;  /* 0x0000001b0e097211 */ /* 0x000fe200000f0eff */
[----:B--2---:R1:W-:Y:S04]  /*5480*/  STL [R1+0x1ac], R21 ;  /* 0x0001ac1501007387 */ /* 0x0043e80000100800 */
[----:B----4-:R2:W-:Y:S04]  /*5490*/  STL [R1+0x1a8], R24 ;  /* 0x0001a81801007387 */ /* 0x0105e80000100800 */
[----:B-1----:R1:W4:Y:S04]  /*54a0*/  LDG.E.U16 R21, [R12.64] ;  /* 0x000000060c157981 */ /* 0x002328000c1e1500 */
[----:B--2---:R2:W4:Y:S04]  /*54b0*/  LDG.E.U16 R24, [R16.64] ;  /* 0x0000000610187981 */ /* 0x004528000c1e1500 */
[----:B------:R0:W-:Y:S04]  /*54c0*/  STL [R1+0x1a4], R7 ;  /* 0x0001a40701007387 */ /* 0x0001e80000100800 */
[----:B-1----:R1:W4:Y:S04]  /*54d0*/  LDG.E.U16 R12, [R8.64] ;  /* 0x00000006080c7981 */ /* 0x002328000c1e1500 */
[----:B--2---:R2:W2:Y:S04]  /*54e0*/  LDG.E.U16 R17, [R2.64] ;  /* 0x0000000602117981 */ /* 0x0044a8000c1e1500 */
[----:B0-----:R-:W2:Y:S04]  /*54f0*/  LDL.LU R7, [R1+0x120] ;  /* 0x0001200001077983 */ /* 0x001ea80000300800 */
[----:B------:R-:W2:Y:S04]  /*5500*/  LDL.LU R16, [R1+0x11c] ;  /* 0x00011c0001107983 */ /* 0x000ea80000300800 */
[----:B------:R-:W2:Y:S04]  /*5510*/  LDL.LU R15, [R1+0x118] ;  /* 0x00011800010f7983 */ /* 0x000ea80000300800 */
[----:B------:R-:W2:Y:S04]  /*5520*/  LDL.LU R22, [R1+0x114] ;  /* 0x0001140001167983 */ /* 0x000ea80000300800 */
[----:B------:R-:W2:Y:S04]  /*5530*/  LDL.LU R23, [R1+0x110] ;  /* 0x0001100001177983 */ /* 0x000ea80000300800 */
[----:B------:R0:W-:Y:S04]  /*5540*/  STL [R1+0x1a0], R29 ;  /* 0x0001a01d01007387 */ /* 0x0001e80000100800 */
[----:B0-----:R-:W2:Y:S01]  /*5550*/  LDL.LU R29, [R1+0x10c] ;  /* 0x00010c00011d7983 */ /* 0x001ea20000300800 */
[----:B------:R-:W-:-:S05]  /*5560*/  MOV R13, c[0x0][0x198] ;  /* 0x00006600000d7a02 */ /* 0x000fca0000000f00 */
[----:B------:R-:W-:Y:S01]  /*5570*/  IMAD R28, R13, 0x2, R4 ;  /* 0x000000020d1c7824 */ /* 0x000fe200078e0204 */
[-C--:B------:R-:W-:Y:S01]  /*5580*/  LEA R4, P1, R6, R26.reuse, 0x1 ;  /* 0x0000001a06047211 */ /* 0x080fe200078208ff */
[----:B-----5:R0:W-:Y:S03]  /*5590*/  STL [R1+0x19c], R5 ;  /* 0x00019c0501007387 */ /* 0x0201e60000100800 */
[----:B------:R-:W-:Y:S01]  /*55a0*/  LEA R10, P0, R28, R26, 0x1 ;  /* 0x0000001a1c0a7211 */ /* 0x000fe200078008ff */
[----:B-1----:R-:W5:Y:S04]  /*55b0*/  LDL.LU R8, [R1+0x100] ;  /* 0x0001000001087983 */ /* 0x002f680000300800 */
[----:B------:R-:W5:Y:S01]  /*55c0*/  LDL.LU R9, [R1+0xfc] ;  /* 0x0000fc0001097983 */ /* 0x000f620000300800 */
[----:B0-----:R-:W-:-:S05]  /*55d0*/  LEA.HI.X.SX32 R5, R6, R27, 0x1, P1 ;  /* 0x0000001b06057211 */ /* 0x001fca00008f0eff */
[----:B------:R0:W5:Y:S01]  /*55e0*/  LDG.E.U16 R14, [R4.64] ;  /* 0x00000006040e7981 */ /* 0x000162000c1e1500 */
[----:B------:R-:W-:-:S03]  /*55f0*/  LEA.HI.X.SX32 R11, R28, R27, 0x1, P0 ;  /* 0x0000001b1c0b7211 */ /* 0x000fc600000f0eff */
[----:B---3--:R1:W-:Y:S04]  /*5600*/  STL [R1+0x198], R20 ;  /* 0x0001981401007387 */ /* 0x0083e80000100800 */
[----:B------:R-:W3:Y:S04]  /*5610*/  LDG.E.U16 R10, [R10.64] ;  /* 0x000000060a0a7981 */ /* 0x000ee8000c1e1500 */
[----:B-1----:R-:W3:Y:S04]  /*5620*/  LDL.LU R20, [R1+0xf8] ;  /* 0x0000f80001147983 */ /* 0x002ee80000300800 */
[----:B------:R1:W-:Y:S04]  /*5630*/  STL [R1+0x194], R18 ;  /* 0x0001941201007387 */ /* 0x0003e80000100800 */
[----:B-1----:R-:W3:Y:S04]  /*5640*/  LDL.LU R18, [R1+0xf4] ;  /* 0x0000f40001127983 */ /* 0x002ee80000300800 */
[----:B------:R1:W-:Y:S04]  /*5650*/  STL [R1+0x18c], R19 ;  /* 0x00018c1301007387 */ /* 0x0003e80000100800 */
[----:B-1----:R-:W3:Y:S01]  /*5660*/  LDL.LU R19, [R1+0xf0] ;  /* 0x0000f00001137983 */ /* 0x002ee20000300800 */
[----:B------:R-:W-:-:S03]  /*5670*/  IMAD R28, R13, 0x2, R28 ;  /* 0x000000020d1c7824 */ /* 0x000fc600078e021c */
[----:B----4-:R1:W-:Y:S04]  /*5680*/  STL [R1+0x188], R21 ;  /* 0x0001881501007387 */ /* 0x0103e80000100800 */
[----:B-1----:R-:W4:Y:S04]  /*5690*/  LDL.LU R21, [R1+0xec] ;  /* 0x0000ec0001157983 */ /* 0x002f280000300800 */
[----:B0-----:R-:W4:Y:S04]  /*56a0*/  LDL.LU R4, [R1+0x108] ;  /* 0x0001080001047983 */ /* 0x001f280000300800 */
[----:B------:R-:W4:Y:S04]  /*56b0*/  LDL.LU R5, [R1+0x104] ;  /* 0x0001040001057983 */ /* 0x000f280000300800 */
[----:B------:R0:W-:Y:S04]  /*56c0*/  STL [R1+0x184], R24 ;  /* 0x0001841801007387 */ /* 0x0001e80000100800 */
[----:B0-----:R-:W4:Y:S04]  /*56d0*/  LDL.LU R24, [R1+0xc4] ;  /* 0x0000c40001187983 */ /* 0x001f280000300800 */
[----:B--2---:R-:W2:Y:S04]  /*56e0*/  LDL.LU R2, [R1+0xe8] ;  /* 0x0000e80001027983 */ /* 0x004ea80000300800 */
[----:B------:R-:W2:Y:S04]  /*56f0*/  LDL.LU R3, [R1+0xe4] ;  /* 0x0000e40001037983 */ /* 0x000ea80000300800 */
[----:B------:R-:W2:Y:S04]  /*5700*/  LDL.LU R6, [R1+0xe0] ;  /* 0x0000e00001067983 */ /* 0x000ea80000300800 */
[----:B------:R0:W-:Y:S04]  /*5710*/  STL [R1+0x17c], R17 ;  /* 0x00017c1101007387 */ /* 0x0001e80000100800 */
[----:B------:R-:W-:Y:S04]  /*5720*/  STS.U16 [R0], R7 ;  /* 0x0000000700007388 */ /* 0x000fe80000000400 */
[----:B0-----:R-:W2:Y:S04]  /*5730*/  LDL.LU R17, [R1+0xdc] ;  /* 0x0000dc0001117983 */ /* 0x001ea80000300800 */
[----:B------:R0:W-:Y:S04]  /*5740*/  STL [R1+0x174], R12 ;  /* 0x0001740c01007387 */ /* 0x0001e80000100800 */
[----:B0-----:R-:W2:Y:S04]  /*5750*/  LDL.LU R12, [R1+0xd8] ;  /* 0x0000d800010c7983 */ /* 0x001ea80000300800 */
[----:B------:R-:W2:Y:S04]  /*5760*/  LDL.LU R13, [R1+0xd4] ;  /* 0x0000d400010d7983 */ /* 0x000ea80000300800 */
[----:B------:R-:W2:Y:S04]  /*5770*/  LDL.LU R7, [R1+0xd0] ;  /* 0x0000d00001077983 */ /* 0x000ea80000300800 */
[----:B------:R0:W-:Y:S04]  /*5780*/  STS.U16 [R0+0x1000], R15 ;  /* 0x0010000f00007388 */ /* 0x0001e80000000400 */
[----:B------:R1:W-:Y:S04]  /*5790*/  STS.U16 [R0+0x1800], R22 ;  /* 0x0018001600007388 */ /* 0x0003e80000000400 */
[----:B------:R5:W-:Y:S04]  /*57a0*/  STS.U16 [R0+0x2800], R29 ;  /* 0x0028001d00007388 */ /* 0x000be80000000400 */
[----:B0-----:R-:W2:Y:S04]  /*57b0*/  LDL.LU R15, [R1+0xcc] ;  /* 0x0000cc00010f7983 */ /* 0x001ea80000300800 */
[----:B-1----:R-:W2:Y:S04]  /*57c0*/  LDL.LU R22, [R1+0xc8] ;  /* 0x0000c80001167983 */ /* 0x002ea80000300800 */
[----:B-----5:R-:W5:Y:S04]  /*57d0*/  LDL.LU R29, [R1+0xc0] ;  /* 0x0000c000011d7983 */ /* 0x020f680000300800 */
[----:B------:R0:W-:Y:S04]  /*57e0*/  STL [R1+0x16c], R14 ;  /* 0x00016c0e01007387 */ /* 0x0001e80000100800 */
[----:B------:R1:W-:Y:S04]  /*57f0*/  STS.U16 [R0+0x800], R16 ;  /* 0x0008001000007388 */ /* 0x0003e80000000400 */
[----:B0-----:R-:W5:Y:S04]  /*5800*/  LDL.LU R14, [R1+0xbc] ;  /* 0x0000bc00010e7983 */ /* 0x001f680000300800 */
[----:B-1----:R-:W5:Y:S04]  /*5810*/  LDL.LU R16, [R1+0xb8] ;  /* 0x0000b80001107983 */ /* 0x002f680000300800 */
[----:B------:R0:W-:Y:S04]  /*5820*/  STS.U16 [R0+0x2000], R23 ;  /* 0x0020001700007388 */ /* 0x0001e80000000400 */
[----:B---3--:R1:W-:Y:S04]  /*5830*/  STS.U16 [R0+0x5000], R20 ;  /* 0x0050001400007388 */ /* 0x0083e80000000400 */
[----:B0-----:R-:W3:Y:S04]  /*5840*/  LDL.LU R23, [R1+0xb4] ;  /* 0x0000b40001177983 */ /* 0x001ee80000300800 */
[----:B-1----:R-:W3:Y:S04]  /*5850*/  LDL.LU R20, [R1+0xb0] ;  /* 0x0000b00001147983 */ /* 0x002ee80000300800 */
[----:B------:R0:W-:Y:S04]  /*5860*/  STS.U16 [R0+0x5800], R18 ;  /* 0x0058001200007388 */ /* 0x0001e80000000400 */
[----:B------:R1:W-:Y:S04]  /*5870*/  STS.U16 [R0+0x6000], R19 ;  /* 0x0060001300007388 */ /* 0x0003e80000000400 */
[----:B0-----:R-:W3:Y:S04]  /*5880*/  LDL.LU R18, [R1+0xac] ;  /* 0x0000ac0001127983 */ /* 0x001ee80000300800 */
[----:B-1----:R-:W3:Y:S04]  /*5890*/  LDL.LU R19, [R1+0xa8] ;  /* 0x0000a80001137983 */ /* 0x002ee80000300800 */
[----:B------:R-:W-:Y:S04]  /*58a0*/  STL [R1+0x164], R10 ;  /* 0x0001640a01007387 */ /* 0x000fe80000100800 */
[----:B----4-:R0:W-:Y:S04]  /*58b0*/  STS.U16 [R0+0x6800], R21 ;  /* 0x0068001500007388 */ /* 0x0101e80000000400 */
[----:B0-----:R-:W4:Y:S04]  /*58c0*/  LDL.LU R21, [R1+0xa4] ;  /* 0x0000a40001157983 */ /* 0x001f280000300800 */
[----:B--2---:R0:W-:Y:S04]  /*58d0*/  STS.U16 [R0+0x7000], R2 ;  /* 0x0070000200007388 */ /* 0x0041e80000000400 */
[----:B------:R1:W-:Y:S01]  /*58e0*/  STS.U16 [R0+0x7800], R3 ;  /* 0x0078000300007388 */ /* 0x0003e20000000400 */
[----:B0-----:R-:W-:-:S04]  /*58f0*/  LEA R2, P0, R24, R26, 0x1 ;  /* 0x0000001a18027211 */ /* 0x001fc800078008ff */
[----:B-1----:R-:W-:Y:S01]  /*5900*/  LEA.HI.X.SX32 R3, R24, R27, 0x1, P0 ;  /* 0x0000001b18037211 */ /* 0x002fe200000f0eff */
[----:B------:R-:W-:Y:S04]  /*5910*/  STS.U16 [R0+0x8800], R17 ;  /* 0x0088001100007388 */ /* 0x000fe80000000400 */
[----:B------:R-:W-:Y:S04]  /*5920*/  STS.U16 [R0+0x9000], R12 ;  /* 0x0090000c00007388 */ /* 0x000fe80000000400 */
[----:B------:R0:W-:Y:S04]  /*5930*/  STS.U16 [R0+0xa000], R7 ;  /* 0x00a0000700007388 */ /* 0x0001e80000000400 */
[----:B------:R1:W-:Y:S04]  /*5940*/  STS.U16 [R0+0x9800], R13 ;  /* 0x0098000d00007388 */ /* 0x0003e80000000400 */
[----:B0-----:R-:W2:Y:S04]  /*5950*/  LDL.LU R7, [R1+0xa0] ;  /* 0x0000a00001077983 */ /* 0x001ea80000300800 */
[----:B------:R-:W2:Y:S04]  /*5960*/  LDL.LU R17, [R1+0x9c] ;  /* 0x00009c0001117983 */ /* 0x000ea80000300800 */
[----:B------:R-:W2:Y:S04]  /*5970*/  LDL.LU R12, [R1+0x98] ;  /* 0x00009800010c7983 */ /* 0x000ea80000300800 */
[----:B-1----:R-:W2:Y:S04]  /*5980*/  LDL.LU R13, [R1+0x94] ;  /* 0x00009400010d7983 */ /* 0x002ea80000300800 */
[----:B------:R-:W-:Y:S04]  /*5990*/  STL.64 [R1+0x128], R2 ;  /* 0x0001280201007387 */ /* 0x000fe80000100a00 */
[----:B------:R-:W2:Y:S01]  /*59a0*/  LDL.LU R24, [R1+0x90] ;  /* 0x0000900001187983 */ /* 0x000ea20000300800 */
[----:B-----5:R-:W-:-:S03]  /*59b0*/  LEA R10, P0, R29, R26, 0x1 ;  /* 0x0000001a1d0a7211 */ /* 0x020fc600078008ff */
[----:B------:R0:W-:Y:S01]  /*59c0*/  STS.U16 [R0+0xa800], R15 ;  /* 0x00a8000f00007388 */ /* 0x0001e20000000400 */
[----:B------:R-:W-:-:S03]  /*59d0*/  LEA.HI.X.SX32 R11, R29, R27, 0x1, P0 ;  /* 0x0000001b1d0b7211 */ /* 0x000fc600000f0eff */
[----:B------:R1:W-:Y:S04]  /*59e0*/  STS.U16 [R0+0xb000], R22 ;  /* 0x00b0001600007388 */ /* 0x0003e80000000400 */
[----:B0-----:R-:W5:Y:S04]  /*59f0*/  LDL.LU R15, [R1+0x8c] ;  /* 0x00008c00010f7983 */ /* 0x001f680000300800 */
[----:B-1----:R-:W5:Y:S04]  /*5a00*/  LDL.LU R22, [R1+0x88] ;  /* 0x0000880001167983 */ /* 0x002f680000300800 */
[----:B------:R-:W-:Y:S04]  /*5a10*/  STL.64 [R1+0x120], R10 ;  /* 0x0001200a01007387 */ /* 0x000fe80000100a00 */
[----:B------:R-:W5:Y:S04]  /*5a20*/  LDL.LU R29, [R1+0x84] ;  /* 0x00008400011d7983 */ /* 0x000f680000300800 */
[----:B------:R0:W-:Y:S01]  /*5a30*/  STS.U16 [R0+0x4000], R8 ;  /* 0x0040000800007388 */ /* 0x0001e20000000400 */
[----:B---3--:R-:W-:-:S03]  /*5a40*/  LEA R2, P3, R23, R26, 0x1 ;  /* 0x0000001a17027211 */ /* 0x008fc600078608ff */
[----:B------:R1:W-:Y:S01]  /*5a50*/  STS.U16 [R0+0x3000], R4 ;  /* 0x0030000400007388 */ /* 0x0003e20000000400 */
[----:B0-----:R-:W-:-:S03]  /*5a60*/  LEA R8, P1, R14, R26, 0x1 ;  /* 0x0000001a0e087211 */ /* 0x001fc600078208ff */
[----:B------:R0:W-:Y:S01]  /*5a70*/  STS.U16 [R0+0x4800], R9 ;  /* 0x0048000900007388 */ /* 0x0001e20000000400 */
[----:B-1----:R-:W-:-:S03]  /*5a80*/  LEA R4, P2, R16, R26, 0x1 ;  /* 0x0000001a10047211 */ /* 0x002fc600078408ff */
[----:B------:R1:W-:Y:S01]  /*5a90*/  STS.U16 [R0+0x3800], R5 ;  /* 0x0038000500007388 */ /* 0x0003e20000000400 */
[-C--:B------:R-:W-:Y:S02]  /*5aa0*/  LEA.HI.X.SX32 R3, R23, R27.reuse, 0x1, P3 ;  /* 0x0000001b17037211 */ /* 0x080fe400018f0eff */
[-C--:B0-----:R-:W-:Y:S02]  /*5ab0*/  LEA.HI.X.SX32 R9, R14, R27.reuse, 0x1, P1 ;  /* 0x0000001b0e097211 */ /* 0x081fe400008f0eff */
[----:B------:R-:W-:Y:S02]  /*5ac0*/  LEA R10, P0, R20, R26, 0x1 ;  /* 0x0000001a140a7211 */ /* 0x000fe400078008ff */
[-C--:B-1----:R-:W-:Y:S01]  /*5ad0*/  LEA.HI.X.SX32 R5, R16, R27.reuse, 0x1, P2 ;  /* 0x0000001b10057211 */ /* 0x082fe200010f0eff */
[----:B------:R0:W-:Y:S01]  /*5ae0*/  STL.64 [R1+0x118], R8 ;  /* 0x0001180801007387 */ /* 0x0001e20000100a00 */
[----:B------:R-:W-:-:S03]  /*5af0*/  LEA.HI.X.SX32 R11, R20, R27, 0x1, P0 ;  /* 0x0000001b140b7211 */ /* 0x000fc600000f0eff */
[----:B------:R1:W-:Y:S04]  /*5b00*/  STL.64 [R1+0x110], R4 ;  /* 0x0001100401007387 */ /* 0x0003e80000100a00 */
[----:B------:R-:W-:Y:S01]  /*5b10*/  STL.64 [R1+0x108], R2 ;  /* 0x0001080201007387 */ /* 0x000fe20000100a00 */
[CC--:B0-----:R-:W-:Y:S02]  /*5b20*/  LEA R8, P1, R18.reuse, R26.reuse, 0x1 ;  /* 0x0000001a12087211 */ /* 0x0c1fe400078208ff */
[C---:B-1----:R-:W-:Y:S02]  /*5b30*/  LEA R4, P2, R19.reuse, R26, 0x1 ;  /* 0x0000001a13047211 */ /* 0x042fe400078408ff */
[-C--:B------:R-:W-:Y:S01]  /*5b40*/  LEA.HI.X.SX32 R9, R18, R27.reuse, 0x1, P1 ;  /* 0x0000001b12097211 */ /* 0x080fe200008f0eff */
[----:B------:R0:W-:Y:S01]  /*5b50*/  STS.U16 [R0+0x8000], R6 ;  /* 0x0080000600007388 */ /* 0x0001e20000000400 */
[----:B------:R-:W-:-:S03]  /*5b60*/  LEA.HI.X.SX32 R5, R19, R27, 0x1, P2 ;  /* 0x0000001b13057211 */ /* 0x000fc600010f0eff */
[----:B------:R2:W-:Y:S04]  /*5b70*/  STL.64 [R1+0x100], R10 ;  /* 0x0001000a01007387 */ /* 0x0005e80000100a00 */
[----:B0-----:R-:W5:Y:S04]  /*5b80*/  LDL.LU R6, [R1+0x80] ;  /* 0x0000800001067983 */ /* 0x001f680000300800 */
[----:B------:R0:W-:Y:S04]  /*5b90*/  STL.64 [R1+0xf8], R8 ;  /* 0x0000f80801007387 */ /* 0x0001e80000100a00 */
[----:B------:R-:W5:Y:S04]  /*5ba0*/  LDL.LU R14, [R1+0x78] ;  /* 0x00007800010e7983 */ /* 0x000f680000300800 */
[----:B------:R1:W-:Y:S04]  /*5bb0*/  STL.64 [R1+0xf0], R4 ;  /* 0x0000f00401007387 */ /* 0x0003e80000100a00 */
[----:B------:R-:W5:Y:S01]  /*5bc0*/  LDL.LU R23, [R1+0x70] ;  /* 0x0000700001177983 */ /* 0x000f620000300800 */
[----:B----4-:R-:W-:-:S04]  /*5bd0*/  LEA R2, P3, R21, R26, 0x1 ;  /* 0x0000001a15027211 */ /* 0x010fc800078608ff */
[----:B------:R-:W-:-:S05]  /*5be0*/  LEA.HI.X.SX32 R3, R21, R27, 0x1, P3 ;  /* 0x0000001b15037211 */ /* 0x000fca00018f0eff */
[----:B------:R4:W-:Y:S04]  /*5bf0*/  STL.64 [R1+0xe8], R2 ;  /* 0x0000e80201007387 */ /* 0x0009e80000100a00 */
[----:B------:R-:W3:Y:S04]  /*5c00*/  LDL.LU R20, [R1+0x68] ;  /* 0x0000680001147983 */ /* 0x000ee80000300800 */
[----:B------:R-:W3:Y:S04]  /*5c10*/  LDL.LU R18, [R1+0x7c] ;  /* 0x00007c0001127983 */ /* 0x000ee80000300800 */
[----:B------:R-:W3:Y:S04]  /*5c20*/  LDL.LU R19, [R1+0x74] ;  /* 0x0000740001137983 */ /* 0x000ee80000300800 */
[----:B------:R-:W3:Y:S01]  /*5c30*/  LDL.LU R21, [R1+0x6c] ;  /* 0x00006c0001157983 */ /* 0x000ee20000300800 */
[----:B--2---:R-:W-:-:S04]  /*5c40*/  LEA R10, P0, R7, R26, 0x1 ;  /* 0x0000001a070a7211 */ /* 0x004fc800078008ff */
[-C--:B------:R-:W-:Y:S02]  /*5c50*/  LEA.HI.X.SX32 R11, R7, R27.reuse, 0x1, P0 ;  /* 0x0000001b070b7211 */ /* 0x080fe400000f0eff */
[CC--:B0-----:R-:W-:Y:S02]  /*5c60*/  LEA R8, P1, R17.reuse, R26.reuse, 0x1 ;  /* 0x0000001a11087211 */ /* 0x0c1fe400078208ff */
[CC--:B-1----:R-:W-:Y:S01]  /*5c70*/  LEA R4, P2, R12.reuse, R26.reuse, 0x1 ;  /* 0x0000001a0c047211 */ /* 0x0c2fe200078408ff */
[----:B------:R0:W-:Y:S01]  /*5c80*/  STL.64 [R1+0xe0], R10 ;  /* 0x0000e00a01007387 */ /* 0x0001e20000100a00 */
[-C--:B------:R-:W-:Y:S02]  /*5c90*/  LEA.HI.X.SX32 R9, R17, R27.reuse, 0x1, P1 ;  /* 0x0000001b11097211 */ /* 0x080fe400008f0eff */
[----:B----4-:R-:W-:Y:S01]  /*5ca0*/  LEA R2, P3, R13, R26, 0x1 ;  /* 0x0000001a0d027211 */ /* 0x010fe200078608ff */
[----:B------:R-:W2:Y:S01]  /*5cb0*/  LDL.LU R7, [R1+0x60] ;  /* 0x0000600001077983 */ /* 0x000ea20000300800 */
[----:B------:R-:W-:-:S02]  /*5cc0*/  LEA.HI.X.SX32 R5, R12, R27, 0x1, P2 ;  /* 0x0000001b0c057211 */ /* 0x000fc400010f0eff */
[----:B------:R-:W-:Y:S01]  /*5cd0*/  LEA.HI.X.SX32 R3, R13, R27, 0x1, P3 ;  /* 0x0000001b0d037211 */ /* 0x000fe200018f0eff */
[----:B------:R5:W-:Y:S01]  /*5ce0*/  STL.64 [R1+0xd8], R8 ;  /* 0x0000d80801007387 */ /* 0x000be20000100a00 */
[----:B0-----:R-:W-:-:S03]  /*5cf0*/  LEA R10, P0, R24, R26, 0x1 ;  /* 0x0000001a180a7211 */ /* 0x001fc600078008ff */
[----:B------:R0:W-:Y:S01]  /*5d00*/  STL.64 [R1+0xd0], R4 ;  /* 0x0000d00401007387 */ /* 0x0001e20000100a00 */
[----:B------:R-:W-:-:S03]  /*5d10*/  LEA.HI.X.SX32 R11, R24, R27, 0x1, P0 ;  /* 0x0000001b180b7211 */ /* 0x000fc600000f0eff */
[----:B------:R1:W-:Y:S04]  /*5d20*/  STL.64 [R1+0xc8], R2 ;  /* 0x0000c80201007387 */ /* 0x0003e80000100a00 */
[----:B------:R-:W4:Y:S04]  /*5d30*/  LDL.LU R24, [R1+0x1f8] ;  /* 0x0001f80001187983 */ /* 0x000f280000300800 */
[----:B------:R-:W4:Y:S04]  /*5d40*/  LDL.LU R16, [R1+0x5c] ;  /* 0x00005c0001107983 */ /* 0x000f280000300800 */
[----:B------:R-:W4:Y:S04]  /*5d50*/  LDL.LU R17, [R1+0x1ec] ;  /* 0x0001ec0001117983 */ /* 0x000f280000300800 */
[----:B------:R5:W-:Y:S04]  /*5d60*/  STL.64 [R1+0xc0], R10 ;  /* 0x0000c00a01007387 */ /* 0x000be80000100a00 */
[----:B------:R-:W4:Y:S01]  /*5d70*/  LDL.LU R12, [R1+0x1e4] ;  /* 0x0001e400010c7983 */ /* 0x000f220000300800 */
[----:B-----5:R-:W-:-:S02]  /*5d80*/  LEA R8, P1, R15, R26, 0x1 ;  /* 0x0000001a0f087211 */ /* 0x020fc400078208ff */
[CC--:B0-----:R-:W-:Y:S01]  /*5d90*/  LEA R4, P2, R22.reuse, R26.reuse, 0x1 ;  /* 0x0000001a16047211 */ /* 0x0c1fe200078408ff */
[----:B------:R-:W5:Y:S01]  /*5da0*/  LDL.LU R13, [R1+0x1e0] ;  /* 0x0001e000010d7983 */ /* 0x000f620000300800 */
[-C--:B-1----:R-:W-:Y:S02]  /*5db0*/  LEA R2, P3, R29, R26.reuse, 0x1 ;  /* 0x0000001a1d027211 */ /* 0x082fe400078608ff */
[-C--:B------:R-:W-:Y:S02]  /*5dc0*/  LEA.HI.X.SX32 R9, R15, R27.reuse, 0x1, P1 ;  /* 0x0000001b0f097211 */ /* 0x080fe400008f0eff */
[-C--:B------:R-:W-:Y:S02]  /*5dd0*/  LEA.HI.X.SX32 R5, R22, R27.reuse, 0x1, P2 ;  /* 0x0000001b16057211 */ /* 0x080fe400010f0eff */
[----:B------:R-:W-:Y:S01]  /*5de0*/  LEA.HI.X.SX32 R3, R29, R27, 0x1, P3 ;  /* 0x0000001b1d037211 */ /* 0x000fe200018f0eff */
[----:B------:R0:W-:Y:S04]  /*5df0*/  STL.64 [R1+0xb8], R8 ;  /* 0x0000b80801007387 */ /* 0x0001e80000100a00 */
[----:B------:R-:W5:Y:S04]  /*5e00*/  LDL.LU R15, [R1+0x1d8] ;  /* 0x0001d800010f7983 */ /* 0x000f680000300800 */
[----:B------:R1:W-:Y:S04]  /*5e10*/  STL.64 [R1+0xb0], R4 ;  /* 0x0000b00401007387 */ /* 0x0003e80000100a00 */
[----:B------:R-:W5:Y:S04]  /*5e20*/  LDL.LU R22, [R1+0x1d0] ;  /* 0x0001d00001167983 */ /* 0x000f680000300800 */
[----:B------:R3:W-:Y:S04]  /*5e30*/  STL.64 [R1+0xa8], R2 ;  /* 0x0000a80201007387 */ /* 0x0007e80000100a00 */
[----:B------:R-:W5:Y:S01]  /*5e40*/  LDL.LU R29, [R1+0x1c8] ;  /* 0x0001c800011d7983 */ /* 0x000f620000300800 */
[----:B------:R-:W-:-:S04]  /*5e50*/  LEA R10, P0, R6, R26, 0x1 ;  /* 0x0000001a060a7211 */ /* 0x000fc800078008ff */
[----:B------:R-:W-:Y:S02]  /*5e60*/  LEA.HI.X.SX32 R11, R6, R27, 0x1, P0 ;  /* 0x0000001b060b7211 */ /* 0x000fe400000f0eff */
[----:B0-----:R-:W-:-:S03]  /*5e70*/  LEA R8, P1, R14, R26, 0x1 ;  /* 0x0000001a0e087211 */ /* 0x001fc600078208ff */
[----:B------:R0:W-:Y:S01]  /*5e80*/  STL.64 [R1+0xa0], R10 ;  /* 0x0000a00a01007387 */ /* 0x0001e20000100a00 */
[----:B------:R-:W-:Y:S02]  /*5e90*/  LEA.HI.X.SX32 R9, R14, R27, 0x1, P1 ;  /* 0x0000001b0e097211 */ /* 0x000fe400008f0eff */
[----:B-1----:R-:W-:-:S04]  /*5ea0*/  LEA R4, P2, R23, R26, 0x1 ;  /* 0x0000001a17047211 */ /* 0x002fc800078408ff */
[----:B------:R-:W-:Y:S01]  /*5eb0*/  LEA.HI.X.SX32 R5, R23, R27, 0x1, P2 ;  /* 0x0000001b17057211 */ /* 0x000fe200010f0eff */
[----:B------:R1:W-:Y:S04]  /*5ec0*/  STL.64 [R1+0x98], R8 ;  /* 0x0000980801007387 */ /* 0x0003e80000100a00 */
[----:B------:R0:W-:Y:S01]  /*5ed0*/  STL.64 [R1+0x90], R4 ;  /* 0x0000900401007387 */ /* 0x0001e20000100a00 */
[----:B---3--:R-:W-:-:S04]  /*5ee0*/  LEA R2, P3, R20, R26, 0x1 ;  /* 0x0000001a14027211 */ /* 0x008fc800078608ff */
[-C--:B------:R-:W-:Y:S02]  /*5ef0*/  LEA.HI.X.SX32 R3, R20, R27.reuse, 0x1, P3 ;  /* 0x0000001b14037211 */ /* 0x080fe400018f0eff */
[CC--:B0-----:R-:W-:Y:S02]  /*5f00*/  LEA R10, P0, R18.reuse, R26.reuse, 0x1 ;  /* 0x0000001a120a7211 */ /* 0x0c1fe400078008ff */
[-C--:B-1----:R-:W-:Y:S01]  /*5f10*/  LEA R8, P1, R19, R26.reuse, 0x1 ;  /* 0x0000001a13087211 */ /* 0x082fe200078208ff */
[----:B------:R2:W-:Y:S01]  /*5f20*/  STL.64 [R1+0x88], R2 ;  /* 0x0000880201007387 */ /* 0x0005e20000100a00 */
[-C--:B------:R-:W-:Y:S02]  /*5f30*/  LEA.HI.X.SX32 R11, R18, R27.reuse, 0x1, P0 ;  /* 0x0000001b120b7211 */ /* 0x080fe400000f0eff */
[----:B------:R-:W-:Y:S01]  /*5f40*/  LEA R4, P2, R21, R26, 0x1 ;  /* 0x0000001a15047211 */ /* 0x000fe200078408ff */
[----:B------:R-:W3:Y:S01]  /*5f50*/  LDL.LU R23, [R1+0x1c4] ;  /* 0x0001c40001177983 */ /* 0x000ee20000300800 */
[----:B------:R-:W-:-:S03]  /*5f60*/  LEA.HI.X.SX32 R9, R19, R27, 0x1, P1 ;  /* 0x0000001b13097211 */ /* 0x000fc600008f0eff */
[----:B------:R-:W3:Y:S01]  /*5f70*/  LDL.LU R20, [R1+0x1b8] ;  /* 0x0001b80001147983 */ /* 0x000ee20000300800 */
[----:B------:R-:W-:-:S03]  /*5f80*/  LEA.HI.X.SX32 R5, R21, R27, 0x1, P2 ;  /* 0x0000001b15057211 */ /* 0x000fc600010f0eff */
[----:B------:R-:W-:Y:S04]  /*5f90*/  STL.64 [R1+0x80], R10 ;  /* 0x0000800a01007387 */ /* 0x000fe80000100a00 */
[----:B------:R-:W3:Y:S04]  /*5fa0*/  LDL.LU R18, [R1+0x1b0] ;  /* 0x0001b00001127983 */ /* 0x000ee80000300800 */
[----:B------:R0:W-:Y:S04]  /*5fb0*/  STL.64 [R1+0x78], R8 ;  /* 0x0000780801007387 */ /* 0x0001e80000100a00 */
[----:B------:R-:W3:Y:S04]  /*5fc0*/  LDL.LU R19, [R1+0x130] ;  /* 0x0001300001137983 */ /* 0x000ee80000300800 */
[----:B------:R1:W-:Y:S01]  /*5fd0*/  STL.64 [R1+0x70], R4 ;  /* 0x0000700401007387 */ /* 0x0003e20000100a00 */
[----:B--2---:R-:W-:-:S04]  /*5fe0*/  LEA R2, P3, R7, R26, 0x1 ;  /* 0x0000001a07027211 */ /* 0x004fc800078608ff */
[----:B------:R-:W-:-:S05]  /*5ff0*/  LEA.HI.X.SX32 R3, R7, R27, 0x1, P3 ;  /* 0x0000001b07037211 */ /* 0x000fca00018f0eff */
[----:B------:R2:W-:Y:S04]  /*6000*/  STL.64 [R1+0x68], R2 ;  /* 0x0000680201007387 */ /* 0x0005e80000100a00 */
[----:B------:R-:W3:Y:S01]  /*6010*/  LDL.LU R21, [R1+0x140] ;  /* 0x0001400001157983 */ /* 0x000ee20000300800 */
[-C--:B----4-:R-:W-:Y:S02]  /*6020*/  LEA R6, P0, R24, R26.reuse, 0x1 ;  /* 0x0000001a18067211 */ /* 0x090fe400078008ff */
[-C--:B0-----:R-:W-:Y:S02]  /*6030*/  LEA R8, P1, R16, R26.reuse, 0x1 ;  /* 0x0000001a10087211 */ /* 0x081fe400078208ff */
[-C--:B------:R-:W-:Y:S02]  /*6040*/  LEA.HI.X.SX32 R7, R24, R27.reuse, 0x1, P0 ;  /* 0x0000001b18077211 */ /* 0x080fe400000f0eff */
[----:B-1----:R-:W-:Y:S01]  /*6050*/  LEA R4, P2, R17, R26, 0x1 ;  /* 0x0000001a11047211 */ /* 0x002fe200078408ff */
[----:B------:R-:W4:Y:S01]  /*6060*/  LDL.LU R24, [R1+0x134] ;  /* 0x0001340001187983 */ /* 0x000f220000300800 */
[----:B------:R-:W-:-:S02]  /*6070*/  LEA.HI.X.SX32 R9, R16, R27, 0x1, P1 ;  /* 0x0000001b10097211 */ /* 0x000fc400008f0eff */
[-C--:B------:R-:W-:Y:S02]  /*6080*/  LEA.HI.X.SX32 R5, R17, R27.reuse, 0x1, P2 ;  /* 0x0000001b11057211 */ /* 0x080fe400010f0eff */
[CC--:B--2---:R-:W-:Y:S01]  /*6090*/  LEA R2, P3, R12.reuse, R26.reuse, 0x1 ;  /* 0x0000001a0c027211 */ /* 0x0c4fe200078608ff */
[----:B------:R0:W-:Y:S03]  /*60a0*/  STL.64 [R1+0x60], R6 ;  /* 0x0000600601007387 */ /* 0x0001e60000100a00 */
[-C--:B------:R-:W-:Y:S02]  /*60b0*/  LEA.HI.X.SX32 R3, R12, R27.reuse, 0x1, P3 ;  /* 0x0000001b0c037211 */ /* 0x080fe400018f0eff */
[C---:B-----5:R-:W-:Y:S01]  /*60c0*/  LEA R10, P0, R13.reuse, R26, 0x1 ;  /* 0x0000001a0d0a7211 */ /* 0x060fe200078008ff */
[----:B0-----:R-:W2:Y:S04]  /*60d0*/  LDL.LU R7, [R1+0x138] ;  /* 0x0001380001077983 */ /* 0x001ea80000300800 */
[----:B------:R-:W-:Y:S04]  /*60e0*/  STL.64 [R1+0x58], R8 ;  /* 0x0000580801007387 */ /* 0x000fe80000100a00 */
[----:B------:R-:W-:Y:S04]  /*60f0*/  STL.64 [R1+0x50], R4 ;  /* 0x0000500401007387 */ /* 0x000fe80000100a00 */
[----:B------:R0:W-:Y:S01]  /*6100*/  STL.64 [R1+0x48], R2 ;  /* 0x0000480201007387 */ /* 0x0001e20000100a00 */
[----:B------:R-:W-:-:S03]  /*6110*/  LEA.HI.X.SX32 R11, R13, R27, 0x1, P0 ;  /* 0x0000001b0d0b7211 */ /* 0x000fc600000f0eff */
[----:B------:R-:W5:Y:S04]  /*6120*/  LDL.LU R17, [R1+0x13c] ;  /* 0x00013c0001117983 */ /* 0x000f680000300800 */
[----:B------:R-:W5:Y:S04]  /*6130*/  LDL.LU R12, [R1+0x148] ;  /* 0x00014800010c7983 */ /* 0x000f680000300800 */
[----:B------:R-:W5:Y:S01]  /*6140*/  LDL.LU R13, [R1+0x144] ;  /* 0x00014400010d7983 */ /* 0x000f620000300800 */
[----:B0-----:R-:W-:-:S03]  /*6150*/  LEA R2, P3, R29, R26, 0x1 ;  /* 0x0000001a1d027211 */ /* 0x001fc600078608ff */
[----:B------:R3:W-:Y:S01]  /*6160*/  STL.64 [R1+0x40], R10 ;  /* 0x0000400a01007387 */ /* 0x0007e20000100a00 */
[----:B------:R-:W-:-:S03]  /*6170*/  LEA.HI.X.SX32 R3, R29, R27, 0x1, P3 ;  /* 0x0000001b1d037211 */ /* 0x000fc600018f0eff */
[----:B------:R-:W5:Y:S01]  /*6180*/  LDL.LU R29, [R1+0x190] ;  /* 0x00019000011d7983 */ /* 0x000f620000300800 */
[CC--:B------:R-:W-:Y:S02]  /*6190*/  LEA R8, P1, R15.reuse, R26.reuse, 0x1 ;  /* 0x0000001a0f087211 */ /* 0x0c0fe400078208ff */
[C---:B------:R-:W-:Y:S02]  /*61a0*/  LEA R4, P2, R22.reuse, R26, 0x1 ;  /* 0x0000001a16047211 */ /* 0x040fe400078408ff */
[-C--:B------:R-:W-:Y:S02]  /*61b0*/  LEA.HI.X.SX32 R9, R15, R27.reuse, 0x1, P1 ;  /* 0x0000001b0f097211 */ /* 0x080fe400008f0eff */
[----:B------:R-:W-:-:S03]  /*61c0*/  LEA.HI.X.SX32 R5, R22, R27, 0x1, P2 ;  /* 0x0000001b16057211 */ /* 0x000fc600010f0eff */
[----:B------:R0:W-:Y:S04]  /*61d0*/  STL.64 [R1+0x38], R8 ;  /* 0x0000380801007387 */ /* 0x0001e80000100a00 */
[----:B------:R-:W5:Y:S04]  /*61e0*/  LDL.LU R15, [R1+0x14c] ;  /* 0x00014c00010f7983 */ /* 0x000f680000300800 */
[----:B------:R1:W-:Y:S04]  /*61f0*/  STL.64 [R1+0x30], R4 ;  /* 0x0000300401007387 */ /* 0x0003e80000100a00 */
[----:B------:R-:W5:Y:S04]  /*6200*/  LDL.LU R22, [R1+0x150] ;  /* 0x0001500001167983 */ /* 0x000f680000300800 */
[----:B------:R0:W-:Y:S01]  /*6210*/  STL.64 [R1+0x28], R2 ;  /* 0x0000280201007387 */ /* 0x0001e20000100a00 */
[----:B---3--:R-:W-:-:S02]  /*6220*/  LEA R10, P0, R23, R26, 0x1 ;  /* 0x0000001a170a7211 */ /* 0x008fc400078008ff */
[CC--:B0-----:R-:W-:Y:S02]  /*6230*/  LEA R8, P1, R20.reuse, R26.reuse, 0x1 ;  /* 0x0000001a14087211 */ /* 0x0c1fe400078208ff */
[-C--:B------:R-:W-:Y:S02]  /*6240*/  LEA.HI.X.SX32 R11, R23, R27.reuse, 0x1, P0 ;  /* 0x0000001b170b7211 */ /* 0x080fe400000f0eff */
[-C--:B------:R-:W-:Y:S02]  /*6250*/  LEA.HI.X.SX32 R9, R20, R27.reuse, 0x1, P1 ;  /* 0x0000001b14097211 */ /* 0x080fe400008f0eff */
[CC--:B-1----:R-:W-:Y:S01]  /*6260*/  LEA R4, P2, R18.reuse, R26.reuse, 0x1 ;  /* 0x0000001a12047211 */ /* 0x0c2fe200078408ff */
[----:B------:R-:W-:Y:S03]  /*6270*/  STL.64 [R1+0x20], R10 ;  /* 0x0000200a01007387 */ /* 0x000fe60000100a00 */
[----:B------:R-:W-:Y:S01]  /*6280*/  LEA.HI.X.SX32 R5, R18, R27, 0x1, P2 ;  /* 0x0000001b12057211 */ /* 0x000fe200010f0eff */
[----:B------:R-:W3:Y:S01]  /*6290*/  LDL.LU R23, [R1+0x154] ;  /* 0x0001540001177983 */ /* 0x000ee20000300800 */
[----:B------:R-:W-:-:S03]  /*62a0*/  LEA R2, P3, R19, R26, 0x1 ;  /* 0x0000001a13027211 */ /* 0x000fc600078608ff */
[----:B------:R0:W-:Y:S04]  /*62b0*/  STL.64 [R1+0x18], R8 ;  /* 0x0000180801007387 */ /* 0x0001e80000100a00 */
[----:B------:R-:W3:Y:S01]  /*62c0*/  LDL.LU R18, [R1+0x180] ;  /* 0x0001800001127983 */ /* 0x000ee20000300800 */
[----:B------:R-:W-:-:S03]  /*62d0*/  LEA.HI.X.SX32 R3, R19, R27, 0x1, P3 ;  /* 0x0000001b13037211 */ /* 0x000fc600018f0eff */
[----:B------:R4:W-:Y:S04]  /*62e0*/  STL.64 [R1+0x10], R4 ;  /* 0x0000100401007387 */ /* 0x0009e80000100a00 */
[----:B------:R-:W3:Y:S04]  /*62f0*/  LDL.LU R19, [R1+0x178] ;  /* 0x0001780001137983 */ /* 0x000ee80000300800 */
[----:B------:R2:W-:Y:S04]  /*6300*/  STL.64 [R1+0x8], R2 ;  /* 0x0000080201007387 */ /* 0x0005e80000100a00 */
[----:B------:R-:W3:Y:S01]  /*6310*/  LDL.LU R20, [R1+0x170] ;  /* 0x0001700001147983 */ /* 0x000ee20000300800 */
[----:B0-----:R-:W-:-:S04]  /*6320*/  LEA R8, P0, R21, R26, 0x1 ;  /* 0x0000001a15087211 */ /* 0x001fc800078008ff */
[----:B------:R-:W-:Y:S02]  /*6330*/  LEA.HI.X.SX32 R9, R21, R27, 0x1, P0 ;  /* 0x0000001b15097211 */ /* 0x000fe400000f0eff */
[----:B----4-:R-:W-:-:S03]  /*6340*/  LEA R4, P1, R24, R26, 0x1 ;  /* 0x0000001a18047211 */ /* 0x010fc600078208ff */
[----:B------:R5:W-:Y:S01]  /*6350*/  STL.64 [R1], R8 ;  /* 0x0000000801007387 */ /* 0x000be20000100a00 */
[----:B------:R-:W-:-:S03]  /*6360*/  LEA.HI.X.SX32 R5, R24, R27, 0x1, P1 ;  /* 0x0000001b18057211 */ /* 0x000fc600008f0eff */
[----:B------:R-:W4:Y:S04]  /*6370*/  LDL.LU R21, [R1+0x168] ;  /* 0x0001680001157983 */ /* 0x000f280000300800 */
[----:B------:R0:W-:Y:S04]  /*6380*/  STL.64 [R1+0x130], R4 ;  /* 0x0001300401007387 */ /* 0x0001e80000100a00 */
[----:B------:R-:W4:Y:S01]  /*6390*/  LDL.LU R24, [R1+0x160] ;  /* 0x0001600001187983 */ /* 0x000f220000300800 */
[----:B--2---:R-:W-:-:S04]  /*63a0*/  LEA R2, P2, R7, R26, 0x1 ;  /* 0x0000001a07027211 */ /* 0x004fc800078408ff */
[----:B------:R-:W-:-:S05]  /*63b0*/  LEA.HI.X.SX32 R3, R7, R27, 0x1, P2 ;  /* 0x0000001b07037211 */ /* 0x000fca00010f0eff */
[----:B------:R-:W-:Y:S01]  /*63c0*/  STL [R1+0x1244], R3 ;  /* 0x0012440301007387 */ /* 0x000fe20000100800 */
[-C--:B-----5:R-:W-:Y:S02]  /*63d0*/  LEA R8, P0, R17, R26.reuse, 0x1 ;  /* 0x0000001a11087211 */ /* 0x0a0fe400078008ff */
[CC--:B0-----:R-:W-:Y:S02]  /*63e0*/  LEA R4, P1, R12.reuse, R26.reuse, 0x1 ;  /* 0x0000001a0c047211 */ /* 0x0c1fe400078208ff */
[----:B------:R-:W-:Y:S02]  /*63f0*/  LEA R6, P2, R13, R26, 0x1 ;  /* 0x0000001a0d067211 */ /* 0x000fe400078408ff */
[-C--:B------:R-:W-:Y:S02]  /*6400*/  LEA.HI.X.SX32 R5, R12, R27.reuse, 0x1, P1 ;  /* 0x0000001b0c057211 */ /* 0x080fe400008f0eff */
[-C--:B------:R-:W-:Y:S01]  /*6410*/  LEA.HI.X.SX32 R9, R17, R27.reuse, 0x1, P0 ;  /* 0x0000001b11097211 */ /* 0x080fe200000f0eff */
[----:B------:R-:W-:Y:S01]  /*6420*/  STL [R1+0x1248], R2 ;  /* 0x0012480201007387 */ /* 0x000fe20000100800 */
[----:B------:R-:W-:-:S03]  /*6430*/  LEA.HI.X.SX32 R7, R13, R27, 0x1, P2 ;  /* 0x0000001b0d077211 */ /* 0x000fc600010f0eff */
[----:B------:R-:W-:Y:S04]  /*6440*/  STL [R1+0x124c], R5 ;  /* 0x00124c0501007387 */ /* 0x000fe80000100800 */
[----:B------:R-:W-:Y:S04]  /*6450*/  STL [R1+0x1250], R4 ;  /* 0x0012500401007387 */ /* 0x000fe80000100800 */
[----:B------:R-:W-:Y:S04]  /*6460*/  STL.64 [R1+0x138], R8 ;  /* 0x0001380801007387 */ /* 0x000fe80000100a00 */
[----:B------:R0:W-:Y:S02]  /*6470*/  STL.64 [R1+0x140], R6 ;  /* 0x0001400601007387 */ /* 0x0001e40000100a00 */
[----:B0-----:R-:W-:-:S04]  /*6480*/  LEA R6, P0, R29, R26, 0x1 ;  /* 0x0000001a1d067211 */ /* 0x001fc800078008ff */
[-C--:B------:R-:W-:Y:S02]  /*6490*/  LEA.HI.X.SX32 R7, R29, R27.reuse, 0x1, P0 ;  /* 0x0000001b1d077211 */ /* 0x080fe400000f0eff */
[----:B------:R-:W2:Y:S04]  /*64a0*/  LDL.LU R29, [R1+0x15c] ;  /* 0x00015c00011d7983 */ /* 0x000ea80000300800 */
[----:B------:R-:W5:Y:S01]  /*64b0*/  LDL.LU R2, [R1+0x158] ;  /* 0x0001580001027983 */ /* 0x000f620000300800 */
[CC--:B------:R-:W-:Y:S02]  /*64c0*/  LEA R8, P2, R22.reuse, R26.reuse, 0x1 ;  /* 0x0000001a16087211 */ /* 0x0c0fe400078408ff */
[C---:B------:R-:W-:Y:S02]  /*64d0*/  LEA R4, P1, R15.reuse, R26, 0x1 ;  /* 0x0000001a0f047211 */ /* 0x040fe400078208ff */
[-C--:B------:R-:W-:Y:S01]  /*64e0*/  LEA.HI.X.SX32 R9, R22, R27.reuse, 0x1, P2 ;  /* 0x0000001b16097211 */ /* 0x080fe200010f0eff */
[----:B------:R-:W-:Y:S01]  /*64f0*/  STL [R1+0x1254], R7 ;  /* 0x0012540701007387 */ /* 0x000fe20000100800 */
[----:B------:R-:W-:-:S03]  /*6500*/  LEA.HI.X.SX32 R5, R15, R27, 0x1, P1 ;  /* 0x0000001b0f057211 */ /* 0x000fc600008f0eff */
[----:B------:R-:W-:Y:S04]  /*6510*/  STL [R1+0x1258], R6 ;  /* 0x0012580601007387 */ /* 0x000fe80000100800 */
[----:B------:R-:W-:Y:S04]  /*6520*/  STL [R1+0x125c], R9 ;  /* 0x00125c0901007387 */ /* 0x000fe80000100800 */
[----:B------:R-:W-:Y:S04]  /*6530*/  STL [R1+0x1260], R8 ;  /* 0x0012600801007387 */ /* 0x000fe80000100800 */
[----:B------:R3:W-:Y:S02]  /*6540*/  STL.64 [R1+0x148], R4 ;  /* 0x0001480401007387 */ /* 0x0007e40000100a00 */
[----:B---3--:R-:W-:-:S02]  /*6550*/  LEA R4, P0, R23, R26, 0x1 ;  /* 0x0000001a17047211 */ /* 0x008fc400078008ff */
[CC--:B------:R-:W-:Y:S02]  /*6560*/  LEA R10, P1, R18.reuse, R26.reuse, 0x1 ;  /* 0x0000001a120a7211 */ /* 0x0c0fe400078208ff */
[-C--:B------:R-:W-:Y:S02]  /*6570*/  LEA.HI.X.SX32 R5, R23, R27.reuse, 0x1, P0 ;  /* 0x0000001b17057211 */ /* 0x080fe400000f0eff */
[----:B------:R-:W-:Y:S02]  /*6580*/  LEA.HI.X.SX32 R11, R18, R27, 0x1, P1 ;  /* 0x0000001b120b7211 */ /* 0x000fe400008f0eff */
[----:B------:R-:W-:-:S03]  /*6590*/  LEA R12, P2, R19, R26, 0x1 ;  /* 0x0000001a130c7211 */ /* 0x000fc600078408ff */
[----:B------:R-:W-:Y:S01]  /*65a0*/  STL [R1+0x1264], R11 ;  /* 0x0012640b01007387 */ /* 0x000fe20000100800 */
[----:B------:R-:W-:-:S03]  /*65b0*/  LEA.HI.X.SX32 R13, R19, R27, 0x1, P2 ;  /* 0x0000001b130d7211 */ /* 0x000fc600010f0eff */
[----:B------:R-:W-:Y:S04]  /*65c0*/  STL [R1+0x1268], R10 ;  /* 0x0012680a01007387 */ /* 0x000fe80000100800 */
[----:B------:R0:W-:Y:S01]  /*65d0*/  STL.64 [R1+0x150], R4 ;  /* 0x0001500401007387 */ /* 0x0001e20000100a00 */
[----:B------:R-:W-:-:S03]  /*65e0*/  LEA R14, P0, R20, R26, 0x1 ;  /* 0x0000001a140e7211 */ /* 0x000fc600078008ff */
[----:B------:R-:W-:Y:S04]  /*65f0*/  STL [R1+0x126c], R13 ;  /* 0x00126c0d01007387 */ /* 0x000fe80000100800 */
[----:B------:R-:W-:Y:S01]  /*6600*/  STL [R1+0x1270], R12 ;  /* 0x0012700c01007387 */ /* 0x000fe20000100800 */
[----:B------:R-:W-:-:S03]  /*6610*/  LEA.HI.X.SX32 R15, R20, R27, 0x1, P0 ;  /* 0x0000001b140f7211 */ /* 0x000fc600000f0eff */
[----:B0-----:R-:W3:Y:S04]  /*6620*/  LDL.LU R5, [R1+0x388] ;  /* 0x0003880001057983 */ /* 0x001ee80000300800 */
[----:B------:R-:W-:Y:S04]  /*6630*/  STL [R1+0x1274], R15 ;  /* 0x0012740f01007387 */ /* 0x000fe80000100800 */
[----:B------:R-:W-:Y:S04]  /*6640*/  STL [R1+0x1278], R14 ;  /* 0x0012780e01007387 */ /* 0x000fe80000100800 */
[----:B------:R-:W3:Y:S01]  /*6650*/  LDL.LU R3, [R1+0x37c] ;  /* 0x00037c0001037983 */ /* 0x000ee20000300800 */
[----:B----4-:R-:W-:-:S04]  /*6660*/  LEA R16, P1, R21, R26, 0x1 ;  /* 0x0000001a15107211 */ /* 0x010fc800078208ff */
[----:B------:R-:W-:Y:S02]  /*6670*/  LEA.HI.X.SX32 R17, R21, R27, 0x1, P1 ;  /* 0x0000001b15117211 */ /* 0x000fe400008f0eff */
[----:B------:R-:W-:-:S03]  /*6680*/  LEA R18, P2, R24, R26, 0x1 ;  /* 0x0000001a18127211 */ /* 0x000fc600078408ff */
[----:B------:R-:W-:Y:S01]  /*6690*/  STL [R1+0x127c], R17 ;  /* 0x00127c1101007387 */ /* 0x000fe20000100800 */
[----:B------:R-:W-:-:S03]  /*66a0*/  LEA.HI.X.SX32 R19, R24, R27, 0x1, P2 ;  /* 0x0000001b18137211 */ /* 0x000fc600010f0eff */
[----:B------:R-:W-:Y:S04]  /*66b0*/  STL [R1+0x1280], R16 ;  /* 0x0012801001007387 */ /* 0x000fe80000100800 */
[----:B------:R-:W-:Y:S04]  /*66c0*/  STL [R1+0x1284], R19 ;  /* 0x0012841301007387 */ /* 0x000fe80000100800 */
[----:B------:R-:W-:Y:S01]  /*66d0*/  STL [R1+0x1288], R18 ;  /* 0x0012881201007387 */ /* 0x000fe20000100800 */
[----:B--2---:R-:W-:-:S04]  /*66e0*/  LEA R20, P0, R29, R26, 0x1 ;  /* 0x0000001a1d147211 */ /* 0x004fc800078008ff */
[-C--:B------:R-:W-:Y:S02]  /*66f0*/  LEA.HI.X.SX32 R21, R29, R27.reuse, 0x1, P0 ;  /* 0x0000001b1d157211 */ /* 0x080fe400000f0eff */
[CC--:B-----5:R-:W-:Y:S01]  /*6700*/  LEA R22, P1, R2.reuse, R26.reuse, 0x1 ;  /* 0x0000001a02167211 */ /* 0x0e0fe200078208ff */
[----:B------:R-:W2:Y:S03]  /*6710*/  LDL.LU R29, [R1+0x370] ;  /* 0x00037000011d7983 */ /* 0x000ea60000300800 */
[----:B------:R-:W-:Y:S01]  /*6720*/  LEA.HI.X.SX32 R23, R2, R27, 0x1, P1 ;  /* 0x0000001b02177211 */ /* 0x000fe200008f0eff */
[----:B------:R-:W-:Y:S04]  /*6730*/  STL [R1+0x128c], R21 ;  /* 0x00128c1501007387 */ /* 0x000fe80000100800 */
[----:B------:R-:W-:Y:S04]  /*6740*/  STL [R1+0x1290], R20 ;  /* 0x0012901401007387 */ /* 0x000fe80000100800 */
[----:B------:R-:W4:Y:S01]  /*6750*/  LDL.LU R2, [R1+0x34c] ;  /* 0x00034c0001027983 */ /* 0x000f220000300800 */
[----:B------:R-:W-:-:S02]  /*6760*/  LEA R24, P2, R25, R26, 0x1 ;  /* 0x0000001a19187211 */ /* 0x000fc400078408ff */
[----:B------:R-:W-:Y:S01]  /*6770*/  LEA R26, P3, R28, R26, 0x1 ;  /* 0x0000001a1c1a7211 */ /* 0x000fe200078608ff */
[----:B------:R-:W5:Y:S01]  /*6780*/  LDL.LU R6, [R1+0x334] ;  /* 0x0003340001067983 */ /* 0x000f620000300800 */
[----:B------:R-:W-:-:S03]  /*6790*/  LEA.HI.X.SX32 R25, R25, R27, 0x1, P2 ;  /* 0x0000001b19197211 */ /* 0x000fc600010f0eff */
[----:B------:R-:W5:Y:S01]  /*67a0*/  LDL.LU R4, [R1+0x328] ;  /* 0x0003280001047983 */ /* 0x000f620000300800 */
[----:B------:R-:W-:-:S03]  /*67b0*/  LEA.HI.X.SX32 R27, R28, R27, 0x1, P3 ;  /* 0x0000001b1c1b7211 */ /* 0x000fc600018f0eff */
[----:B------:R-:W-:Y:S04]  /*67c0*/  STL [R1+0x1294], R23 ;  /* 0x0012941701007387 */ /* 0x000fe80000100800 */
[----:B------:R-:W-:Y:S04]  /*67d0*/  STL [R1+0x1298], R22 ;  /* 0x0012981601007387 */ /* 0x000fe80000100800 */
[----:B------:R0:W-:Y:S04]  /*67e0*/  STL [R1+0x129c], R25 ;  /* 0x00129c1901007387 */ /* 0x0001e80000100800 */
[----:B0-----:R-:W5:Y:S04]  /*67f0*/  LDL.LU R25, [R1+0x340] ;  /* 0x0003400001197983 */ /* 0x001f680000300800 */
[----:B------:R0:W-:Y:S04]  /*6800*/  STL [R1+0x12a0], R24 ;  /* 0x0012a01801007387 */ /* 0x0001e80000100800 */
[----:B0-----:R-:W5:Y:S04]  /*6810*/  LDL.LU R24, [R1+0x358] ;  /* 0x0003580001187983 */ /* 0x001f680000300800 */
[----:B------:R-:W5:Y:S04]  /*6820*/  LDL.LU R28, [R1+0x364] ;  /* 0x00036400011c7983 */ /* 0x000f680000300800 */
[----:B------:R-:W-:Y:S04]  /*6830*/  STL [R1+0x12a4], R27 ;  /* 0x0012a41b01007387 */ /* 0x000fe80000100800 */
[----:B------:R-:W-:Y:S04]  /*6840*/  STL [R1+0x12a8], R26 ;  /* 0x0012a81a01007387 */ /* 0x000fe80000100800 */
[----:B---3--:R0:W-:Y:S04]  /*6850*/  STS.U16 [R0+0xb800], R5 ;  /* 0x00b8000500007388 */ /* 0x0081e80000000400 */
[----:B0-----:R-:W3:Y:S04]  /*6860*/  LDL.LU R5, [R1+0x31c] ;  /* 0x00031c0001057983 */ /* 0x001ee80000300800 */
[----:B------:R-:W3:Y:S04]  /*6870*/  LDL.LU R22, [R1+0x310] ;  /* 0x0003100001167983 */ /* 0x000ee80000300800 */
[----:B------:R-:W3:Y:S04]  /*6880*/  LDL.LU R23, [R1+0x304] ;  /* 0x0003040001177983 */ /* 0x000ee80000300800 */
[----:B------:R-:W3:Y:S04]  /*6890*/  LDL.LU R20, [R1+0x2f8] ;  /* 0x0002f80001147983 */ /* 0x000ee80000300800 */
[----:B------:R-:W3:Y:S04]  /*68a0*/  LDL.LU R21, [R1+0x2ec] ;  /* 0x0002ec0001157983 */ /* 0x000ee80000300800 */
[----:B------:R-:W3:Y:S04]  /*68b0*/  LDL.LU R18, [R1+0x2e0] ;  /* 0x0002e00001127983 */ /* 0x000ee80000300800 */
[----:B------:R-:W3:Y:S04]  /*68c0*/  LDL.LU R19, [R1+0x2d4] ;  /* 0x0002d40001137983 */ /* 0x000ee80000300800 */
[----:B------:R-:W3:Y:S04]  /*68d0*/  LDL.LU R16, [R1+0x2c8] ;  /* 0x0002c80001107983 */ /* 0x000ee80000300800 */
[----:B------:R-:W3:Y:S04]  /*68e0*/  LDL.LU R17, [R1+0x2bc] ;  /* 0x0002bc0001117983 */ /* 0x000ee80000300800 */
[----:B------:R0:W-:Y:S04]  /*68f0*/  STS.U16 [R0+0xc000], R3 ;  /* 0x00c0000300007388 */ /* 0x0001e80000000400 */
[----:B------:R-:W3:Y:S04]  /*6900*/  LDL.LU R14, [R1+0x2b0] ;  /* 0x0002b000010e7983 */ /* 0x000ee80000300800 */
        /* <DEDUP_REMOVED lines=9> */
[----:B--2---:R0:W-:Y:S04]  /*69a0*/  STS.U16 [R0+0xc800], R29 ;  /* 0x00c8001d00007388 */ /* 0x0041e80000000400 */
[----:B0-----:R-:W2:Y:S04]  /*69b0*/  LDL.LU R29, [R1+0x248] ;  /* 0x00024800011d7983 */ /* 0x001ea80000300800 */
[----:B----4-:R0:W-:Y:S04]  /*69c0*/  STS.U16 [R0+0xe000], R2 ;  /* 0x00e0000200007388 */ /* 0x0101e80000000400 */
[----:B0-----:R-:W4:Y:S04]  /*69d0*/  LDL.LU R2, [R1+0x244] ;  /* 0x0002440001027983 */ /* 0x001f280000300800 */
[----:B-----5:R0:W-:Y:S04]  /*69e0*/  STS.U16 [R0+0xf000], R6 ;  /* 0x00f0000600007388 */ /* 0x0201e80000000400 */
[----:B------:R1:W-:Y:S04]  /*69f0*/  STS.U16 [R0+0xf800], R4 ;  /* 0x00f8000400007388 */ /* 0x0003e80000000400 */
[----:B0-----:R-:W5:Y:S04]  /*6a00*/  LDL.LU R6, [R1+0x240] ;  /* 0x0002400001067983 */ /* 0x001f680000300800 */
[----:B-1----:R-:W5:Y:S04]  /*6a10*/  LDL.LU R4, [R1+0x23c] ;  /* 0x00023c0001047983 */ /* 0x002f680000300800 */
[----:B------:R-:W-:Y:S04]  /*6a20*/  STS.U16 [R0+0xe800], R25 ;  /* 0x00e8001900007388 */ /* 0x000fe80000000400 */
[----:B------:R-:W-:Y:S04]  /*6a30*/  STS.U16 [R0+0xd800], R24 ;  /* 0x00d8001800007388 */ /* 0x000fe80000000400 */
[----:B------:R-:W-:Y:S04]  /*6a40*/  STS.U16 [R0+0xd000], R28 ;  /* 0x00d0001c00007388 */ /* 0x000fe80000000400 */
[----:B---3--:R0:W-:Y:S04]  /*6a50*/  STS.U16 [R0+0x10000], R5 ;  /* 0x0100000500007388 */ /* 0x0081e80000000400 */
[----:B0-----:R-:W3:Y:S04]  /*6a60*/  LDL.LU R5, [R1+0x238] ;  /* 0x0002380001057983 */ /* 0x001ee80000300800 */
[----:B------:R0:W-:Y:S04]  /*6a70*/  STS.U16 [R0+0x15000], R3 ;  /* 0x0150000300007388 */ /* 0x0001e80000000400 */
[----:B0-----:R-:W3:Y:S04]  /*6a80*/  LDL.LU R3, [R1+0x234] ;  /* 0x0002340001037983 */ /* 0x001ee80000300800 */
[----:B------:R-:W3:Y:S04]  /*6a90*/  LDL.LU R28, [R1+0x230] ;  /* 0x00023000011c7983 */ /* 0x000ee80000300800 */
[----:B------:R-:W3:Y:S04]  /*6aa0*/  LDL.LU R24, [R1+0x22c] ;  /* 0x00022c0001187983 */ /* 0x000ee80000300800 */
[----:B------:R-:W-:Y:S04]  /*6ab0*/  STS.U16 [R0+0x19000], R7 ;  /* 0x0190000700007388 */ /* 0x000fe80000000400 */
[----:B--2---:R0:W-:Y:S04]  /*6ac0*/  STS.U16 [R0+0x19800], R29 ;  /* 0x0198001d00007388 */ /* 0x0041e80000000400 */
[----:B0-----:R-:W2:Y:S04]  /*6ad0*/  LDL.LU R29, [R1+0x228] ;  /* 0x00022800011d7983 */ /* 0x001ea80000300800 */
[----:B------:R-:W2:Y:S04]  /*6ae0*/  LDL.LU R25, [R1+0x224] ;  /* 0x0002240001197983 */ /* 0x000ea80000300800 */
[----:B----4-:R0:W-:Y:S04]  /*6af0*/  STS.U16 [R0+0x1a000], R2 ;  /* 0x01a0000200007388 */ /* 0x0101e80000000400 */
[----:B------:R-:W4:Y:S04]  /*6b00*/  LDL.LU R7, [R1+0x220] ;  /* 0x0002200001077983 */ /* 0x000f280000300800 */
[----:B0-----:R-:W2:Y:S04]  /*6b10*/  LDL.LU R2, [R1+0x21c] ;  /* 0x00021c0001027983 */ /* 0x001ea80000300800 */
[----:B------:R0:W-:Y:S04]  /*6b20*/  STS.U16 [R0+0x10800], R22 ;  /* 0x0108001600007388 */ /* 0x0001e80000000400 */
[----:B------:R1:W-:Y:S04]  /*6b30*/  STS.U16 [R0+0x11000], R23 ;  /* 0x0110001700007388 */ /* 0x0003e80000000400 */
[----:B------:R5:W-:Y:S04]  /*6b40*/  STS.U16 [R0+0x11800], R20 ;  /* 0x0118001400007388 */ /* 0x000be80000000400 */
[----:B0-----:R-:W2:Y:S04]  /*6b50*/  LDL.LU R22, [R1+0x218] ;  /* 0x0002180001167983 */ /* 0x001ea80000300800 */
[----:B-1----:R-:W2:Y:S04]  /*6b60*/  LDL.LU R23, [R1+0x460] ;  /* 0x0004600001177983 */ /* 0x002ea80000300800 */
[----:B------:R0:W-:Y:S04]  /*6b70*/  STS.U16 [R0+0x12000], R21 ;  /* 0x0120001500007388 */ /* 0x0001e80000000400 */
[----:B-----5:R-:W5:Y:S04]  /*6b80*/  LDL.LU R20, [R1+0x454] ;  /* 0x0004540001147983 */ /* 0x020f680000300800 */
[----:B------:R1:W-:Y:S04]  /*6b90*/  STS.U16 [R0+0x12800], R18 ;  /* 0x0128001200007388 */ /* 0x0003e80000000400 */
[----:B0-----:R-:W5:Y:S04]  /*6ba0*/  LDL.LU R21, [R1+0x448] ;  /* 0x0004480001157983 */ /* 0x001f680000300800 */
[----:B------:R0:W-:Y:S04]  /*6bb0*/  STS.U16 [R0+0x13000], R19 ;  /* 0x0130001300007388 */ /* 0x0001e80000000400 */
[----:B-1----:R-:W5:Y:S04]  /*6bc0*/  LDL.LU R18, [R1+0x43c] ;  /* 0x00043c0001127983 */ /* 0x002f680000300800 */
        /* <DEDUP_REMOVED lines=24> */
[----:B0-----:R-:W5:Y:S04]  /*6d50*/  LDL.LU R6, [R1+0x3c0] ;  /* 0x0003c00001067983 */ /* 0x001f680000300800 */
[----:B---3--:R0:W-:Y:S04]  /*6d60*/  STS.U16 [R0+0x1b800], R5 ;  /* 0x01b8000500007388 */ /* 0x0081e80000000400 */
[----:B0-----:R-:W3:Y:S04]  /*6d70*/  LDL.LU R5, [R1+0x3b8] ;  /* 0x0003b80001057983 */ /* 0x001ee80000300800 */
[----:B------:R0:W-:Y:S04]  /*6d80*/  STS.U16 [R0+0x1c000], R3 ;  /* 0x01c0000300007388 */ /* 0x0001e80000000400 */
[----:B0-----:R-:W3:Y:S04]  /*6d90*/  LDL.LU R3, [R1+0x3b0] ;  /* 0x0003b00001037983 */ /* 0x001ee80000300800 */
[----:B----4-:R0:W-:Y:S04]  /*6da0*/  STS.U16 [R0+0x1e800], R7 ;  /* 0x01e8000700007388 */ /* 0x0101e80000000400 */
[----:B--2---:R1:W-:Y:S04]  /*6db0*/  STS.U16 [R0+0x1f000], R2 ;  /* 0x01f0000200007388 */ /* 0x0043e80000000400 */
[----:B0-----:R-:W2:Y:S04]  /*6dc0*/  LDL.LU R7, [R1+0x3a8] ;  /* 0x0003a80001077983 */ /* 0x001ea80000300800 */
[----:B-1----:R-:W4:Y:S04]  /*6dd0*/  LDL.LU R2, [R1+0x3a0] ;  /* 0x0003a00001027983 */ /* 0x002f280000300800 */
[----:B------:R0:W-:Y:S04]  /*6de0*/  STS.U16 [R0+0x1d800], R29 ;  /* 0x01d8001d00007388 */ /* 0x0001e80000000400 */
[----:B------:R-:W-:Y:S01]  /*6df0*/  STS.U16 [R0+0x1c800], R28 ;  /* 0x01c8001c00007388 */ /* 0x000fe20000000400 */
[----:B0-----:R-:W-:-:S03]  /*6e00*/  LOP3.LUT R29, R0, 0x20, RZ, 0x3c, !PT ;  /* 0x00000020001d7812 */ /* 0x001fc600078e3cff */
[----:B------:R-:W-:Y:S04]  /*6e10*/  STS.U16 [R0+0x1d000], R24 ;  /* 0x01d0001800007388 */ /* 0x000fe80000000400 */
[----:B------:R-:W-:Y:S04]  /*6e20*/  STS.U16 [R0+0x1e000], R25 ;  /* 0x01e0001900007388 */ /* 0x000fe80000000400 */
[----:B------:R-:W-:Y:S04]  /*6e30*/  STS.U16 [R0+0x1f800], R22 ;  /* 0x01f8001600007388 */ /* 0x000fe80000000400 */
[----:B------:R-:W-:Y:S04]  /*6e40*/  STL [R1+0x1364], R0 ;  /* 0x0013640001007387 */ /* 0x000fe80000100800 */
[----:B------:R-:W-:Y:S04]  /*6e50*/  STS.U16 [R29+0x200], R23 ;  /* 0x000200171d007388 */ /* 0x000fe80000000400 */
[----:B-----5:R-:W-:Y:S04]  /*6e60*/  STS.U16 [R29+0xa00], R20 ;  /* 0x000a00141d007388 */ /* 0x020fe80000000400 */
[----:B------:R-:W-:Y:S04]  /*6e70*/  STS.U16 [R29+0x1200], R21 ;  /* 0x001200151d007388 */ /* 0x000fe80000000400 */
[----:B------:R-:W-:Y:S04]  /*6e80*/  STS.U16 [R29+0x1a00], R18 ;  /* 0x001a00121d007388 */ /* 0x000fe80000000400 */
[----:B------:R-:W-:Y:S04]  /*6e90*/  STS.U16 [R29+0x2200], R19 ;  /* 0x002200131d007388 */ /* 0x000fe80000000400 */
[----:B------:R-:W-:Y:S04]  /*6ea0*/  STS.U16 [R29+0x2a00], R16 ;  /* 0x002a00101d007388 */ /* 0x000fe80000000400 */
[----:B------:R-:W-:Y:S04]  /*6eb0*/  STS.U16 [R29+0x3200], R17 ;  /* 0x003200111d007388 */ /* 0x000fe80000000400 */
[----:B------:R0:W-:Y:S04]  /*6ec0*/  STS.U16 [R29+0x4a00], R4 ;  /* 0x004a00041d007388 */ /* 0x0001e80000000400 */
[----:B0-----:R-:W5:Y:S04]  /*6ed0*/  LDL.LU R4, [R1+0x398] ;  /* 0x0003980001047983 */ /* 0x001f680000300800 */
[----:B------:R-:W5:Y:S04]  /*6ee0*/  LDL.LU R0, [R1+0x390] ;  /* 0x0003900001007983 */ /* 0x000f680000300800 */
[----:B------:R-:W5:Y:S04]  /*6ef0*/  LDL.LU R26, [R1+0x384] ;  /* 0x00038400011a7983 */ /* 0x000f680000300800 */
[----:B------:R-:W5:Y:S04]  /*6f00*/  LDL.LU R27, [R1+0x378] ;  /* 0x00037800011b7983 */ /* 0x000f680000300800 */
[----:B------:R-:W5:Y:S04]  /*6f10*/  LDL.LU R28, [R1+0x36c] ;  /* 0x00036c00011c7983 */ /* 0x000f680000300800 */
[----:B------:R-:W5:Y:S04]  /*6f20*/  LDL.LU R24, [R1+0x360] ;  /* 0x0003600001187983 */ /* 0x000f680000300800 */
        /* <DEDUP_REMOVED lines=17> */
[----:B----4-:R0:W-:Y:S04]  /*7040*/  STS.U16 [R29+0xa200], R2 ;  /* 0x00a200021d007388 */ /* 0x0101e80000000400 */
[----:B0-----:R-:W4:Y:S04]  /*7050*/  LDL.LU R2, [R1+0x2b8] ;  /* 0x0002b80001027983 */ /* 0x001f280000300800 */
[----:B------:R0:W-:Y:S04]  /*7060*/  STS.U16 [R29+0x5200], R12 ;  /* 0x0052000c1d007388 */ /* 0x0001e80000000400 */
[----:B------:R1:W-:Y:S04]  /*7070*/  STS.U16 [R29+0x5a00], R13 ;  /* 0x005a000d1d007388 */ /* 0x0003e80000000400 */
[----:B------:R2:W-:Y:S04]  /*7080*/  STS.U16 [R29+0x6200], R10 ;  /* 0x0062000a1d007388 */ /* 0x0005e80000000400 */
[----:B0-----:R-:W4:Y:S04]  /*7090*/  LDL.LU R12, [R1+0x2ac] ;  /* 0x0002ac00010c7983 */ /* 0x001f280000300800 */
[----:B-1----:R-:W4:Y:S04]  /*70a0*/  LDL.LU R13, [R1+0x2a0] ;  /* 0x0002a000010d7983 */ /* 0x002f280000300800 */
[----:B------:R0:W-:Y:S04]  /*70b0*/  STS.U16 [R29+0x6a00], R11 ;  /* 0x006a000b1d007388 */ /* 0x0001e80000000400 */
[----:B--2---:R-:W2:Y:S04]  /*70c0*/  LDL.LU R10, [R1+0x294] ;  /* 0x00029400010a7983 */ /* 0x004ea80000300800 */
[----:B------:R1:W-:Y:S04]  /*70d0*/  STS.U16 [R29+0x7200], R8 ;  /* 0x007200081d007388 */ /* 0x0003e80000000400 */
[----:B0-----:R-:W2:Y:S04]  /*70e0*/  LDL.LU R11, [R1+0x288] ;  /* 0x00028800010b7983 */ /* 0x001ea80000300800 */
[----:B------:R0:W-:Y:S04]  /*70f0*/  STS.U16 [R29+0x7a00], R9 ;  /* 0x007a00091d007388 */ /* 0x0001e80000000400 */
[----:B-1----:R-:W2:Y:S04]  /*7100*/  LDL.LU R8, [R1+0x27c] ;  /* 0x00027c0001087983 */ /* 0x002ea80000300800 */
[----:B------:R1:W-:Y:S04]  /*7110*/  STS.U16 [R29+0x8200], R6 ;  /* 0x008200061d007388 */ /* 0x0003e80000000400 */
[----:B0-----:R-:W2:Y:S04]  /*7120*/  LDL.LU R9, [R1+0x270] ;  /* 0x0002700001097983 */ /* 0x001ea80000300800 */
[----:B------:R0:W-:Y:S04]  /*7130*/  STS.U16 [R29+0x9a00], R7 ;  /* 0x009a00071d007388 */ /* 0x0001e80000000400 */
[----:B-1----:R-:W2:Y:S04]  /*7140*/  LDL.LU R6, [R1+0x264] ;  /* 0x0002640001067983 */ /* 0x002ea80000300800 */
[----:B0-----:R-:W2:Y:S04]  /*7150*/  LDL.LU R7, [R1+0x258] ;  /* 0x0002580001077983 */ /* 0x001ea80000300800 */
[----:B-----5:R0:W-:Y:S04]  /*7160*/  STS.U16 [R29+0xaa00], R4 ;  /* 0x00aa00041d007388 */ /* 0x0201e80000000400 */
[----:B0-----:R-:W5:Y:S04]  /*7170*/  LDL.LU R4, [R1+0x214] ;  /* 0x0002140001047983 */ /* 0x001f680000300800 */
[----:B------:R-:W-:Y:S04]  /*7180*/  STS.U16 [R29+0xb200], R0 ;  /* 0x00b200001d007388 */ /* 0x000fe80000000400 */
[----:B---3--:R0:W-:Y:S04]  /*7190*/  STS.U16 [R29+0xda00], R5 ;  /* 0x00da00051d007388 */ /* 0x0081e80000000400 */
[----:B0-----:R-:W3:Y:S04]  /*71a0*/  LDL.LU R5, [R1+0x20c] ;  /* 0x00020c0001057983 */ /* 0x001ee80000300800 */
[----:B------:R0:W-:Y:S04]  /*71b0*/  STS.U16 [R29+0xe200], R3 ;  /* 0x00e200031d007388 */ /* 0x0001e80000000400 */
[----:B0-----:R-:W3:Y:S04]  /*71c0*/  LDL.LU R3, [R1+0x208] ;  /* 0x0002080001037983 */ /* 0x001ee80000300800 */
[----:B----4-:R0:W-:Y:S04]  /*71d0*/  STS.U16 [R29+0x14200], R2 ;  /* 0x014200021d007388 */ /* 0x0101e80000000400 */
[----:B0-----:R-:W4:Y:S04]  /*71e0*/  LDL.LU R2, [R1+0x204] ;  /* 0x0002040001027983 */ /* 0x001f280000300800 */
[----:B------:R-:W4:Y:S04]  /*71f0*/  LDL.LU R0, [R1+0x200] ;  /* 0x0002000001007983 */ /* 0x000f280000300800 */
[----:B------:R0:W-:Y:S04]  /*7200*/  STS.U16 [R29+0xba00], R26 ;  /* 0x00ba001a1d007388 */ /* 0x0001e80000000400 */
[----:B------:R1:W-:Y:S04]  /*7210*/  STS.U16 [R29+0xc200], R27 ;  /* 0x00c2001b1d007388 */ /* 0x0003e80000000400 */
[----:B------:R1:W-:Y:S04]  /*7220*/  STS.U16 [R29+0xca00], R28 ;  /* 0x00ca001c1d007388 */ /* 0x0003e80000000400 */
[----:B0-----:R-:W4:Y:S04]  /*7230*/  LDL.LU R26, [R1+0x1fc] ;  /* 0x0001fc00011a7983 */ /* 0x001f280000300800 */
[----:B-1----:R-:W4:Y:S04]  /*7240*/  LDL.LU R27, [R1+0x1f4] ;  /* 0x0001f400011b7983 */ /* 0x002f280000300800 */
[----:B------:R0:W-:Y:S04]  /*7250*/  STS.U16 [R29+0xd200], R24 ;  /* 0x00d200181d007388 */ /* 0x0001e80000000400 */
[----:B------:R-:W4:Y:S04]  /*7260*/  LDL.LU R28, [R1+0x1f0] ;  /* 0x0001f000011c7983 */ /* 0x000f280000300800 */
[----:B------:R1:W-:Y:S04]  /*7270*/  STS.U16 [R29+0xea00], R25 ;  /* 0x00ea00191d007388 */ /* 0x0003e80000000400 */
[----:B0-----:R-:W4:Y:S04]  /*7280*/  LDL.LU R24, [R1+0x1e8] ;  /* 0x0001e80001187983 */ /* 0x001f280000300800 */
[----:B------:R0:W-:Y:S04]  /*7290*/  STS.U16 [R29+0xf200], R22 ;  /* 0x00f200161d007388 */ /* 0x0001e80000000400 */
[----:B-1----:R-:W4:Y:S04]  /*72a0*/  LDL.LU R25, [R1+0x1dc] ;  /* 0x0001dc0001197983 */ /* 0x002f280000300800 */
        /* <DEDUP_REMOVED lines=22> */
[----:B--2---:R-:W-:Y:S04]  /*7410*/  STS.U16 [R29+0x15a00], R10 ;  /* 0x015a000a1d007388 */ /* 0x004fe80000000400 */
[----:B-1----:R-:W2:Y:S04]  /*7420*/  LDL.LU R13, [R1+0x414] ;  /* 0x00041400010d7983 */ /* 0x002ea80000300800 */
[----:B------:R-:W-:Y:S04]  /*7430*/  STS.U16 [R29+0x16200], R11 ;  /* 0x0162000b1d007388 */ /* 0x000fe80000000400 */
[----:B------:R-:W-:Y:S04]  /*7440*/  STS.U16 [R29+0x16a00], R8 ;  /* 0x016a00081d007388 */ /* 0x000fe80000000400 */
[----:B------:R-:W-:Y:S04]  /*7450*/  STS.U16 [R29+0x17200], R9 ;  /* 0x017200091d007388 */ /* 0x000fe80000000400 */
[----:B------:R-:W-:Y:S04]  /*7460*/  STS.U16 [R29+0x17a00], R6 ;  /* 0x017a00061d007388 */ /* 0x000fe80000000400 */
[----:B------:R-:W-:Y:S04]  /*7470*/  STS.U16 [R29+0x18200], R7 ;  /* 0x018200071d007388 */ /* 0x000fe80000000400 */
[----:B-----5:R-:W-:Y:S04]  /*7480*/  STS.U16 [R29+0x18a00], R4 ;  /* 0x018a00041d007388 */ /* 0x020fe80000000400 */
[----:B---3--:R-:W-:Y:S04]  /*7490*/  STS.U16 [R29+0x19200], R5 ;  /* 0x019200051d007388 */ /* 0x008fe80000000400 */
[----:B------:R0:W-:Y:S04]  /*74a0*/  STS.U16 [R29+0x19a00], R3 ;  /* 0x019a00031d007388 */ /* 0x0001e80000000400 */
[----:B0-----:R-:W3:Y:S04]  /*74b0*/  LDL.LU R3, [R1+0x408] ;  /* 0x0004080001037983 */ /* 0x001ee80000300800 */
[----:B------:R-:W5:Y:S04]  /*74c0*/  LDL.LU R10, [R1+0x3fc] ;  /* 0x0003fc00010a7983 */ /* 0x000f680000300800 */
[----:B------:R-:W2:Y:S04]  /*74d0*/  LDL.LU R11, [R1+0x3f4] ;  /* 0x0003f400010b7983 */ /* 0x000ea80000300800 */
[----:B------:R-:W2:Y:S04]  /*74e0*/  LDL.LU R8, [R1+0x3ec] ;  /* 0x0003ec0001087983 */ /* 0x000ea80000300800 */
[----:B------:R-:W2:Y:S04]  /*74f0*/  LDL.LU R9, [R1+0x3e4] ;  /* 0x0003e40001097983 */ /* 0x000ea80000300800 */
[----:B------:R-:W2:Y:S04]  /*7500*/  LDL.LU R6, [R1+0x3dc] ;  /* 0x0003dc0001067983 */ /* 0x000ea80000300800 */
[----:B------:R-:W2:Y:S04]  /*7510*/  LDL.LU R7, [R1+0x3d4] ;  /* 0x0003d40001077983 */ /* 0x000ea80000300800 */
[----:B------:R-:W2:Y:S04]  /*7520*/  LDL.LU R4, [R1+0x3cc] ;  /* 0x0003cc0001047983 */ /* 0x000ea80000300800 */
[----:B------:R-:W2:Y:S04]  /*7530*/  LDL.LU R5, [R1+0x3c4] ;  /* 0x0003c40001057983 */ /* 0x000ea80000300800 */
[----:B----4-:R0:W-:Y:S04]  /*7540*/  STS.U16 [R29+0x1a200], R2 ;  /* 0x01a200021d007388 */ /* 0x0101e80000000400 */
[----:B------:R1:W-:Y:S04]  /*7550*/  STS.U16 [R29+0x1aa00], R0 ;  /* 0x01aa00001d007388 */ /* 0x0003e80000000400 */
[----:B0-----:R-:W4:Y:S04]  /*7560*/  LDL.LU R2, [R1+0x3bc] ;  /* 0x0003bc0001027983 */ /* 0x001f280000300800 */
[----:B-1----:R-:W2:Y:S04]  /*7570*/  LDL.LU R0, [R1+0x1364] ;  /* 0x0013640001007983 */ /* 0x002ea80000300800 */
[----:B------:R-:W-:Y:S04]  /*7580*/  STS.U16 [R29+0x1b200], R26 ;  /* 0x01b2001a1d007388 */ /* 0x000fe80000000400 */
[----:B------:R-:W-:Y:S04]  /*7590*/  STS.U16 [R29+0x1ba00], R27 ;  /* 0x01ba001b1d007388 */ /* 0x000fe80000000400 */
[----:B------:R2:W-:Y:S04]  /*75a0*/  STS.U16 [R29+0x1c200], R28 ;  /* 0x01c2001c1d007388 */ /* 0x0005e80000000400 */
[----:B------:R-:W-:Y:S04]  /*75b0*/  STS.U16 [R29+0x1ca00], R24 ;  /* 0x01ca00181d007388 */ /* 0x000fe80000000400 */
[----:B------:R-:W-:Y:S04]  /*75c0*/  STS.U16 [R29+0x1d200], R25 ;  /* 0x01d200191d007388 */ /* 0x000fe80000000400 */
[----:B------:R-:W-:Y:S04]  /*75d0*/  STS.U16 [R29+0x1da00], R22 ;  /* 0x01da00161d007388 */ /* 0x000fe80000000400 */
[----:B------:R-:W-:Y:S04]  /*75e0*/  STS.U16 [R29+0x1e200], R23 ;  /* 0x01e200171d007388 */ /* 0x000fe80000000400 */
[----:B------:R-:W-:Y:S04]  /*75f0*/  STS.U16 [R29+0x1ea00], R20 ;  /* 0x01ea00141d007388 */ /* 0x000fe80000000400 */
[----:B------:R-:W-:Y:S04]  /*7600*/  STS.U16 [R29+0x1f200], R21 ;  /* 0x01f200151d007388 */ /* 0x000fe80000000400 */
[----:B------:R-:W-:Y:S01]  /*7610*/  STS.U16 [R29+0x1fa00], R18 ;  /* 0x01fa00121d007388 */ /* 0x000fe20000000400 */
[----:B--2---:R-:W-:-:S03]  /*7620*/  LOP3.LUT R28, R0, 0x40, RZ, 0x3c, !PT ;  /* 0x00000040001c7812 */ /* 0x004fc600078e3cff */
[----:B------:R-:W-:Y:S04]  /*7630*/  STL [R1+0x1338], R0 ;  /* 0x0013380001007387 */ /* 0x000fe80000100800 */
[----:B---3--:R0:W-:Y:S04]  /*7640*/  STS.U16 [R28+0x3c00], R3 ;  /* 0x003c00031c007388 */ /* 0x0081e80000000400 */
[----:B0-----:R-:W2:Y:S04]  /*7650*/  LDL.LU R3, [R1+0x3b4] ;  /* 0x0003b40001037983 */ /* 0x001ea80000300800 */
[----:B------:R-:W3:Y:S04]  /*7660*/  LDL.LU R29, [R1+0x39c] ;  /* 0x00039c00011d7983 */ /* 0x000ee80000300800 */
[----:B---3--:R0:W-:Y:S04]  /*7670*/  STL [R1+0x135c], R29 ;  /* 0x00135c1d01007387 */ /* 0x0081e80000100800 */
[----:B0-----:R-:W3:Y:S04]  /*7680*/  LDL.LU R29, [R1+0x3a4] ;  /* 0x0003a400011d7983 */ /* 0x001ee80000300800 */
[----:B------:R-:W-:Y:S04]  /*7690*/  STS.U16 [R28+0x400], R19 ;  /* 0x000400131c007388 */ /* 0x000fe80000000400 */
[----:B------:R-:W-:Y:S04]  /*76a0*/  STS.U16 [R28+0xc00], R16 ;  /* 0x000c00101c007388 */ /* 0x000fe80000000400 */
[----:B------:R-:W-:Y:S04]  /*76b0*/  STS.U16 [R28+0x1400], R17 ;  /* 0x001400111c007388 */ /* 0x000fe80000000400 */
[----:B---3--:R0:W-:Y:S04]  /*76c0*/  STL [R1+0x1360], R29 ;  /* 0x0013601d01007387 */ /* 0x0081e80000100800 */
        /* <DEDUP_REMOVED lines=15> */
[----:B------:R1:W-:Y:S04]  /*77c0*/  STS.U16 [R28+0x2400], R15 ;  /* 0x0024000f1c007388 */ /* 0x0003e80000000400 */
[----:B0-----:R-:W3:Y:S04]  /*77d0*/  LDL.LU R14, [R1+0x2fc] ;  /* 0x0002fc00010e7983 */ /* 0x001ee80000300800 */
[----:B----4-:R0:W-:Y:S04]  /*77e0*/  STS.U16 [R28+0x8400], R2 ;  /* 0x008400021c007388 */ /* 0x0101e80000000400 */
[----:B-1----:R-:W4:Y:S04]  /*77f0*/  LDL.LU R15, [R1+0x2f0] ;  /* 0x0002f000010f7983 */ /* 0x002f280000300800 */
[----:B------:R1:W-:Y:S04]  /*7800*/  STS.U16 [R28+0x2c00], R12 ;  /* 0x002c000c1c007388 */ /* 0x0003e80000000400 */
[----:B0-----:R-:W4:Y:S04]  /*7810*/  LDL.LU R2, [R1+0x2e4] ;  /* 0x0002e40001027983 */ /* 0x001f280000300800 */
[----:B------:R0:W-:Y:S04]  /*7820*/  STS.U16 [R28+0x3400], R13 ;  /* 0x0034000d1c007388 */ /* 0x0001e80000000400 */
[----:B-1----:R-:W4:Y:S04]  /*7830*/  LDL.LU R12, [R1+0x2d8] ;  /* 0x0002d800010c7983 */ /* 0x002f280000300800 */
[----:B-----5:R1:W-:Y:S04]  /*7840*/  STS.U16 [R28+0x4400], R10 ;  /* 0x0044000a1c007388 */ /* 0x0203e80000000400 */
        /* <DEDUP_REMOVED lines=15> */
[----:B--2---:R1:W-:Y:S04]  /*7940*/  STS.U16 [R28+0x8c00], R3 ;  /* 0x008c00031c007388 */ /* 0x0043e80000000400 */
[----:B0-----:R-:W2:Y:S04]  /*7950*/  LDL.LU R5, [R1+0x26c] ;  /* 0x00026c0001057983 */ /* 0x001ea80000300800 */
[----:B-1----:R-:W2:Y:S04]  /*7960*/  LDL.LU R3, [R1+0x260] ;  /* 0x0002600001037983 */ /* 0x002ea80000300800 */
[----:B---3--:R0:W-:Y:S04]  /*7970*/  STS.U16 [R28+0x9400], R29 ;  /* 0x0094001d1c007388 */ /* 0x0081e80000000400 */
[----:B0-----:R-:W3:Y:S04]  /*7980*/  LDL.LU R29, [R1+0x1360] ;  /* 0x00136000011d7983 */ /* 0x001ee80000300800 */
[----:B------:R-:W-:Y:S04]  /*7990*/  STS.U16 [R28+0xac00], R0 ;  /* 0x00ac00001c007388 */ /* 0x000fe80000000400 */
[----:B----4-:R-:W-:Y:S04]  /*79a0*/  STS.U16 [R28+0x12400], R2 ;  /* 0x012400021c007388 */ /* 0x010fe80000000400 */
[----:B--2---:R-:W-:Y:S04]  /*79b0*/  STS.U16 [R28+0x17c00], R3 ;  /* 0x017c00031c007388 */ /* 0x004fe80000000400 */
[----:B---3--:R0:W-:Y:S04]  /*79c0*/  STS.U16 [R28+0x9c00], R29 ;  /* 0x009c001d1c007388 */ /* 0x0081e80000000400 */
[----:B0-----:R-:W2:Y:S04]  /*79d0*/  LDL.LU R29, [R1+0x135c] ;  /* 0x00135c00011d7983 */ /* 0x001ea80000300800 */
[----:B------:R-:W3:Y:S04]  /*79e0*/  LDL.LU R2, [R1+0x254] ;  /* 0x0002540001027983 */ /* 0x000ee80000300800 */
[----:B------:R-:W4:Y:S04]  /*79f0*/  LDL.LU R3, [R1+0x210] ;  /* 0x0002100001037983 */ /* 0x000f280000300800 */
[----:B------:R-:W2:Y:S04]  /*7a00*/  LDL.LU R0, [R1+0x188] ;  /* 0x0001880001007983 */ /* 0x000ea80000300800 */
[----:B--2---:R0:W-:Y:S04]  /*7a10*/  STL [R1+0x133c], R0 ;  /* 0x00133c0001007387 */ /* 0x0041e80000100800 */
[----:B0-----:R-:W2:Y:S04]  /*7a20*/  LDL.LU R0, [R1+0x18c] ;  /* 0x00018c0001007983 */ /* 0x001ea80000300800 */
        /* <DEDUP_REMOVED lines=12> */
[----:B------:R-:W-:Y:S04]  /*7af0*/  STS.U16 [R28+0xa400], R29 ;  /* 0x00a4001d1c007388 */ /* 0x000fe80000000400 */
[----:B------:R-:W-:Y:S04]  /*7b00*/  STS.U16 [R28+0xb400], R26 ;  /* 0x00b4001a1c007388 */ /* 0x000fe80000000400 */
[----:B------:R-:W-:Y:S04]  /*7b10*/  STS.U16 [R28+0xbc00], R27 ;  /* 0x00bc001b1c007388 */ /* 0x000fe80000000400 */
[----:B------:R-:W-:Y:S04]  /*7b20*/  STS.U16 [R28+0xc400], R24 ;  /* 0x00c400181c007388 */ /* 0x000fe80000000400 */
[----:B--2---:R0:W-:Y:S04]  /*7b30*/  STL [R1+0x1358], R0 ;  /* 0x0013580001007387 */ /* 0x0041e80000100800 */
[----:B0-----:R-:W2:Y:S04]  /*7b40*/  LDL.LU R0, [R1+0x1ac] ;  /* 0x0001ac0001007983 */ /* 0x001ea80000300800 */
[----:B------:R-:W2:Y:S04]  /*7b50*/  LDL.LU R29, [R1+0x184] ;  /* 0x00018400011d7983 */ /* 0x000ea80000300800 */
[----:B------:R-:W2:Y:S04]  /*7b60*/  LDL.LU R26, [R1+0x17c] ;  /* 0x00017c00011a7983 */ /* 0x000ea80000300800 */
[----:B------:R-:W2:Y:S04]  /*7b70*/  LDL.LU R27, [R1+0x174] ;  /* 0x00017400011b7983 */ /* 0x000ea80000300800 */
[----:B------:R0:W-:Y:S04]  /*7b80*/  STS.U16 [R28+0xcc00], R25 ;  /* 0x00cc00191c007388 */ /* 0x0001e80000000400 */
[----:B------:R-:W2:Y:S04]  /*7b90*/  LDL.LU R24, [R1+0x16c] ;  /* 0x00016c0001187983 */ /* 0x000ea80000300800 */
        /* <DEDUP_REMOVED lines=16> */
[----:B------:R-:W-:Y:S04]  /*7ca0*/  STS.U16 [R28+0x11400], R14 ;  /* 0x0114000e1c007388 */ /* 0x000fe80000000400 */
[----:B------:R1:W-:Y:S04]  /*7cb0*/  STS.U16 [R28+0x11c00], R15 ;  /* 0x011c000f1c007388 */ /* 0x0003e80000000400 */
[----:B0-----:R-:W2:Y:S04]  /*7cc0*/  LDL.LU R17, [R1+0x404] ;  /* 0x0004040001117983 */ /* 0x001ea80000300800 */
[----:B------:R-:W-:Y:S04]  /*7cd0*/  STS.U16 [R28+0x12c00], R12 ;  /* 0x012c000c1c007388 */ /* 0x000fe80000000400 */
[----:B-----5:R0:W-:Y:S04]  /*7ce0*/  STS.U16 [R28+0x13400], R13 ;  /* 0x0134000d1c007388 */ /* 0x0201e80000000400 */
[----:B-1----:R-:W5:Y:S04]  /*7cf0*/  LDL.LU.64 R14, [R1+0x128] ;  /* 0x00012800010e7983 */ /* 0x002f680000300a00 */
[----:B------:R-:W-:Y:S04]  /*7d00*/  STS.U16 [R28+0x13c00], R10 ;  /* 0x013c000a1c007388 */ /* 0x000fe80000000400 */
[----:B------:R1:W-:Y:S04]  /*7d10*/  STS.U16 [R28+0x14400], R11 ;  /* 0x0144000b1c007388 */ /* 0x0003e80000000400 */
[----:B0-----:R-:W5:Y:S04]  /*7d20*/  LDL.LU.64 R12, [R1+0x120] ;  /* 0x00012000010c7983 */ /* 0x001f680000300a00 */
[----:B------:R-:W-:Y:S04]  /*7d30*/  STS.U16 [R28+0x14c00], R8 ;  /* 0x014c00081c007388 */ /* 0x000fe80000000400 */
[----:B------:R0:W-:Y:S04]  /*7d40*/  STS.U16 [R28+0x15400], R9 ;  /* 0x015400091c007388 */ /* 0x0001e80000000400 */
[----:B-1----:R-:W5:Y:S04]  /*7d50*/  LDL.LU.64 R10, [R1+0x118] ;  /* 0x00011800010a7983 */ /* 0x002f680000300a00 */
[----:B------:R-:W-:Y:S04]  /*7d60*/  STS.U16 [R28+0x15c00], R6 ;  /* 0x015c00061c007388 */ /* 0x000fe80000000400 */
[----:B------:R1:W-:Y:S04]  /*7d70*/  STS.U16 [R28+0x16400], R7 ;  /* 0x016400071c007388 */ /* 0x0003e80000000400 */
[----:B0-----:R-:W5:Y:S04]  /*7d80*/  LDL.LU.64 R8, [R1+0x110] ;  /* 0x0001100001087983 */ /* 0x001f680000300a00 */
[----:B------:R-:W-:Y:S04]  /*7d90*/  STS.U16 [R28+0x16c00], R4 ;  /* 0x016c00041c007388 */ /* 0x000fe80000000400 */
[----:B------:R0:W-:Y:S04]  /*7da0*/  STS.U16 [R28+0x17400], R5 ;  /* 0x017400051c007388 */ /* 0x0001e80000000400 */
[----:B-1----:R-:W5:Y:S04]  /*7db0*/  LDL.LU.64 R6, [R1+0x108] ;  /* 0x0001080001067983 */ /* 0x002f680000300a00 */
[----:B---3--:R-:W-:Y:S04]  /*7dc0*/  STS.U16 [R28+0x18400], R2 ;  /* 0x018400021c007388 */ /* 0x008fe80000000400 */
[----:B----4-:R1:W-:Y:S04]  /*7dd0*/  STS.U16 [R28+0x18c00], R3 ;  /* 0x018c00031c007388 */ /* 0x0103e80000000400 */
[----:B0-----:R-:W3:Y:S04]  /*7de0*/  LDL.LU.64 R4, [R1+0x100] ;  /* 0x0001000001047983 */ /* 0x001ee80000300a00 */
[----:B-1----:R-:W4:Y:S04]  /*7df0*/  LDL.LU.64 R2, [R1+0xf8] ;  /* 0x0000f80001027983 */ /* 0x002f280000300a00 */
[----:B--2---:R0:W-:Y:S04]  /*7e00*/  STS.U16 [R28+0x19400], R0 ;  /* 0x019400001c007388 */ /* 0x0041e80000000400 */
[----:B0-----:R-:W2:Y:S04]  /*7e10*/  LDL.LU R0, [R1+0x1358] ;  /* 0x0013580001007983 */ /* 0x001ea80000300800 */
        /* <DEDUP_REMOVED lines=16> */
[----:B------:R-:W-:Y:S04]  /*7f20*/  STS.U16 [R28+0x1e400], R26 ;  /* 0x01e4001a1c007388 */ /* 0x000fe80000000400 */
[----:B------:R0:W-:Y:S01]  /*7f30*/  STS.U16 [R28+0x1ec00], R27 ;  /* 0x01ec001b1c007388 */ /* 0x0001e20000000400 */
[----:B--2---:R-:W-:-:S05]  /*7f40*/  LOP3.LUT R0, R0, 0x60, RZ, 0x3c, !PT ;  /* 0x0000006000007812 */ /* 0x004fca00078e3cff */
[----:B------:R-:W-:Y:S04]  /*7f50*/  STL [R1+0x12ac], R0 ;  /* 0x0012ac0001007387 */ /* 0x000fe80000100800 */
[----:B0-----:R-:W2:Y:S04]  /*7f60*/  LDL.LU.64 R26, [R1+0x68] ;  /* 0x00006800011a7983 */ /* 0x001ea80000300a00 */
[----:B--2---:R0:W-:Y:S04]  /*7f70*/  STL.64 [R1+0x12b0], R26 ;  /* 0x0012b01a01007387 */ /* 0x0041e80000100a00 */
        /* <DEDUP_REMOVED lines=19> */
[----:B------:R-:W-:Y:S04]  /*80b0*/  STS.U16 [R28+0x1dc00], R29 ;  /* 0x01dc001d1c007388 */ /* 0x000fe80000000400 */
        /* <DEDUP_REMOVED lines=9> */
[----:B------:R4:W-:Y:S04]  /*8150*/  STS.U16 [R0+0x3e00], R17 ;  /* 0x003e001100007388 */ /* 0x0009e80000000400 */
[----:B-----5:R-:W5:Y:S04]  /*8160*/  LDG.E.U16 R14, [R14.64] ;  /* 0x000000060e0e7981 */ /* 0x020f68000c1e1500 */
[----:B------:R-:W5:Y:S04]  /*8170*/  LDG.E.U16 R12, [R12.64] ;  /* 0x000000060c0c7981 */ /* 0x000f68000c1e1500 */
[----:B------:R-:W5:Y:S04]  /*8180*/  LDG.E.U16 R10, [R10.64] ;  /* 0x000000060a0a7981 */ /* 0x000f68000c1e1500 */
[----:B------:R-:W5:Y:S04]  /*8190*/  LDG.E.U16 R8, [R8.64] ;  /* 0x0000000608087981 */ /* 0x000f68000c1e1500 */
[----:B------:R-:W5:Y:S04]  /*81a0*/  LDG.E.U16 R6, [R6.64] ;  /* 0x0000000606067981 */ /* 0x000f68000c1e1500 */
[----:B---3--:R-:W3:Y:S04]  /*81b0*/  LDG.E.U16 R4, [R4.64] ;  /* 0x0000000604047981 */ /* 0x008ee8000c1e1500 */
[----:B----4-:R-:W4:Y:S04]  /*81c0*/  LDG.E.U16 R0, [R2.64] ;  /* 0x0000000602007981 */ /* 0x010f28000c1e1500 */
[----:B--2---:R0:W-:Y:S04]  /*81d0*/  STL.64 [R1+0x1300], R26 ;  /* 0x0013001a01007387 */ /* 0x0041e80000100a00 */
[----:B0-----:R-:W2:Y:S04]  /*81e0*/  LDL.LU.64 R26, [R1+0xc0] ;  /* 0x0000c000011a7983 */ /* 0x001ea80000300a00 */
[----:B--2---:R0:W-:Y:S04]  /*81f0*/  STL.64 [R1+0x1308], R26 ;  /* 0x0013081a01007387 */ /* 0x0041e80000100a00 */
[----:B-----5:R-:W-:Y:S04]  /*8200*/  STL [R1+0x128], R14 ;  /* 0x0001280e01007387 */ /* 0x020fe80000100800 */
[----:B0-----:R-:W2:Y:S04]  /*8210*/  LDL.LU.64 R26, [R1+0xc8] ;  /* 0x0000c800011a7983 */ /* 0x001ea80000300a00 */
[----:B------:R-:W-:Y:S04]  /*8220*/  STL [R1+0x120], R12 ;  /* 0x0001200c01007387 */ /* 0x000fe80000100800 */
[----:B--2---:R0:W-:Y:S04]  /*8230*/  STL.64 [R1+0x1310], R26 ;  /* 0x0013101a01007387 */ /* 0x0041e80000100a00 */
[----:B------:R-:W-:Y:S04]  /*8240*/  STL [R1+0x118], R10 ;  /* 0x0001180a01007387 */ /* 0x000fe80000100800 */
[----:B0-----:R-:W2:Y:S04]  /*8250*/  LDL.LU.64 R26, [R1+0xd0] ;  /* 0x0000d000011a7983 */ /* 0x001ea80000300a00 */
[----:B------:R-:W-:Y:S04]  /*8260*/  STL [R1+0x110], R8 ;  /* 0x0001100801007387 */ /* 0x000fe80000100800 */
[----:B--2---:R0:W-:Y:S04]  /*8270*/  STL.64 [R1+0x1318], R26 ;  /* 0x0013181a01007387 */ /* 0x0041e80000100a00 */
[----:B------:R-:W-:Y:S04]  /*8280*/  STL [R1+0x108], R6 ;  /* 0x0001080601007387 */ /* 0x000fe80000100800 */
[----:B0-----:R-:W2:Y:S04]  /*8290*/  LDL.LU.64 R26, [R1+0xd8] ;  /* 0x0000d800011a7983 */ /* 0x001ea80000300a00 */
[----:B---3--:R-:W-:Y:S04]  /*82a0*/  STL [R1+0x100], R4 ;  /* 0x0001000401007387 */ /* 0x008fe80000100800 */
[----:B--2---:R0:W-:Y:S04]  /*82b0*/  STL.64 [R1+0x1320], R26 ;  /* 0x0013201a01007387 */ /* 0x0041e80000100a00 */
[----:B----4-:R-:W-:Y:S04]  /*82c0*/  STL [R1+0xf8], R0 ;  /* 0x0000f80001007387 */ /* 0x010fe80000100800 */
[----:B0-----:R-:W2:Y:S04]  /*82d0*/  LDL.LU.64 R26, [R1+0xe0] ;  /* 0x0000e000011a7983 */ /* 0x001ea80000300a00 */
[----:B--2---:R0:W-:Y:S04]  /*82e0*/  STL.64 [R1+0x1328], R26 ;  /* 0x0013281a01007387 */ /* 0x0041e80000100a00 */
[----:B0-----:R-:W2:Y:S04]  /*82f0*/  LDL.LU.64 R26, [R1+0xe8] ;  /* 0x0000e800011a7983 */ /* 0x001ea80000300a00 */
[----:B--2---:R0:W-:Y:S04]  /*8300*/  STL.64 [R1+0x1330], R26 ;  /* 0x0013301a01007387 */ /* 0x0041e80000100a00 */
[----:B0-----:R-:W2:Y:S04]  /*8310*/  LDL.LU.64 R26, [R1+0xf0] ;  /* 0x0000f000011a7983 */ /* 0x001ea80000300a00 */
[----:B------:R-:W3:Y:S04]  /*8320*/  LDL.LU.64 R24, [R1+0x60] ;  /* 0x0000600001187983 */ /* 0x000ee80000300a00 */
[----:B------:R-:W4:Y:S04]  /*8330*/  LDL.LU.64 R22, [R1+0x58] ;  /* 0x0000580001167983 */ /* 0x000f280000300a00 */
[----:B------:R-:W5:Y:S04]  /*8340*/  LDL.LU.64 R20, [R1+0x50] ;  /* 0x0000500001147983 */ /* 0x000f680000300a00 */
        /* <DEDUP_REMOVED lines=9> */
[----:B------:R-:W5:Y:S04]  /*83e0*/  LDL.LU.64 R28, [R1] ;  /* 0x00000000011c7983 */ /* 0x000f680000300a00 */
[----:B--2---:R0:W2:Y:S04]  /*83f0*/  LDG.E.U16 R0, [R26.64] ;  /* 0x000000061a007981 */ /* 0x0040a8000c1e1500 */
[----:B---3--:R1:W3:Y:S04]  /*8400*/  LDG.E.U16 R25, [R24.64] ;  /* 0x0000000618197981 */ /* 0x0082e8000c1e1500 */
[----:B----4-:R4:W3:Y:S04]  /*8410*/  LDG.E.U16 R23, [R22.64] ;  /* 0x0000000616177981 */ /* 0x0108e8000c1e1500 */
[----:B0-----:R-:W3:Y:S04]  /*8420*/  LDL.LU.64 R26, [R1+0x1330] ;  /* 0x00133000011a7983 */ /* 0x001ee80000300a00 */
[----:B-----5:R0:W5:Y:S04]  /*8430*/  LDG.E.U16 R21, [R20.64] ;  /* 0x0000000614157981 */ /* 0x020168000c1e1500 */
[----:B------:R0:W4:Y:S04]  /*8440*/  LDG.E.U16 R19, [R18.64] ;  /* 0x0000000612137981 */ /* 0x000128000c1e1500 */
        /* <DEDUP_REMOVED lines=8> */
[----:B------:R-:W4:Y:S04]  /*84d0*/  LDG.E.U16 R28, [R28.64] ;  /* 0x000000061c1c7981 */ /* 0x000f28000c1e1500 */
[----:B--2---:R3:W-:Y:S04]  /*84e0*/  STL [R1+0xf0], R0 ;  /* 0x0000f00001007387 */ /* 0x0047e80000100800 */
[----:B---3--:R2:W3:Y:S04]  /*84f0*/  LDG.E.U16 R0, [R26.64] ;  /* 0x000000061a007981 */ /* 0x0084e8000c1e1500 */
[----:B--2---:R-:W2:Y:S04]  /*8500*/  LDL.LU.64 R26, [R1+0x1328] ;  /* 0x00132800011a7983 */ /* 0x004ea80000300a00 */
[----:B---3--:R2:W-:Y:S04]  /*8510*/  STL [R1+0xe8], R0 ;  /* 0x0000e80001007387 */ /* 0x0085e80000100800 */
[----:B--2---:R2:W3:Y:S04]  /*8520*/  LDG.E.U16 R0, [R26.64] ;  /* 0x000000061a007981 */ /* 0x0044e8000c1e1500 */
        /* <DEDUP_REMOVED lines=43> */
[----:B--2---:R2:W4:Y:S04]  /*87e0*/  LDG.E.U16 R27, [R26.64] ;  /* 0x000000061a1b7981 */ /* 0x004528000c1e1500 */
[----:B---3--:R3:W-:Y:S04]  /*87f0*/  STL [R1+0x70], R0 ;  /* 0x0000700001007387 */ /* 0x0087e80000100800 */
[----:B---3--:R-:W3:Y:S04]  /*8800*/  LDL.LU R0, [R1+0x12ac] ;  /* 0x0012ac0001007983 */ /* 0x008ee80000300800 */
[----:B--2---:R-:W2:Y:S04]  /*8810*/  LDL.LU R26, [R1+0x12a8] ;  /* 0x0012a800011a7983 */ /* 0x004ea80000300800 */
[----:B----4-:R4:W-:Y:S04]  /*8820*/  STL [R1+0x68], R27 ;  /* 0x0000681b01007387 */ /* 0x0109e80000100800 */
[----:B----4-:R-:W2:Y:S04]  /*8830*/  LDL.LU R27, [R1+0x12a4] ;  /* 0x0012a400011b7983 */ /* 0x010ea80000300800 */
[----:B-1----:R-:W4:Y:S04]  /*8840*/  LDL.LU R24, [R1+0x12a0] ;  /* 0x0012a00001187983 */ /* 0x002f280000300800 */
[----:B------:R1:W-:Y:S04]  /*8850*/  STL [R1+0x60], R25 ;  /* 0x0000601901007387 */ /* 0x0003e80000100800 */
[----:B-1----:R-:W4:Y:S04]  /*8860*/  LDL.LU R25, [R1+0x129c] ;  /* 0x00129c0001197983 */ /* 0x002f280000300800 */
[----:B------:R-:W3:Y:S04]  /*8870*/  LDL.LU R22, [R1+0x1298] ;  /* 0x0012980001167983 */ /* 0x000ee80000300800 */
[----:B------:R1:W-:Y:S04]  /*8880*/  STL [R1+0x58], R23 ;  /* 0x0000581701007387 */ /* 0x0003e80000100800 */
[----:B-1----:R-:W3:Y:S04]  /*8890*/  LDL.LU R23, [R1+0x1294] ;  /* 0x0012940001177983 */ /* 0x002ee80000300800 */
[----:B0-----:R-:W3:Y:S04]  /*88a0*/  LDL.LU R20, [R1+0x1290] ;  /* 0x0012900001147983 */ /* 0x001ee80000300800 */
[----:B-----5:R0:W-:Y:S04]  /*88b0*/  STL [R1+0x50], R21 ;  /* 0x0000501501007387 */ /* 0x0201e80000100800 */
[----:B0-----:R-:W5:Y:S04]  /*88c0*/  LDL.LU R21, [R1+0x128c] ;  /* 0x00128c0001157983 */ /* 0x001f680000300800 */
[----:B------:R-:W5:Y:S04]  /*88d0*/  LDL.LU R18, [R1+0x1288] ;  /* 0x0012880001127983 */ /* 0x000f680000300800 */
[----:B------:R0:W-:Y:S04]  /*88e0*/  STL [R1+0x48], R19 ;  /* 0x0000481301007387 */ /* 0x0001e80000100800 */
        /* <DEDUP_REMOVED lines=25> */
[----:B------:R0:W-:Y:S04]  /*8a80*/  STL [R1+0x11ec], R28 ;  /* 0x0011ec1c01007387 */ /* 0x0001e80000100800 */
[----:B0-----:R-:W5:Y:S04]  /*8a90*/  LDL.LU.64 R28, [R1+0x130] ;  /* 0x00013000011c7983 */ /* 0x001f680000300a00 */
[----:B--2---:R-:W2:Y:S04]  /*8aa0*/  LDG.E.U16 R26, [R26.64] ;  /* 0x000000061a1a7981 */ /* 0x004ea8000c1e1500 */
[----:B----4-:R-:W4:Y:S04]  /*8ab0*/  LDG.E.U16 R24, [R24.64] ;  /* 0x0000000618187981 */ /* 0x010f28000c1e1500 */
[----:B---3--:R-:W3:Y:S04]  /*8ac0*/  LDG.E.U16 R22, [R22.64] ;  /* 0x0000000616167981 */ /* 0x008ee8000c1e1500 */
[----:B-----5:R-:W5:Y:S04]  /*8ad0*/  LDG.E.U16 R20, [R20.64] ;  /* 0x0000000614147981 */ /* 0x020f68000c1e1500 */
[----:B------:R-:W2:Y:S04]  /*8ae0*/  LDG.E.U16 R18, [R18.64] ;  /* 0x0000000612127981 */ /* 0x000ea8000c1e1500 */
[----:B------:R-:W2:Y:S04]  /*8af0*/  LDG.E.U16 R16, [R16.64] ;  /* 0x0000000610107981 */ /* 0x000ea8000c1e1500 */
[----:B------:R-:W2:Y:S04]  /*8b00*/  LDG.E.U16 R14, [R14.64] ;  /* 0x000000060e0e7981 */ /* 0x000ea8000c1e1500 */
[----:B------:R-:W2:Y:S04]  /*8b10*/  LDG.E.U16 R12, [R12.64] ;  /* 0x000000060c0c7981 */ /* 0x000ea8000c1e1500 */
[----:B------:R-:W2:Y:S04]  /*8b20*/  LDG.E.U16 R10, [R10.64] ;  /* 0x000000060a0a7981 */ /* 0x000ea8000c1e1500 */
[----:B------:R0:W2:Y:S04]  /*8b30*/  LDG.E.U16 R8, [R8.64] ;  /* 0x0000000608087981 */ /* 0x0000a8000c1e1500 */
[----:B------:R-:W2:Y:S04]  /*8b40*/  LDG.E.U16 R6, [R6.64] ;  /* 0x0000000606067981 */ /* 0x000ea8000c1e1500 */
[----:B------:R1:W2:Y:S04]  /*8b50*/  LDG.E.U16 R4, [R4.64] ;  /* 0x0000000604047981 */ /* 0x0002a8000c1e1500 */
[----:B------:R-:W2:Y:S04]  /*8b60*/  LDG.E.U16 R2, [R2.64] ;  /* 0x0000000602027981 */ /* 0x000ea8000c1e1500 */
[----:B------:R-:W2:Y:S04]  /*8b70*/  LDG.E.U16 R29, [R28.64] ;  /* 0x000000061c1d7981 */ /* 0x000ea8000c1e1500 */
[----:B--2---:R2:W-:Y:S04]  /*8b80*/  STL [R1+0x11f0], R29 ;  /* 0x0011f01d01007387 */ /* 0x0045e80000100800 */
[----:B--2---:R-:W1:Y:S04]  /*8b90*/  LDL.LU.64 R28, [R1+0x140] ;  /* 0x00014000011c7983 */ /* 0x004e680000300a00 */
[----:B------:R2:W-:Y:S04]  /*8ba0*/  STL [R1+0x11f4], R2 ;  /* 0x0011f40201007387 */ /* 0x0005e80000100800 */
[----:B--2---:R-:W2:Y:S04]  /*8bb0*/  LDL.LU.64 R2, [R1+0x138] ;  /* 0x0001380001027983 */ /* 0x004ea80000300a00 */
[----:B-1----:R1:W3:Y:S04]  /*8bc0*/  LDG.E.U16 R5, [R28.64] ;  /* 0x000000061c057981 */ /* 0x0022e8000c1e1500 */
[----:B--2---:R-:W2:Y:S04]  /*8bd0*/  LDG.E.U16 R3, [R2.64] ;  /* 0x0000000602037981 */ /* 0x004ea8000c1e1500 */
[----:B--2---:R-:W-:Y:S04]  /*8be0*/  STL [R1+0x11f8], R3 ;  /* 0x0011f80301007387 */ /* 0x004fe80000100800 */
[----:B------:R2:W-:Y:S04]  /*8bf0*/  STL [R1+0x11fc], R4 ;  /* 0x0011fc0401007387 */ /* 0x0005e80000100800 */
[----:B--2---:R-:W2:Y:S04]  /*8c00*/  LDL.LU R4, [R1+0x120] ;  /* 0x0001200001047983 */ /* 0x004ea80000300800 */
[----:B------:R-:W2:Y:S04]  /*8c10*/  LDL.LU R3, [R1+0x118] ;  /* 0x0001180001037983 */ /* 0x000ea80000300800 */
[----:B------:R-:W2:Y:S04]  /*8c20*/  LDL.LU R2, [R1+0x110] ;  /* 0x0001100001027983 */ /* 0x000ea80000300800 */
[----:B-1----:R-:W2:Y:S04]  /*8c30*/  LDL.LU R29, [R1+0x108] ;  /* 0x00010800011d7983 */ /* 0x002ea80000300800 */
[----:B------:R-:W2:Y:S04]  /*8c40*/  LDL.LU R28, [R1+0x100] ;  /* 0x00010000011c7983 */ /* 0x000ea80000300800 */
[----:B---3--:R1:W-:Y:S04]  /*8c50*/  STL [R1+0x1200], R5 ;  /* 0x0012000501007387 */ /* 0x0083e80000100800 */
[----:B-1----:R-:W3:Y:S04]  /*8c60*/  LDL.LU R5, [R1+0x128] ;  /* 0x0001280001057983 */ /* 0x002ee80000300800 */
[----:B------:R1:W-:Y:S04]  /*8c70*/  STL [R1+0x1204], R6 ;  /* 0x0012040601007387 */ /* 0x0003e80000100800 */
[----:B-1----:R-:W2:Y:S04]  /*8c80*/  LDL.LU.64 R6, [R1+0x148] ;  /* 0x0001480001067983 */ /* 0x002ea80000300a00 */
[----:B--2---:R-:W2:Y:S04]  /*8c90*/  LDG.E.U16 R7, [R6.64] ;  /* 0x0000000606077981 */ /* 0x004ea8000c1e1500 */
[----:B--2---:R1:W-:Y:S04]  /*8ca0*/  STL [R1+0x1208], R7 ;  /* 0x0012080701007387 */ /* 0x0043e80000100800 */
[----:B-1----:R-:W0:Y:S04]  /*8cb0*/  LDL.LU.64 R6, [R1+0x150] ;  /* 0x0001500001067983 */ /* 0x002e280000300a00 */
[----:B0-----:R-:W2:Y:S04]  /*8cc0*/  LDG.E.U16 R9, [R6.64] ;  /* 0x0000000606097981 */ /* 0x001ea8000c1e1500 */
[----:B------:R-:W-:Y:S04]  /*8cd0*/  STL [R1+0x120c], R8 ;  /* 0x00120c0801007387 */ /* 0x000fe80000100800 */
[----:B--2---:R-:W-:Y:S04]  /*8ce0*/  STL [R1+0x1210], R9 ;  /* 0x0012100901007387 */ /* 0x004fe80000100800 */
[----:B------:R-:W-:Y:S04]  /*8cf0*/  STL [R1+0x1214], R10 ;  /* 0x0012140a01007387 */ /* 0x000fe80000100800 */
[----:B------:R-:W-:Y:S04]  /*8d00*/  STL [R1+0x1218], R12 ;  /* 0x0012180c01007387 */ /* 0x000fe80000100800 */
[----:B------:R-:W-:Y:S04]  /*8d10*/  STL [R1+0x121c], R14 ;  /* 0x00121c0e01007387 */ /* 0x000fe80000100800 */
[----:B------:R-:W-:Y:S04]  /*8d20*/  STL [R1+0x1220], R16 ;  /* 0x0012201001007387 */ /* 0x000fe80000100800 */
[----:B------:R-:W-:Y:S04]  /*8d30*/  STL [R1+0x1224], R18 ;  /* 0x0012241201007387 */ /* 0x000fe80000100800 */
[----:B-----5:R-:W-:Y:S04]  /*8d40*/  STL [R1+0x1228], R20 ;  /* 0x0012281401007387 */ /* 0x020fe80000100800 */
[----:B------:R-:W-:Y:S04]  /*8d50*/  STL [R1+0x122c], R22 ;  /* 0x00122c1601007387 */ /* 0x000fe80000100800 */
[----:B----4-:R-:W-:Y:S04]  /*8d60*/  STL [R1+0x1230], R24 ;  /* 0x0012301801007387 */ /* 0x010fe80000100800 */
[----:B------:R0:W-:Y:S04]  /*8d70*/  STL [R1+0x1234], R26 ;  /* 0x0012341a01007387 */ /* 0x0001e80000100800 */
[----:B0-----:R-:W2:Y:S04]  /*8d80*/  LDL.LU R26, [R1+0xe0] ;  /* 0x0000e000011a7983 */ /* 0x001ea80000300800 */
[----:B--2---:R0:W-:Y:S04]  /*8d90*/  STL [R1+0x1238], R26 ;  /* 0x0012381a01007387 */ /* 0x0041e80000100800 */
[----:B0-----:R-:W2:Y:S04]  /*8da0*/  LDL.LU R26, [R1+0xe8] ;  /* 0x0000e800011a7983 */ /* 0x001ea80000300800 */
[----:B--2---:R0:W-:Y:S04]  /*8db0*/  STL [R1+0x123c], R26 ;  /* 0x00123c1a01007387 */ /* 0x0041e80000100800 */
[----:B0-----:R-:W2:Y:S04]  /*8dc0*/  LDL.LU R26, [R1+0xf0] ;  /* 0x0000f000011a7983 */ /* 0x001ea80000300800 */
[----:B---3--:R-:W-:Y:S04]  /*8dd0*/  STS.U16 [R0+0x4600], R5 ;  /* 0x0046000500007388 */ /* 0x008fe80000000400 */
[----:B------:R-:W-:Y:S04]  /*8de0*/  STS.U16 [R0+0x4e00], R4 ;  /* 0x004e000400007388 */ /* 0x000fe80000000400 */
[----:B------:R-:W-:Y:S04]  /*8df0*/  STS.U16 [R0+0x5600], R3 ;  /* 0x0056000300007388 */ /* 0x000fe80000000400 */
[----:B--2---:R0:W-:Y:S04]  /*8e00*/  STL [R1+0x1240], R26 ;  /* 0x0012401a01007387 */ /* 0x0041e80000100800 */
[----:B0-----:R-:W2:Y:S04]  /*8e10*/  LDL.LU R26, [R1+0xf8] ;  /* 0x0000f800011a7983 */ /* 0x001ea80000300800 */
[----:B------:R-:W3:Y:S04]  /*8e20*/  LDL.LU R24, [R1+0xd8] ;  /* 0x0000d80001187983 */ /* 0x000ee80000300800 */
[----:B------:R-:W4:Y:S04]  /*8e30*/  LDL.LU R22, [R1+0xd0] ;  /* 0x0000d00001167983 */ /* 0x000f280000300800 */
[----:B------:R-:W5:Y:S04]  /*8e40*/  LDL.LU R20, [R1+0xc8] ;  /* 0x0000c80001147983 */ /* 0x000f680000300800 */
        /* <DEDUP_REMOVED lines=15> */
[----:B------:R0:W-:Y:S04]  /*8f40*/  STS.U16 [R0+0x6e00], R28 ;  /* 0x006e001c00007388 */ /* 0x0001e80000000400 */
[----:B-1----:R-:W3:Y:S04]  /*8f50*/  LDL.LU R29, [R1+0x58] ;  /* 0x00005800011d7983 */ /* 0x002ee80000300800 */
        /* <DEDUP_REMOVED lines=12> */
[----:B--2---:R0:W-:Y:S04]  /*9020*/  STS.U16 [R0+0x7e00], R26 ;  /* 0x007e001a00007388 */ /* 0x0041e80000000400 */
[----:B0-----:R-:W2:Y:S04]  /*9030*/  LDL.LU R26, [R1+0x123c] ;  /* 0x00123c00011a7983 */ /* 0x001ea80000300800 */
[----:B--2---:R0:W-:Y:S04]  /*9040*/  STS.U16 [R0+0x8600], R26 ;  /* 0x0086001a00007388 */ /* 0x0041e80000000400 */
[----:B0-----:R-:W2:Y:S04]  /*9050*/  LDL.LU R26, [R1+0x1238] ;  /* 0x00123800011a7983 */ /* 0x001ea80000300800 */
[----:B---3--:R-:W-:Y:S04]  /*9060*/  STS.U16 [R0+0x9600], R24 ;  /* 0x0096001800007388 */ /* 0x008fe80000000400 */
[----:B----4-:R-:W-:Y:S04]  /*9070*/  STS.U16 [R0+0x9e00], R22 ;  /* 0x009e001600007388 */ /* 0x010fe80000000400 */
[----:B-----5:R-:W-:Y:S04]  /*9080*/  STS.U16 [R0+0xa600], R20 ;  /* 0x00a6001400007388 */ /* 0x020fe80000000400 */
        /* <DEDUP_REMOVED lines=15> */
[----:B--2---:R0:W-:Y:S04]  /*9180*/  STS.U16 [R0+0x8e00], R26 ;  /* 0x008e001a00007388 */ /* 0x0041e80000000400 */
[----:B0-----:R-:W2:Y:S04]  /*9190*/  LDL.LU R26, [R1+0x1234] ;  /* 0x00123400011a7983 */ /* 0x001ea80000300800 */
[----:B------:R-:W3:Y:S04]  /*91a0*/  LDL.LU R24, [R1+0x1230] ;  /* 0x0012300001187983 */ /* 0x000ee80000300800 */
[----:B------:R-:W4:Y:S04]  /*91b0*/  LDL.LU R22, [R1+0x122c] ;  /* 0x00122c0001167983 */ /* 0x000f280000300800 */
[----:B------:R-:W5:Y:S04]  /*91c0*/  LDL.LU R20, [R1+0x1228] ;  /* 0x0012280001147983 */ /* 0x000f680000300800 */
        /* <DEDUP_REMOVED lines=24> */
[----:B--2---:R-:W-:Y:S04]  /*9350*/  STS.U16 [R0+0x1fe00], R26 ;  /* 0x01fe001a00007388 */ /* 0x004fe80000000400 */
        /* <DEDUP_REMOVED lines=16> */
[----:B------:R-:W-:Y:S01]  /*9460*/  STS.U16 [R0+0x17600], R29 ;  /* 0x0176001d00007388 */ /* 0x000fe20000000400 */
[----:B0-----:R-:W-:-:S03]  /*9470*/  MOV R2, 0x3f800000 ;  /* 0x3f80000000027802 */ /* 0x001fc60000000f00 */
[----:B------:R0:W-:Y:S01]  /*9480*/  STS.U16 [R0+0x16e00], R28 ;  /* 0x016e001c00007388 */ /* 0x0001e20000000400 */
[----:B------:R-:W-:-:S03]  /*9490*/  IMAD.MOV.U32 R3, RZ, RZ, -0x800000 ;  /* 0xff800000ff037424 */ /* 0x000fc600078e00ff */
[----:B------:R1:W-:Y:S01]  /*94a0*/  STL [R1+0x8c0], R2 ;  /* 0x0008c00201007387 */ /* 0x0003e20000100800 */
[----:B0-----:R-:W-:Y:S01]  /*94b0*/  IMAD.MOV.U32 R0, RZ, RZ, -0x800000 ;  /* 0xff800000ff007424 */ /* 0x001fe200078e00ff */
[----:B-1----:R-:W-:-:S04]  /*94c0*/  MOV R2, 0xff800000 ;  /* 0xff80000000027802 */ /* 0x002fc80000000f00 */
[----:B------:R-:W-:Y:S04]  /*94d0*/  STL [R1+0x8a0], R0 ;  /* 0x0008a00001007387 */ /* 0x000fe80000100800 */
        /* <DEDUP_REMOVED lines=12> */
[----:B------:R0:W-:Y:S04]  /*95a0*/  STL [R1+0x86c], R3 ;  /* 0x00086c0301007387 */ /* 0x0001e80000100800 */
[----:B------:R1:W-:Y:S04]  /*95b0*/  STL [R1+0x868], R2 ;  /* 0x0008680201007387 */ /* 0x0003e80000100800 */
[----:B------:R2:W-:Y:S01]  /*95c0*/  STL [R1+0x864], R0 ;  /* 0x0008640001007387 */ /* 0x0005e20000100800 */
[----:B0-----:R-:W-:-:S02]  /*95d0*/  IMAD.MOV.U32 R3, RZ, RZ, 0x3f800000 ;  /* 0x3f800000ff037424 */ /* 0x001fc400078e00ff */
[----:B-1----:R-:W-:-:S03]  /*95e0*/  IMAD.MOV.U32 R2, RZ, RZ, 0x3f800000 ;  /* 0x3f800000ff027424 */ /* 0x002fc600078e00ff */
[----:B------:R-:W-:Y:S01]  /*95f0*/  STL [R1+0x8c4], R3 ;  /* 0x0008c40301007387 */ /* 0x000fe20000100800 */
[----:B--2---:R-:W-:-:S03]  /*9600*/  MOV R0, 0x3f800000 ;  /* 0x3f80000000007802 */ /* 0x004fc60000000f00 */
        /* <DEDUP_REMOVED lines=13> */
[----:B------:R-:W-:Y:S04]  /*96e0*/  STL [R1+0x500], RZ ;  /* 0x000500ff01007387 */ /* 0x000fe80000100800 */
[----:B------:R0:W-:Y:S04]  /*96f0*/  STL [R1+0x9b4], R0 ;  /* 0x0009b40001007387 */ /* 0x0001e80000100800 */
[----:B------:R1:W-:Y:S04]  /*9700*/  STL [R1+0x504], RZ ;  /* 0x000504ff01007387 */ /* 0x0003e80000100800 */
        /* <DEDUP_REMOVED lines=220> */
[----:B------:R-:W2:Y:S04]  /*a4d0*/  S2R R11, SR_CTAID.X ;  /* 0x00000000000b7919 */ /* 0x000ea80000002500 */
        /* <DEDUP_REMOVED lines=19> */
[----:B------:R1:W-:Y:S01]  /*a610*/  STL [R1+0x714], RZ ;  /* 0x000714ff01007387 */ /* 0x0003e20000100800 */
[----:B--2---:R-:W-:-:S03]  /*a620*/  IMAD.SHL.U32 R11, R11, 0x80, RZ ;  /* 0x000000800b0b7824 */ /* 0x004fc600078e00ff */
[----:B------:R1:W-:Y:S04]  /*a630*/  STL [R1+0x718], RZ ;  /* 0x000718ff01007387 */ /* 0x0003e80000100800 */
[----:B------:R1:W-:Y:S04]  /*a640*/  STL [R1+0x71c], RZ ;  /* 0x00071cff01007387 */ /* 0x0003e80000100800 */
[----:B------:R1:W-:Y:S04]  /*a650*/  STL [R1+0x790], RZ ;  /* 0x000790ff01007387 */ /* 0x0003e80000100800 */
[----:B------:R1:W-:Y:S04]  /*a660*/  STL [R1+0x794], RZ ;  /* 0x000794ff01007387 */ /* 0x0003e80000100800 */
[----:B------:R1:W-:Y:S01]  /*a670*/  STL [R1+0x798], RZ ;  /* 0x000798ff01007387 */ /* 0x0003e20000100800 */
[----:B0-----:R-:W-:-:S03]  /*a680*/  IADD3 R0, R11, 0x80, RZ ;  /* 0x000000800b007810 */ /* 0x001fc60007ffe0ff */
[----:B------:R1:W-:Y:S04]  /*a690*/  STL [R1+0x79c], RZ ;  /* 0x00079cff01007387 */ /* 0x0003e80000100800 */
[----:B------:R1:W-:Y:S04]  /*a6a0*/  STL [R1+0x7a0], RZ ;  /* 0x0007a0ff01007387 */ /* 0x0003e80000100800 */
[----:B------:R1:W-:Y:S04]  /*a6b0*/  STL [R1+0x7a4], RZ ;  /* 0x0007a4ff01007387 */ /* 0x0003e80000100800 */
[----:B------:R1:W-:Y:S04]  /*a6c0*/  STL [R1+0x7a8], RZ ;  /* 0x0007a8ff01007387 */ /* 0x0003e80000100800 */
[----:B------:R1:W-:Y:S04]  /*a6d0*/  STL [R1+0x7ac], RZ ;  /* 0x0007acff01007387 */ /* 0x0003e80000100800 */
[----:B------:R-:W0:Y:S04]  /*a6e0*/  S2R R11, SR_TID.X ;  /* 0x00000000000b7919 */ /* 0x000e280000002100 */
[----:B------:R1:W-:Y:S04]  /*a6f0*/  STL [R1+0x780], RZ ;  /* 0x000780ff01007387 */ /* 0x0003e80000100800 */
[----:B------:R1:W-:Y:S04]  /*a700*/  STL [R1+0x784], RZ ;  /* 0x000784ff01007387 */ /* 0x0003e80000100800 */
[----:B------:R1:W-:Y:S04]  /*a710*/  STL [R1+0x788], RZ ;  /* 0x000788ff01007387 */ /* 0x0003e80000100800 */
[----:B------:R1:W-:Y:S01]  /*a720*/  STL [R1+0x78c], RZ ;  /* 0x00078cff01007387 */ /* 0x0003e20000100800 */
[----:B------:R-:W-:-:S02]  /*a730*/  ISETP.GE.AND P0, PT, R0, 0x1, PT ;  /* 0x000000010000780c */ /* 0x000fc40003f06270 */
[C---:B0-----:R-:W-:Y:S01]  /*a740*/  LOP3.LUT R28, R11.reuse, 0x1c, RZ, 0xc0, !PT ;  /* 0x0000001c0b1c7812 */ /* 0x041fe200078ec0ff */
[----:B------:R-:W-:-:S10]  /*a750*/  IMAD.SHL.U32 R27, R11, 0x4, RZ ;  /* 0x000000040b1b7824 */ /* 0x000fd400078e00ff */
[----:B------:R-:W-:Y:S05]  /*a760*/  @!P0 BRA `(.L_x_0) ;  /* 0x000372e000008947 */ /* 0x000fea0003800000 */
[----:B-1----:R-:W-:Y:S02]  /*a770*/  SHF.R.U32.HI R2, RZ, 0x6, R11 ;  /* 0x00000006ff027819 */ /* 0x002fe4000001160b */
[----:B------:R-:W-:Y:S02]  /*a780*/  MOV R0, c[0x0][0x1b8] ;  /* 0x00006e0000007a02 */ /* 0x000fe40000000f00 */
[----:B------:R-:W-:Y:S02]  /*a790*/  SGXT.U32 R2, R2, 0x2 ;  /* 0x000000020202781a */ /* 0x000fe40000000000 */
[----:B------:R-:W-:-:S03]  /*a7a0*/  LOP3.LUT R27, R27, 0x7c, RZ, 0xc0, !PT ;  /* 0x0000007c1b1b7812 */ /* 0x000fc600078ec0ff */
[----:B------:R-:W-:Y:S02]  /*a7b0*/  IMAD R2, R2, c[0x0][0x1b8], RZ ;  /* 0x00006e0002027a24 */ /* 0x000fe400078e02ff */
[----:B------:R-:W-:Y:S02]  /*a7c0*/  IMAD R27, R28, 0x20, R27 ;  /* 0x000000201c1b7824 */ /* 0x000fe400078e021b */
[----:B------:R-:W-:-:S04]  /*a7d0*/  IMAD R3, R0, 0x4, R2 ;  /* 0x0000000400037824 */ /* 0x000fc800078e0202 */
[----:B------:R-:W-:-:S05]  /*a7e0*/  IMAD R3, R0, 0x4, R3 ;  /* 0x0000000400037824 */ /* 0x000fca00078e0203 */
[----:B------:R-:W-:-:S05]  /*a7f0*/  LEA R3, R0, R3, 0x2 ;  /* 0x0000000300037211 */ /* 0x000fca00078e10ff */
[----:B------:R-:W-:-:S05]  /*a800*/  IMAD R3, R0, 0x4, R3 ;  /* 0x0000000400037824 */ /* 0x000fca00078e0203 */
[----:B------:R0:W-:Y:S02]  /*a810*/  STL [R1], R3 ;  /* 0x0000000301007387 */ /* 0x0001e40000100800 */
[----:B0-----:R-:W-:-:S05]  /*a820*/  IMAD R3, R0, 0x4, R3 ;  /* 0x0000000400037824 */ /* 0x001fca00078e0203 */
[C---:B------:R-:W-:Y:S01]  /*a830*/  LEA R29, R0.reuse, R3, 0x2 ;  /* 0x00000003001d7211 */ /* 0x040fe200078e10ff */
[----:B------:R0:W-:Y:S04]  /*a840*/  STL [R1+0x44], R3 ;  /* 0x0000440301007387 */ /* 0x0001e80000100800 */
[----:B0-----:R-:W-:-:S04]  /*a850*/  IMAD R3, R0, 0x4, R29 ;  /* 0x0000000400037824 */ /* 0x001fc800078e021d */
[----:B------:R-:W-:-:S05]  /*a860*/  IMAD R4, R0, 0x4, R3 ;  /* 0x0000000400047824 */ /* 0x000fca00078e0203 */
[----:B------:R-:W-:-:S05]  /*a870*/  LEA R5, R0, R4, 0x2 ;  /* 0x0000000400057211 */ /* 0x000fca00078e10ff */
[C---:B------:R-:W-:Y:S01]  /*a880*/  IMAD R6, R0.reuse, 0x4, R5 ;  /* 0x0000000400067824 */ /* 0x040fe200078e0205 */
[----:B------:R0:W-:Y:S03]  /*a890*/  STL.64 [R1+0x12a8], R4 ;  /* 0x0012a80401007387 */ /* 0x0001e60000100a00 */
[----:B------:R-:W-:-:S05]  /*a8a0*/  IMAD R7, R0, 0x4, R6 ;  /* 0x0000000400077824 */ /* 0x000fca00078e0206 */
[C---:B------:R-:W-:Y:S01]  /*a8b0*/  LEA R8, R0.reuse, R7, 0x2 ;  /* 0x0000000700087211 */ /* 0x040fe200078e10ff */
[----:B------:R1:W-:Y:S04]  /*a8c0*/  STL.64 [R1+0x12a0], R6 ;  /* 0x0012a00601007387 */ /* 0x0003e80000100a00 */
[C---:B------:R-:W-:Y:S01]  /*a8d0*/  IMAD R9, R0.reuse, 0x4, R8 ;  /* 0x0000000400097824 */ /* 0x040fe200078e0208 */
[----:B0-----:R-:W0:Y:S03]  /*a8e0*/  S2R R5, SR_TID.X ;  /* 0x0000000000057919 */ /* 0x001e260000002100 */
[C---:B------:R-:W-:Y:S01]  /*a8f0*/  IMAD R10, R0.reuse, 0x4, R9 ;  /* 0x00000004000a7824 */ /* 0x040fe200078e0209 */
[----:B------:R-:W-:Y:S04]  /*a900*/  STL.64 [R1+0x12b0], R8 ;  /* 0x0012b00801007387 */ /* 0x000fe80000100a00 */
[C---:B------:R-:W-:Y:S01]  /*a910*/  LEA R11, R0.reuse, R10, 0x2 ;  /* 0x0000000a000b7211 */ /* 0x040fe200078e10ff */
[----:B-1----:R-:W1:Y:S04]  /*a920*/  S2R R6, SR_CTAID.Y ;  /* 0x0000000000067919 */ /* 0x002e680000002600 */
[----:B------:R-:W-:-:S04]  /*a930*/  IMAD R12, R0, 0x4, R11 ;  /* 0x00000004000c7824 */ /* 0x000fc800078e020b */
[----:B------:R-:W-:-:S05]  /*a940*/  IMAD R13, R0, 0x4, R12 ;  /* 0x00000004000d7824 */ /* 0x000fca00078e020c */
[C---:B------:R-:W-:Y:S01]  /*a950*/  LEA R14, R0.reuse, R13, 0x2 ;  /* 0x0000000d000e7211 */ /* 0x040fe200078e10ff */
[----:B------:R-:W-:Y:S04]  /*a960*/  STL.64 [R1+0x1298], R12 ;  /* 0x0012980c01007387 */ /* 0x000fe80000100a00 */
[----:B------:R-:W-:-:S04]  /*a970*/  IMAD R15, R0, 0x4, R14 ;  /* 0x00000004000f7824 */ /* 0x000fc800078e020e */
[----:B------:R-:W-:Y:S02]  /*a980*/  IMAD R16, R0, 0x4, R15 ;  /* 0x0000000400107824 */ /* 0x000fe400078e020f */
[C---:B-1----:R-:W-:Y:S02]  /*a990*/  IMAD R28, R6.reuse, c[0x0][0x1a0], RZ ;  /* 0x00006800061c7a24 */ /* 0x042fe400078e02ff */
[----:B------:R-:W-:Y:S01]  /*a9a0*/  IMAD R6, R6, c[0x0][0x1b0], RZ ;  /* 0x00006c0006067a24 */ /* 0x000fe200078e02ff */
[----:B------:R-:W-:-:S05]  /*a9b0*/  LEA R17, R0, R16, 0x2 ;  /* 0x0000001000117211 */ /* 0x000fca00078e10ff */
[C---:B------:R-:W-:Y:S01]  /*a9c0*/  IMAD R18, R0.reuse, 0x4, R17 ;  /* 0x0000000400127824 */ /* 0x040fe200078e0211 */
[----:B------:R-:W-:Y:S03]  /*a9d0*/  STL.64 [R1+0x1290], R16 ;  /* 0x0012901001007387 */ /* 0x000fe60000100a00 */
[----:B------:R-:W-:-:S05]  /*a9e0*/  IMAD R19, R0, 0x4, R18 ;  /* 0x0000000400137824 */ /* 0x000fca00078e0212 */
[C---:B------:R-:W-:Y:S01]  /*a9f0*/  LEA R20, R0.reuse, R19, 0x2 ;  /* 0x0000001300147211 */ /* 0x040fe200078e10ff */
[----:B------:R-:W-:Y:S04]  /*aa00*/  STL.64 [R1+0x1288], R18 ;  /* 0x0012881201007387 */ /* 0x000fe80000100a00 */
[----:B------:R-:W-:-:S04]  /*aa10*/  IMAD R21, R0, 0x4, R20 ;  /* 0x0000000400157824 */ /* 0x000fc800078e0214 */
[----:B------:R-:W-:-:S05]  /*aa20*/  IMAD R22, R0, 0x4, R21 ;  /* 0x0000000400167824 */ /* 0x000fca00078e0215 */
[----:B------:R-:W-:-:S05]  /*aa30*/  LEA R23, R0, R22, 0x2 ;  /* 0x0000001600177211 */ /* 0x000fca00078e10ff */
[C---:B------:R-:W-:Y:S01]  /*aa40*/  IMAD R24, R0.reuse, 0x4, R23 ;  /* 0x0000000400187824 */ /* 0x040fe200078e0217 */
[----:B------:R-:W-:Y:S03]  /*aa50*/  STL.64 [R1+0x1280], R22 ;  /* 0x0012801601007387 */ /* 0x000fe60000100a00 */
[----:B------:R-:W-:-:S05]  /*aa60*/  IMAD R25, R0, 0x4, R24 ;  /* 0x0000000400197824 */ /* 0x000fca00078e0218 */
[C---:B------:R-:W-:Y:S01]  /*aa70*/  LEA R26, R0.reuse, R25, 0x2 ;  /* 0x00000019001a7211 */ /* 0x040fe200078e10ff */
[----:B------:R0:W-:Y:S04]  /*aa80*/  STL.64 [R1+0x1270], R24 ;  /* 0x0012701801007387 */ /* 0x0001e80000100a00 */
[----:B------:R-:W-:-:S05]  /*aa90*/  IMAD R7, R0, 0x4, R26 ;  /* 0x0000000400077824 */ /* 0x000fca00078e021a */
[----:B------:R1:W-:Y:S01]  /*aaa0*/  STL [R1+0x14], R7 ;  /* 0x0000140701007387 */ /* 0x0003e20000100800 */
[C---:B0-----:R-:W-:Y:S02]  /*aab0*/  LOP3.LUT R25, R5.reuse, 0xe0, RZ, 0xc0, !PT ;  /* 0x000000e005197812 */ /* 0x041fe400078ec0ff */
[----:B------:R-:W-:Y:S02]  /*aac0*/  LOP3.LUT R5, R5, 0xff, RZ, 0xc0, !PT ;  /* 0x000000ff05057812 */ /* 0x000fe400078ec0ff */
[----:B------:R-:W-:Y:S02]  /*aad0*/  SHF.R.U32.HI R4, RZ, 0x1, R25 ;  /* 0x00000001ff047819 */ /* 0x000fe40000011619 */
[C---:B-1----:R-:W-:Y:S01]  /*aae0*/  LEA R7, R0.reuse, R7, 0x2 ;  /* 0x0000000700077211 */ /* 0x042fe200078e10ff */
[----:B------:R-:W-:Y:S01]  /*aaf0*/  IMAD R17, R5, c[0x0][0x1a8], RZ ;  /* 0x00006a0005117a24 */ /* 0x000fe200078e02ff */
[----:B------:R-:W-:Y:S01]  /*ab00*/  LOP3.LUT R8, R27, R4, RZ, 0x3c, !PT ;  /* 0x000000041b087212 */ /* 0x000fe200078e3cff */
[----:B------:R-:W-:Y:S01]  /*ab10*/  IMAD.MOV.U32 R27, RZ, RZ, c[0x0][0x1a8] ;  /* 0x00006a00ff1b7624 */ /* 0x000fe200078e00ff */
[----:B------:R-:W0:Y:S01]  /*ab20*/  S2R R4, SR_TID.X ;  /* 0x0000000000047919 */ /* 0x000e220000002100 */
[----:B------:R-:W-:Y:S01]  /*ab30*/  IMAD R7, R0, 0x4, R7 ;  /* 0x0000000400077824 */ /* 0x000fe200078e0207 */
[----:B------:R-:W-:Y:S01]  /*ab40*/  SHF.L.U32 R8, R6, 0x1, RZ ;  /* 0x0000000106087819 */ /* 0x000fe200000006ff */
[----:B------:R-:W-:Y:S01]  /*ab50*/  IMAD R9, R27, 0x100, R17 ;  /* 0x000001001b097824 */ /* 0x000fe200078e0211 */
[----:B------:R-:W-:Y:S01]  /*ab60*/  LEA R27, P0, R28, c[0x0][0x168], 0x1 ;  /* 0x00005a001c1b7a11 */ /* 0x000fe200078008ff */
[----:B------:R-:W-:Y:S01]  /*ab70*/  IMAD.HI R6, R6, 0x2, RZ ;  /* 0x0000000206067827 */ /* 0x000fe200078e02ff */
[----:B------:R-:W-:-:S02]  /*ab80*/  LEA R7, R0, R7, 0x2 ;  /* 0x0000000700077211 */ /* 0x000fc400078e10ff */
[----:B------:R-:W-:Y:S02]  /*ab90*/  LEA.HI.X.SX32 R28, R28, c[0x0][0x16c], 0x1, P0 ;  /* 0x00005b001c1c7a11 */ /* 0x000fe400000f0eff */
[-C--:B------:R-:W-:Y:S01]  /*aba0*/  LEA R18, P0, R17, R27.reuse, 0x1 ;  /* 0x0000001b11127211 */ /* 0x080fe200078008ff */
[----:B------:R1:W-:Y:S01]  /*abb0*/  STL [R1+0x34], R7 ;  /* 0x0000340701007387 */ /* 0x0003e20000100800 */
[----:B------:R-:W-:Y:S02]  /*abc0*/  LEA R12, P1, R9, R27, 0x1 ;  /* 0x0000001b090c7211 */ /* 0x000fe400078208ff */
[-C--:B------:R-:W-:Y:S02]  /*abd0*/  LEA.HI.X.SX32 R19, R17, R28.reuse, 0x1, P0 ;  /* 0x0000001c11137211 */ /* 0x080fe400000f0eff */
[----:B------:R-:W-:Y:S01]  /*abe0*/  LEA.HI.X.SX32 R13, R9, R28, 0x1, P1 ;  /* 0x0000001c090d7211 */ /* 0x000fe200008f0eff */
[----:B-1----:R-:W-:Y:S01]  /*abf0*/  IMAD R7, R0, 0x4, R7 ;  /* 0x0000000400077824 */ /* 0x002fe200078e0207 */
[----:B0-----:R-:W-:-:S03]  /*ac00*/  LOP3.LUT R5, R4, 0x3f, RZ, 0xc0, !PT ;  /* 0x0000003f04057812 */ /* 0x001fc600078ec0ff */
[----:B------:R-:W-:Y:S01]  /*ac10*/  IMAD R16, R0, 0x4, R7 ;  /* 0x0000000400107824 */ /* 0x000fe200078e0207 */
[----:B------:R0:W-:Y:S01]  /*ac20*/  STL [R1+0x30], R7 ;  /* 0x0000300701007387 */ /* 0x0001e20000100800 */
[C---:B------:R-:W-:Y:S01]  /*ac30*/  LOP3.LUT R28, R4.reuse, 0x10, RZ, 0xc0, !PT ;  /* 0x00000010041c7812 */ /* 0x040fe200078ec0ff */
[----:B------:R-:W-:Y:S02]  /*ac40*/  IMAD.SHL.U32 R9, R4, 0x2, RZ ;  /* 0x0000000204097824 */ /* 0x000fe400078e00ff */
[----:B------:R-:W-:-:S04]  /*ac50*/  IMAD R5, R5, c[0x0][0x1b4], RZ ;  /* 0x00006d0005057a24 */ /* 0x000fc800078e02ff */
[----:B------:R-:W-:Y:S01]  /*ac60*/  IMAD.SHL.U32 R27, R5, 0x2, RZ ;  /* 0x00000002051b7824 */ /* 0x000fe200078e00ff */
[----:B0-----:R-:W-:-:S04]  /*ac70*/  LEA R7, R0, R16, 0x2 ;  /* 0x0000001000077211 */ /* 0x001fc800078e10ff */
[----:B------:R-:W-:Y:S01]  /*ac80*/  IADD3 R27, P0, P1, R27, c[0x0][0x170], R8 ;  /* 0x00005c001b1b7a10 */ /* 0x000fe2000791e008 */
[----:B------:R0:W-:Y:S01]  /*ac90*/  STL [R1+0x40], R7 ;  /* 0x0000400701007387 */ /* 0x0001e20000100800 */
[----:B------:R-:W-:-:S03]  /*aca0*/  LOP3.LUT R8, R4, 0x7, RZ, 0xc0, !PT ;  /* 0x0000000704087812 */ /* 0x000fc600078ec0ff */
[----:B------:R1:W-:Y:S04]  /*acb0*/  STL.64 [R1+0x6d8], R18 ;  /* 0x0006d81201007387 */ /* 0x0003e80000100a00 */
[----:B------:R2:W-:Y:S01]  /*acc0*/  STL.64 [R1+0x6d0], R12 ;  /* 0x0006d00c01007387 */ /* 0x0005e20000100a00 */
[----:B0-----:R-:W-:-:S05]  /*acd0*/  IMAD R7, R0, 0x4, R7 ;  /* 0x0000000400077824 */ /* 0x001fca00078e0207 */
[----:B------:R0:W-:Y:S01]  /*ace0*/  STL [R1+0x28], R7 ;  /* 0x0000280701007387 */ /* 0x0001e20000100800 */
[----:B------:R-:W-:Y:S02]  /*acf0*/  SHF.L.U32 R22, R8, 0x4, RZ ;  /* 0x0000000408167819 */ /* 0x000fe400000006ff */
[----:B------:R-:W-:Y:S01]  /*ad00*/  LEA R17, R0, R7, 0x2 ;  /* 0x0000000700117211 */ /* 0x000fe200078e10ff */
[----:B-1----:R-:W3:Y:S04]  /*ad10*/  LDL.LU R18, [R1] ;  /* 0x0000000001127983 */ /* 0x002ee80000300800 */
[----:B------:R-:W4:Y:S01]  /*ad20*/  LDL.LU R19, [R1+0x44] ;  /* 0x0000440001137983 */ /* 0x000f220000300800 */
[----:B--2---:R-:W-:Y:S02]  /*ad30*/  IMAD.SHL.U32 R12, R28, 0x80, RZ ;  /* 0x000000801c0c7824 */ /* 0x004fe400078e00ff */
[----:B------:R-:W-:-:S02]  /*ad40*/  IMAD.SHL.U32 R28, R4, 0x80, RZ ;  /* 0x00000080041c7824 */ /* 0x000fc400078e00ff */
[----:B0-----:R-:W-:Y:S02]  /*ad50*/  IMAD R7, R8, 0x110, RZ ;  /* 0x0000011008077824 */ /* 0x001fe400078e02ff */
[----:B------:R-:W-:Y:S01]  /*ad60*/  IMAD R24, R0, 0x4, R17 ;  /* 0x0000000400187824 */ /* 0x000fe200078e0211 */
[C---:B------:R-:W-:Y:S01]  /*ad70*/  LOP3.LUT R28, R22.reuse, 0x780, R28, 0xf8, !PT ;  /* 0x00000780161c7812 */ /* 0x040fe200078ef81c */
[----:B------:R-:W-:Y:S01]  /*ad80*/  IMAD R28, R25, 0x100, R22 ;  /* 0x00000100191c7824 */ /* 0x000fe200078e0216 */
[--C-:B------:R-:W-:Y:S01]  /*ad90*/  LOP3.LUT R22, R22, 0x30, R9.reuse, 0x78, !PT ;  /* 0x0000003016167812 */ /* 0x100fe200078e7809 */
[----:B------:R-:W-:Y:S01]  /*ada0*/  IMAD.HI R5, R5, 0x2, RZ ;  /* 0x0000000205057827 */ /* 0x000fe200078e02ff */
[--C-:B------:R-:W-:Y:S01]  /*adb0*/  LOP3.LUT R7, R7, 0x10, R9.reuse, 0x78, !PT ;  /* 0x0000001007077812 */ /* 0x100fe200078e7809 */
[----:B------:R0:W-:Y:S01]  /*adc0*/  STL [R1+0x50], R24 ;  /* 0x0000501801007387 */ /* 0x0001e20000100800 */
[----:B------:R-:W-:Y:S01]  /*add0*/  LOP3.LUT R9, R28, 0x30, R9, 0x78, !PT ;  /* 0x000000301c097812 */ /* 0x000fe200078e7809 */
[----:B------:R-:W-:Y:S01]  /*ade0*/  IMAD R13, R8, 0x4, R25 ;  /* 0x00000004080d7824 */ /* 0x000fe200078e0219 */
[----:B------:R-:W-:-:S02]  /*adf0*/  LOP3.LUT R7, R7, R12, RZ, 0xfc, !PT ;  /* 0x0000000c07077212 */ /* 0x000fc400078efcff */
[----:B------:R-:W-:Y:S01]  /*ae00*/  IADD3.X R28, R5, c[0x0][0x174], R6, P0, P1 ;  /* 0x00005d00051c7a10 */ /* 0x000fe200007e2406 */
[----:B------:R-:W-:Y:S01]  /*ae10*/  IMAD R7, R8, 0x400, R9 ;  /* 0x0000040008077824 */ /* 0x000fe200078e0209 */
[----:B------:R-:W-:Y:S01]  /*ae20*/  SHF.R.U32.HI R9, RZ, 0x6, R4 ;  /* 0x00000006ff097819 */ /* 0x000fe20000011604 */
[----:B------:R-:W-:Y:S01]  /*ae30*/  IMAD R5, R0, 0x4, R2 ;  /* 0x0000000400057824 */ /* 0x000fe200078e0202 */
[-C--:B------:R-:W-:Y:S01]  /*ae40*/  LEA R6, P0, R2, R27.reuse, 0x1 ;  /* 0x0000001b02067211 */ /* 0x080fe200078008ff */
[----:B------:R-:W-:Y:S01]  /*ae50*/  IMAD.U32 R13, R13, 0x20, R22 ;  /* 0x000000200d0d7824 */ /* 0x000fe200078e0016 */
[C---:B0-----:R-:W-:Y:S02]  /*ae60*/  LEA R24, R0.reuse, R24, 0x2 ;  /* 0x0000001800187211 */ /* 0x041fe400078e10ff */
[----:B------:R-:W-:Y:S02]  /*ae70*/  SGXT.U32 R9, R9, 0x2 ;  /* 0x000000020909781a */ /* 0x000fe40000000000 */
[C---:B------:R-:W-:Y:S01]  /*ae80*/  LEA R22, R0.reuse, R2, 0x2 ;  /* 0x0000000200167211 */ /* 0x040fe200078e10ff */
[----:B------:R0:W-:Y:S01]  /*ae90*/  STL [R1+0x4c], R24 ;  /* 0x00004c1801007387 */ /* 0x0001e20000100800 */
[----:B------:R-:W-:Y:S01]  /*aea0*/  LEA R8, P1, R5, R27, 0x1 ;  /* 0x0000001b05087211 */ /* 0x000fe200078208ff */
[----:B------:R-:W-:Y:S01]  /*aeb0*/  IMAD R5, R0, 0x4, R5 ;  /* 0x0000000400057824 */ /* 0x000fe200078e0205 */
[----:B------:R-:W-:Y:S01]  /*aec0*/  LEA.HI.X.SX32 R7, R2, R28, 0x1, P0 ;  /* 0x0000001c02077211 */ /* 0x000fe200000f0eff */
[----:B------:R-:W-:-:S02]  /*aed0*/  IMAD R9, R9, c[0x0][0x1b8], RZ ;  /* 0x00006e0009097a24 */ /* 0x000fc400078e02ff */
[C---:B------:R-:W-:Y:S02]  /*aee0*/  IMAD R22, R0.reuse, 0x4, R22 ;  /* 0x0000000400167824 */ /* 0x040fe400078e0216 */
[C---:B------:R-:W-:Y:S02]  /*aef0*/  IMAD R5, R0.reuse, 0x4, R5 ;  /* 0x0000000400057824 */ /* 0x040fe400078e0205 */
[C---:B0-----:R-:W-:Y:S02]  /*af00*/  IMAD R24, R0.reuse, 0x4, R24 ;  /* 0x0000000400187824 */ /* 0x041fe400078e0218 */
[----:B------:R-:W-:-:S03]  /*af10*/  IMAD R9, R0, 0x4, R9 ;  /* 0x0000000400097824 */ /* 0x000fc600078e0209 */
[C---:B------:R-:W-:Y:S01]  /*af20*/  LEA R25, R0.reuse, R24, 0x2 ;  /* 0x0000001800197211 */ /* 0x040fe200078e10ff */
[----:B------:R0:W-:Y:S01]  /*af30*/  STL [R1+0x48], R24 ;  /* 0x0000481801007387 */ /* 0x0001e20000100800 */
[----:B------:R-:W-:Y:S02]  /*af40*/  LEA.HI.X.SX32 R9, R9, R28, 0x1, P1 ;  /* 0x0000001c09097211 */ /* 0x000fe400008f0eff */
[C---:B------:R-:W-:Y:S01]  /*af50*/  LEA R12, R0.reuse, R25, 0x2 ;  /* 0x00000019000c7211 */ /* 0x040fe200078e10ff */
[----:B------:R-:W-:Y:S04]  /*af60*/  STL [R1+0x7fc], R13 ;  /* 0x0007fc0d01007387 */ /* 0x000fe80000100800 */
[----:B------:R1:W-:Y:S01]  /*af70*/  STL [R1+0x5c], R12 ;  /* 0x00005c0c01007387 */ /* 0x0003e20000100800 */
[----:B0-----:R-:W-:-:S03]  /*af80*/  LEA R24, R0, R12, 0x2 ;  /* 0x0000000c00187211 */ /* 0x001fc600078e10ff */
[----:B------:R0:W-:Y:S02]  /*af90*/  STL.64 [R1+0xdb0], R6 ;  /* 0x000db00601007387 */ /* 0x0001e40000100a00 */
[----:B------:R-:W-:Y:S02]  /*afa0*/  IMAD R4, R0, 0x4, R24 ;  /* 0x0000000400047824 */ /* 0x000fe400078e0218 */
[----:B------:R2:W-:Y:S01]  /*afb0*/  STL.64 [R1+0xda8], R8 ;  /* 0x000da80801007387 */ /* 0x0005e20000100a00 */
[CC--:B-1----:R-:W-:Y:S02]  /*afc0*/  LEA R12, P0, R22.reuse, R27.reuse, 0x1 ;  /* 0x0000001b160c7211 */ /* 0x0c2fe400078008ff */
[C---:B0-----:R-:W-:Y:S02]  /*afd0*/  LEA R6, P2, R5.reuse, R27, 0x1 ;  /* 0x0000001b05067211 */ /* 0x041fe400078408ff */
[-C--:B------:R-:W-:Y:S02]  /*afe0*/  LEA.HI.X.SX32 R13, R22, R28.reuse, 0x1, P0 ;  /* 0x0000001c160d7211 */ /* 0x080fe400000f0eff */
[----:B------:R-:W-:Y:S01]  /*aff0*/  LEA.HI.X.SX32 R7, R5, R28, 0x1, P2 ;  /* 0x0000001c05077211 */ /* 0x000fe200010f0eff */
[----:B--2---:R-:W2:Y:S01]  /*b000*/  LDL.LU.64 R8, [R1+0x12b0] ;  /* 0x0012b00001087983 */ /* 0x004ea20000300a00 */
[----:B------:R-:W-:-:S03]  /*b010*/  LEA R2, R0, R4, 0x2 ;  /* 0x0000000400027211 */ /* 0x000fc600078e10ff */
[----:B------:R-:W-:Y:S02]  /*b020*/  STL [R1+0x74], R4 ;  /* 0x0000740401007387 */ /* 0x000fe40000100800 */
[----:B------:R-:W-:Y:S02]  /*b030*/  IMAD R2, R0, 0x4, R2 ;  /* 0x0000000400027824 */ /* 0x000fe400078e0202 */
[----:B------:R-:W-:Y:S04]  /*b040*/  STL.64 [R1+0xda0], R12 ;  /* 0x000da00c01007387 */ /* 0x000fe80000100a00 */
[----:B------:R0:W-:Y:S02]  /*b050*/  STL.64 [R1+0xd98], R6 ;  /* 0x000d980601007387 */ /* 0x0001e40000100a00 */
[----:B0-----:R-:W-:-:S04]  /*b060*/  LEA R6, P2, R29, R27, 0x1 ;  /* 0x0000001b1d067211 */ /* 0x001fc800078408ff */
[----:B------:R-:W-:Y:S02]  /*b070*/  LEA.HI.X.SX32 R7, R29, R28, 0x1, P2 ;  /* 0x0000001c1d077211 */ /* 0x000fe400010f0eff */
[----:B---3--:R-:W-:-:S04]  /*b080*/  LEA R4, P0, R18, R27, 0x1 ;  /* 0x0000001b12047211 */ /* 0x008fc800078008ff */
[----:B------:R-:W-:Y:S02]  /*b090*/  LEA.HI.X.SX32 R5, R18, R28, 0x1, P0 ;  /* 0x0000001c12057211 */ /* 0x000fe400000f0eff */
[----:B----4-:R-:W-:-:S03]  /*b0a0*/  LEA R12, P1, R19, R27, 0x1 ;  /* 0x0000001b130c7211 */ /* 0x010fc600078208ff */
[----:B------:R0:W-:Y:S01]  /*b0b0*/  STL.64 [R1+0xd90], R4 ;  /* 0x000d900401007387 */ /* 0x0001e20000100a00 */
[----:B------:R-:W-:-:S03]  /*b0c0*/  LEA.HI.X.SX32 R13, R19, R28, 0x1, P1 ;  /* 0x0000001c130d7211 */ /* 0x000fc600008f0eff */
[----:B0-----:R-:W3:Y:S01]  /*b0d0*/  LDL.LU.64 R4, [R1+0x12a8] ;  /* 0x0012a80001047983 */ /* 0x001ee20000300a00 */
[----:B------:R-:W-:-:S03]  /*b0e0*/  IMAD R22, R0, 0x4, R2 ;  /* 0x0000000400167824 */ /* 0x000fc600078e0202 */
[----:B------:R0:W-:Y:S02]  /*b0f0*/  STL.64 [R1+0xd80], R6 ;  /* 0x000d800601007387 */ /* 0x0001e40000100a00 */
[----:B------:R-:W-:Y:S02]  /*b100*/  LEA R29, R0, R22, 0x2 ;  /* 0x00000016001d7211 */ /* 0x000fe400078e10ff */
[----:B------:R-:W-:Y:S01]  /*b110*/  STL.64 [R1+0xd88], R12 ;  /* 0x000d880c01007387 */ /* 0x000fe20000100a00 */
[----:B0-----:R-:W-:-:S04]  /*b120*/  LEA R6, P0, R3, R27, 0x1 ;  /* 0x0000001b03067211 */ /* 0x001fc800078008ff */
[----:B------:R-:W-:-:S05]  /*b130*/  LEA.HI.X.SX32 R7, R3, R28, 0x1, P0 ;  /* 0x0000001c03077211 */ /* 0x000fca00000f0eff */
[----:B------:R0:W-:Y:S04]  /*b140*/  STL.64 [R1+0xd78], R6 ;  /* 0x000d780601007387 */ /* 0x0001e80000100a00 */
[----:B0-----:R-:W4:Y:S01]  /*b150*/  LDL.LU.64 R6, [R1+0x12a0] ;  /* 0x0012a00001067983 */ /* 0x001f220000300a00 */
[CC--:B---3--:R-:W-:Y:S02]  /*b160*/  LEA R18, P1, R4.reuse, R27.reuse, 0x1 ;  /* 0x0000001b04127211 */ /* 0x0c8fe400078208ff */
[C---:B------:R-:W-:Y:S02]  /*b170*/  LEA R12, P2, R5.reuse, R27, 0x1 ;  /* 0x0000001b050c7211 */ /* 0x040fe400078408ff */
[-C--:B------:R-:W-:Y:S02]  /*b180*/  LEA.HI.X.SX32 R19, R4, R28.reuse, 0x1, P1 ;  /* 0x0000001c04137211 */ /* 0x080fe400008f0eff */
[----:B------:R-:W-:-:S03]  /*b190*/  LEA.HI.X.SX32 R13, R5, R28, 0x1, P2 ;  /* 0x0000001c050d7211 */ /* 0x000fc600010f0eff */
[----:B------:R4:W-:Y:S04]  /*b1a0*/  STL.64 [R1+0xd70], R18 ;  /* 0x000d701201007387 */ /* 0x0009e80000100a00 */
[----:B------:R0:W-:Y:S01]  /*b1b0*/  STL.64 [R1+0xd68], R12 ;  /* 0x000d680c01007387 */ /* 0x0001e20000100a00 */
[----:B------:R-:W-:Y:S01]  /*b1c0*/  IMAD R4, R0, 0x4, R29 ;  /* 0x0000000400047824 */ /* 0x000fe200078e021d */
[----:B--2---:R-:W-:-:S03]  /*b1d0*/  LEA R2, P2, R8, R27, 0x1 ;  /* 0x0000001b08027211 */ /* 0x004fc600078408ff */
[----:B------:R-:W-:Y:S01]  /*b1e0*/  IMAD R4, R0, 0x4, R4 ;  /* 0x0000000400047824 */ /* 0x000fe200078e0204 */
[----:B------:R-:W-:-:S04]  /*b1f0*/  LEA.HI.X.SX32 R3, R8, R28, 0x1, P2 ;  /* 0x0000001c08037211 */ /* 0x000fc800010f0eff */
[----:B------:R-:W-:Y:S02]  /*b200*/  LEA R5, R0, R4, 0x2 ;  /* 0x0000000400057211 */ /* 0x000fe400078e10ff */
[CC--:B----4-:R-:W-:Y:S02]  /*b210*/  LEA R18, P0, R6.reuse, R27.reuse, 0x1 ;  /* 0x0000001b06127211 */ /* 0x0d0fe400078008ff */
[C---:B0-----:R-:W-:Y:S02]  /*b220*/  LEA R12, P1, R7.reuse, R27, 0x1 ;  /* 0x0000001b070c7211 */ /* 0x041fe400078208ff */
[-C--:B------:R-:W-:Y:S02]  /*b230*/  LEA.HI.X.SX32 R19, R6, R28.reuse, 0x1, P0 ;  /* 0x0000001c06137211 */ /* 0x080fe400000f0eff */
[----:B------:R-:W-:-:S03]  /*b240*/  LEA.HI.X.SX32 R13, R7, R28, 0x1, P1 ;  /* 0x0000001c070d7211 */ /* 0x000fc600008f0eff */
[----:B------:R-:W-:Y:S04]  /*b250*/  STL.64 [R1+0xd60], R18 ;  /* 0x000d601201007387 */ /* 0x000fe80000100a00 */
[----:B------:R0:W-:Y:S04]  /*b260*/  STL.64 [R1+0xd58], R12 ;  /* 0x000d580c01007387 */ /* 0x0001e80000100a00 */
[----:B------:R-:W-:Y:S01]  /*b270*/  STL.64 [R1+0xd50], R2 ;  /* 0x000d500201007387 */ /* 0x000fe20000100a00 */
[----:B0-----:R-:W-:-:S04]  /*b280*/  LEA R12, P0, R9, R27, 0x1 ;  /* 0x0000001b090c7211 */ /* 0x001fc800078008ff */
[----:B------:R-:W-:Y:S01]  /*b290*/  LEA.HI.X.SX32 R13, R9, R28, 0x1, P0 ;  /* 0x0000001c090d7211 */ /* 0x000fe200000f0eff */
[----:B------:R-:W-:Y:S04]  /*b2a0*/  STL [R1+0x3c], R5 ;  /* 0x00003c0501007387 */ /* 0x000fe80000100800 */
[----:B------:R0:W-:Y:S04]  /*b2b0*/  STL.64 [R1+0xd48], R12 ;  /* 0x000d480c01007387 */ /* 0x0001e80000100a00 */
[----:B0-----:R-:W2:Y:S01]  /*b2c0*/  LDL.LU.64 R12, [R1+0x1298] ;  /* 0x00129800010c7983 */ /* 0x001ea20000300a00 */
[----:B------:R-:W-:-:S02]  /*b2d0*/  LEA R2, P2, R11, R27, 0x1 ;  /* 0x0000001b0b027211 */ /* 0x000fc400078408ff */
[----:B------:R-:W-:Y:S01]  /*b2e0*/  LEA R18, P1, R10, R27, 0x1 ;  /* 0x0000001b0a127211 */ /* 0x000fe200078208ff */
[----:B------:R-:W-:Y:S01]  /*b2f0*/  IMAD R5, R0, 0x4, R5 ;  /* 0x0000000400057824 */ /* 0x000fe200078e0205 */
[-C--:B------:R-:W-:Y:S02]  /*b300*/  LEA.HI.X.SX32 R3, R11, R28.reuse, 0x1, P2 ;  /* 0x0000001c0b037211 */ /* 0x080fe400010f0eff */
[----:B------:R-:W-:Y:S01]  /*b310*/  LEA.HI.X.SX32 R19, R10, R28, 0x1, P1 ;  /* 0x0000001c0a137211 */ /* 0x000fe200008f0eff */
[----:B------:R-:W-:Y:S02]  /*b320*/  IMAD.MOV.U32 R10, RZ, RZ, R5 ;  /* 0x000000ffff0a7224 */ /* 0x000fe400078e0005 */
[----:B------:R-:W-:Y:S01]  /*b330*/  IMAD.MOV.U32 R5, RZ, RZ, R16 ;  /* 0x000000ffff057224 */ /* 0x000fe200078e0010 */
[----:B------:R0:W-:Y:S04]  /*b340*/  STL.64 [R1+0xd38], R2 ;  /* 0x000d380201007387 */ /* 0x0001e80000100a00 */
[----:B------:R1:W-:Y:S01]  /*b350*/  STL.64 [R1+0xd40], R18 ;  /* 0x000d401201007387 */ /* 0x0003e20000100a00 */
[----:B0-----:R-:W-:-:S02]  /*b360*/  MOV R2, R17 ;  /* 0x0000001100027202 */ /* 0x001fc40000000f00 */
[----:B------:R-:W-:-:S04]  /*b370*/  LEA R8, P2, R14, R27, 0x1 ;  /* 0x0000001b0e087211 */ /* 0x000fc800078408ff */
[-C--:B------:R-:W-:Y:S02]  /*b380*/  LEA.HI.X.SX32 R9, R14, R28.reuse, 0x1, P2 ;  /* 0x0000001c0e097211 */ /* 0x080fe400010f0eff */
[CC--:B--2---:R-:W-:Y:S02]  /*b390*/  LEA R16, P0, R12.reuse, R27.reuse, 0x1 ;  /* 0x0000001b0c107211 */ /* 0x0c4fe400078008ff */
[C---:B-1----:R-:W-:Y:S02]  /*b3a0*/  LEA R18, P1, R13.reuse, R27, 0x1 ;  /* 0x0000001b0d127211 */ /* 0x042fe400078208ff */
[-C--:B------:R-:W-:Y:S02]  /*b3b0*/  LEA.HI.X.SX32 R17, R12, R28.reuse, 0x1, P0 ;  /* 0x0000001c0c117211 */ /* 0x080fe400000f0eff */
[----:B------:R-:W-:-:S03]  /*b3c0*/  LEA.HI.X.SX32 R19, R13, R28, 0x1, P1 ;  /* 0x0000001c0d137211 */ /* 0x000fc600008f0eff */
[----:B------:R0:W-:Y:S04]  /*b3d0*/  STL.64 [R1+0xd30], R16 ;  /* 0x000d301001007387 */ /* 0x0001e80000100a00 */
[----:B0-----:R-:W2:Y:S04]  /*b3e0*/  LDL.LU.64 R16, [R1+0x1290] ;  /* 0x0012900001107983 */ /* 0x001ea80000300a00 */
[----:B------:R0:W-:Y:S04]  /*b3f0*/  STL.64 [R1+0xd28], R18 ;  /* 0x000d281201007387 */ /* 0x0001e80000100a00 */
[----:B------:R-:W-:Y:S01]  /*b400*/  STL.64 [R1+0xd20], R8 ;  /* 0x000d200801007387 */ /* 0x000fe20000100a00 */
[----:B0-----:R-:W-:-:S04]  /*b410*/  LEA R18, P0, R15, R27, 0x1 ;  /* 0x0000001b0f127211 */ /* 0x001fc800078008ff */
[----:B------:R-:W-:-:S05]  /*b420*/  LEA.HI.X.SX32 R19, R15, R28, 0x1, P0 ;  /* 0x0000001c0f137211 */ /* 0x000fca00000f0eff */
[----:B------:R0:W-:Y:S04]  /*b430*/  STL.64 [R1+0xd18], R18 ;  /* 0x000d181201007387 */ /* 0x0001e80000100a00 */
[----:B0-----:R-:W3:Y:S01]  /*b440*/  LDL.LU.64 R18, [R1+0x1288] ;  /* 0x0012880001127983 */ /* 0x001ee20000300a00 */
[----:B------:R-:W-:-:S05]  /*b450*/  IMAD R3, R0, 0x4, R10 ;  /* 0x0000000400037824 */ /* 0x000fca00078e020a */
[----:B------:R-:W-:-:S05]  /*b460*/  LEA R3, R0, R3, 0x2 ;  /* 0x0000000300037211 */ /* 0x000fca00078e10ff */
[----:B------:R-:W-:-:S04]  /*b470*/  IMAD R3, R0, 0x4, R3 ;  /* 0x0000000400037824 */ /* 0x000fc800078e0203 */
[----:B------:R-:W-:Y:S01]  /*b480*/  IMAD R6, R0, 0x4, R3 ;  /* 0x0000000400067824 */ /* 0x000fe200078e0203 */
[----:B------:R-:W-:-:S04]  /*b490*/  MOV R3, R22 ;  /* 0x0000001600037202 */ /* 0x000fc80000000f00 */
[----:B------:R-:W-:Y:S01]  /*b4a0*/  STL [R1+0x18], R6 ;  /* 0x0000180601007387 */ /* 0x000fe20000100800 */
[CC--:B--2---:R-:W-:Y:S02]  /*b4b0*/  LEA R12, P1, R16.reuse, R27.reuse, 0x1 ;  /* 0x0000001b100c7211 */ /* 0x0c4fe400078208ff */
[C---:B------:R-:W-:Y:S02]  /*b4c0*/  LEA R8, P2, R17.reuse, R27, 0x1 ;  /* 0x0000001b11087211 */ /* 0x040fe400078408ff */
[-C--:B------:R-:W-:Y:S02]  /*b4d0*/  LEA.HI.X.SX32 R13, R16, R28.reuse, 0x1, P1 ;  /* 0x0000001c100d7211 */ /* 0x080fe400008f0eff */
[----:B------:R-:W-:-:S03]  /*b4e0*/  LEA.HI.X.SX32 R9, R17, R28, 0x1, P2 ;  /* 0x0000001c11097211 */ /* 0x000fc600010f0eff */
[----:B------:R-:W-:Y:S04]  /*b4f0*/  STL.64 [R1+0xd10], R12 ;  /* 0x000d100c01007387 */ /* 0x000fe80000100a00 */
[----:B------:R0:W-:Y:S02]  /*b500*/  STL.64 [R1+0xd08], R8 ;  /* 0x000d080801007387 */ /* 0x0001e40000100a00 */
[----:B0-----:R-:W-:Y:S01]  /*b510*/  IMAD R8, R0, 0x4, R6 ;  /* 0x0000000400087824 */ /* 0x001fe200078e0206 */
[----:B------:R-:W-:-:S04]  /*b520*/  LEA R6, P2, R20, R27, 0x1 ;  /* 0x0000001b14067211 */ /* 0x000fc800078408ff */
[----:B------:R-:W-:Y:S01]  /*b530*/  STL [R1+0x4], R8 ;  /* 0x0000040801007387 */ /* 0x000fe20000100800 */
[CC--:B---3--:R-:W-:Y:S02]  /*b540*/  LEA R14, P0, R18.reuse, R27.reuse, 0x1 ;  /* 0x0000001b120e7211 */ /* 0x0c8fe400078008ff */
[----:B------:R-:W-:Y:S02]  /*b550*/  LEA R22, P1, R19, R27, 0x1 ;  /* 0x0000001b13167211 */ /* 0x000fe400078208ff */
[----:B------:R-:W-:Y:S01]  /*b560*/  LEA.HI.X.SX32 R15, R18, R28, 0x1, P0 ;  /* 0x0000001c120f7211 */ /* 0x000fe200000f0eff */
[----:B------:R-:W-:Y:S04]  /*b570*/  STL [R1+0x1278], R10 ;  /* 0x0012780a01007387 */ /* 0x000fe80000100800 */
[----:B------:R-:W-:Y:S04]  /*b580*/  STL [R1+0xcf8], R22 ;  /* 0x000cf81601007387 */ /* 0x000fe80000100800 */
[----:B------:R-:W-:Y:S04]  /*b590*/  STL [R1+0xcf0], R6 ;  /* 0x000cf00601007387 */ /* 0x000fe80000100800 */
[----:B------:R0:W-:Y:S02]  /*b5a0*/  STL.64 [R1+0xd00], R14 ;  /* 0x000d000e01007387 */ /* 0x0001e40000100a00 */
[----:B0-----:R-:W-:-:S02]  /*b5b0*/  IMAD.MOV.U32 R14, RZ, RZ, R29 ;  /* 0x000000ffff0e7224 */ /* 0x001fc400078e001d */
[----:B------:R-:W-:-:S03]  /*b5c0*/  IMAD.MOV.U32 R15, RZ, RZ, R23 ;  /* 0x000000ffff0f7224 */ /* 0x000fc600078e0017 */
[----:B------:R0:W-:Y:S02]  /*b5d0*/  STL [R1+0x127c], R14 ;  /* 0x00127c0e01007387 */ /* 0x0001e40000100800 */
[----:B0-----:R-:W-:Y:S02]  /*b5e0*/  MOV R14, R22 ;  /* 0x00000016000e7202 */ /* 0x001fe40000000f00 */
[----:B------:R-:W2:Y:S01]  /*b5f0*/  LDL.LU.64 R22, [R1+0x1280] ;  /* 0x0012800001167983 */ /* 0x000ea20000300a00 */
[----:B------:R-:W-:Y:S01]  /*b600*/  IMAD.MOV.U32 R11, RZ, RZ, R7 ;  /* 0x000000ffff0b7224 */ /* 0x000fe200078e0007 */
[C---:B------:R-:W-:Y:S01]  /*b610*/  LEA R7, R0.reuse, R29, 0x2 ;  /* 0x0000001d00077211 */ /* 0x040fe200078e10ff */
[C---:B------:R-:W-:Y:S01]  /*b620*/  IMAD R29, R0.reuse, 0x4, R26 ;  /* 0x00000004001d7824 */ /* 0x040fe200078e021a */
[----:B------:R-:W-:Y:S01]  /*b630*/  MOV R10, R6 ;  /* 0x00000006000a7202 */ /* 0x000fe20000000f00 */
[----:B------:R-:W-:-:S03]  /*b640*/  IMAD R6, R0, 0x4, R24 ;  /* 0x0000000400067824 */ /* 0x000fc600078e0218 */
[C---:B------:R-:W-:Y:S01]  /*b650*/  LEA R29, R0.reuse, R29, 0x2 ;  /* 0x0000001d001d7211 */ /* 0x040fe200078e10ff */
[C---:B------:R-:W-:Y:S01]  /*b660*/  IMAD R12, R0.reuse, 0x4, R8 ;  /* 0x00000004000c7824 */ /* 0x040fe200078e0208 */
[C---:B------:R-:W-:Y:S01]  /*b670*/  LEA R6, R0.reuse, R6, 0x2 ;  /* 0x0000000600067211 */ /* 0x040fe200078e10ff */
[C---:B------:R-:W-:Y:S01]  /*b680*/  IMAD R8, R0.reuse, 0x4, R24 ;  /* 0x0000000400087824 */ /* 0x040fe200078e0218 */
[-C--:B------:R-:W-:Y:S01]  /*b690*/  LEA.HI.X.SX32 R15, R19, R28.reuse, 0x1, P1 ;  /* 0x0000001c130f7211 */ /* 0x080fe200008f0eff */
[C---:B------:R-:W-:Y:S01]  /*b6a0*/  IMAD R29, R0.reuse, 0x4, R29 ;  /* 0x00000004001d7824 */ /* 0x040fe200078e021d */
[C---:B------:R-:W-:Y:S01]  /*b6b0*/  LEA R14, P0, R21.reuse, R27, 0x1 ;  /* 0x0000001b150e7211 */ /* 0x040fe200078008ff */
[----:B------:R-:W-:Y:S01]  /*b6c0*/  IMAD R8, R0, 0x4, R8 ;  /* 0x0000000400087824 */ /* 0x000fe200078e0208 */
[----:B------:R-:W-:Y:S01]  /*b6d0*/  LEA.HI.X.SX32 R11, R20, R28, 0x1, P2 ;  /* 0x0000001c140b7211 */ /* 0x000fe200010f0eff */
[C---:B------:R-:W-:Y:S01]  /*b6e0*/  IMAD R6, R0.reuse, 0x4, R6 ;  /* 0x0000000400067824 */ /* 0x040fe200078e0206 */
[----:B------:R-:W-:Y:S01]  /*b6f0*/  MOV R16, R29 ;  /* 0x0000001d00107202 */ /* 0x000fe20000000f00 */
[----:B------:R-:W-:Y:S01]  /*b700*/  IMAD.MOV.U32 R13, RZ, RZ, R5 ;  /* 0x000000ffff0d7224 */ /* 0x000fe200078e0005 */
[----:B------:R0:W-:Y:S01]  /*b710*/  STL [R1+0xcfc], R15 ;  /* 0x000cfc0f01007387 */ /* 0x0001e20000100800 */
[----:B------:R-:W-:Y:S01]  /*b720*/  IMAD R29, R0, 0x4, R12 ;  /* 0x00000004001d7824 */ /* 0x000fe200078e020c */
[----:B------:R-:W-:Y:S01]  /*b730*/  MOV R5, R24 ;  /* 0x0000001800057202 */ /* 0x000fe20000000f00 */
[----:B------:R-:W-:Y:S01]  /*b740*/  IMAD.MOV.U32 R17, RZ, RZ, R8 ;  /* 0x000000ffff117224 */ /* 0x000fe200078e0008 */
[----:B------:R-:W-:Y:S01]  /*b750*/  MOV R8, R7 ;  /* 0x0000000700087202 */ /* 0x000fe20000000f00 */
[----:B------:R-:W-:Y:S01]  /*b760*/  STL [R1+0xcf4], R11 ;  /* 0x000cf40b01007387 */ /* 0x000fe20000100800 */
[----:B------:R-:W-:Y:S01]  /*b770*/  IMAD.MOV.U32 R7, RZ, RZ, R6 ;  /* 0x000000ffff077224 */ /* 0x000fe200078e0006 */
[----:B0-----:R-:W-:Y:S01]  /*b780*/  LEA.HI.X.SX32 R15, R21, R28, 0x1, P0 ;  /* 0x0000001c150f7211 */ /* 0x001fe200000f0eff */
[----:B------:R-:W-:Y:S01]  /*b790*/  IMAD.MOV.U32 R6, RZ, RZ, R25 ;  /* 0x000000ffff067224 */ /* 0x000fe200078e0019 */
[----:B------:R-:W-:Y:S04]  /*b7a0*/  STL [R1+0x124c], R29 ;  /* 0x00124c1d01007387 */ /* 0x000fe80000100800 */
[----:B------:R0:W-:Y:S04]  /*b7b0*/  STL.64 [R1+0xce8], R14 ;  /* 0x000ce80e01007387 */ /* 0x0001e80000100a00 */
[----:B0-----:R-:W3:Y:S04]  /*b7c0*/  LDL.LU R14, [R1+0x127c] ;  /* 0x00127c00010e7983 */ /* 0x001ee80000300800 */
[----:B------:R-:W4:Y:S01]  /*b7d0*/  LDL.LU R21, [R1+0x14] ;  /* 0x0000140001157983 */ /* 0x000f220000300800 */
[----:B--2---:R-:W-:-:S02]  /*b7e0*/  LEA R10, P1, R22, R27, 0x1 ;  /* 0x0000001b160a7211 */ /* 0x004fc400078208ff */
[C---:B------:R-:W-:Y:S02]  /*b7f0*/  LEA R24, P2, R23.reuse, R27, 0x1 ;  /* 0x0000001b17187211 */ /* 0x040fe400078408ff */
[-C--:B------:R-:W-:Y:S02]  /*b800*/  LEA.HI.X.SX32 R11, R22, R28.reuse, 0x1, P1 ;  /* 0x0000001c160b7211 */ /* 0x080fe400008f0eff */
[----:B------:R-:W-:-:S03]  /*b810*/  LEA.HI.X.SX32 R25, R23, R28, 0x1, P2 ;  /* 0x0000001c17197211 */ /* 0x000fc600010f0eff */
[----:B------:R0:W-:Y:S04]  /*b820*/  STL.64 [R1+0xce0], R10 ;  /* 0x000ce00a01007387 */ /* 0x0001e80000100a00 */
[----:B0-----:R-:W2:Y:S04]  /*b830*/  LDL.LU R10, [R1+0x1278] ;  /* 0x00127800010a7983 */ /* 0x001ea80000300800 */
[----:B------:R0:W-:Y:S04]  /*b840*/  STL.64 [R1+0xcd8], R24 ;  /* 0x000cd81801007387 */ /* 0x0001e80000100a00 */
[----:B0-----:R-:W5:Y:S01]  /*b850*/  LDL.LU.64 R24, [R1+0x1270] ;  /* 0x0012700001187983 */ /* 0x001f620000300a00 */
[----:B------:R-:W-:-:S02]  /*b860*/  IMAD R18, R0, 0x4, R26 ;  /* 0x0000000400127824 */ /* 0x000fc400078e021a */
[----:B------:R-:W-:-:S03]  /*b870*/  IMAD.MOV.U32 R9, RZ, RZ, R2 ;  /* 0x000000ffff097224 */ /* 0x000fc600078e0002 */
[C---:B------:R-:W-:Y:S01]  /*b880*/  LEA R18, R0.reuse, R18, 0x2 ;  /* 0x0000001200127211 */ /* 0x040fe200078e10ff */
[C---:B------:R-:W-:Y:S02]  /*b890*/  IMAD R2, R0.reuse, 0x4, R29 ;  /* 0x0000000400027824 */ /* 0x040fe400078e021d */
[----:B------:R-:W-:Y:S02]  /*b8a0*/  IMAD.MOV.U32 R11, RZ, RZ, R3 ;  /* 0x000000ffff0b7224 */ /* 0x000fe400078e0003 */
[----:B------:R-:W-:Y:S02]  /*b8b0*/  IMAD.MOV.U32 R29, RZ, RZ, R18 ;  /* 0x000000ffff1d7224 */ /* 0x000fe400078e0012 */
[----:B------:R-:W-:Y:S01]  /*b8c0*/  IMAD R3, R0, 0x4, R2 ;  /* 0x0000000400037824 */ /* 0x000fe200078e0202 */
[----:B------:R-:W-:-:S04]  /*b8d0*/  MOV R15, R4 ;  /* 0x00000004000f7202 */ /* 0x000fc80000000f00 */
[----:B------:R-:W-:Y:S02]  /*b8e0*/  LEA R4, R0, R3, 0x2 ;  /* 0x0000000300047211 */ /* 0x000fe400078e10ff */
[----:B-----5:R-:W-:-:S05]  /*b8f0*/  LEA R18, P0, R24, R27, 0x1 ;  /* 0x0000001b18127211 */ /* 0x020fca00078008ff */
[----:B------:R-:W-:Y:S04]  /*b900*/  STL [R1+0xcd0], R18 ;  /* 0x000cd01201007387 */ /* 0x000fe80000100800 */
[----:B------:R0:W-:Y:S04]  /*b910*/  STL.64 [R1+0x1240], R2 ;  /* 0x0012400201007387 */ /* 0x0001e80000100a00 */
[----:B0-----:R0:W5:Y:S01]  /*b920*/  LDL.64 R2, [R1+0xcd0] ;  /* 0x000cd00001027983 */ /* 0x0011620000100a00 */
[-C--:B------:R-:W-:Y:S02]  /*b930*/  LEA R22, P1, R25, R27.reuse, 0x1 ;  /* 0x0000001b19167211 */ /* 0x080fe400078208ff */
[----:B------:R-:W-:-:S02]  /*b940*/  LEA R18, P2, R26, R27, 0x1 ;  /* 0x0000001b1a127211 */ /* 0x000fc400078408ff */
[-C--:B------:R-:W-:Y:S01]  /*b950*/  LEA.HI.X.SX32 R23, R25, R28.reuse, 0x1, P1 ;  /* 0x0000001c19177211 */ /* 0x080fe200008f0eff */
[----:B---3--:R-:W-:Y:S01]  /*b960*/  IMAD.MOV.U32 R20, RZ, RZ, R14 ;  /* 0x000000ffff147224 */ /* 0x008fe200078e000e */
[-C--:B------:R-:W-:Y:S01]  /*b970*/  LEA.HI.X.SX32 R19, R26, R28.reuse, 0x1, P2 ;  /* 0x0000001c1a137211 */ /* 0x080fe200010f0eff */
[----:B------:R-:W-:Y:S02]  /*b980*/  IMAD.MOV.U32 R14, RZ, RZ, R13 ;  /* 0x000000ffff0e7224 */ /* 0x000fe400078e000d */
[----:B------:R-:W-:Y:S01]  /*b990*/  IMAD.MOV.U32 R13, RZ, RZ, R5 ;  /* 0x000000ffff0d7224 */ /* 0x000fe200078e0005 */
[----:B-----5:R-:W-:-:S05]  /*b9a0*/  LEA.HI.X.SX32 R3, R24, R28, 0x1, P0 ;  /* 0x0000001c18037211 */ /* 0x020fca00000f0eff */
[----:B------:R1:W-:Y:S04]  /*b9b0*/  STL [R1+0xcd4], R3 ;  /* 0x000cd40301007387 */ /* 0x0003e80000100800 */
[----:B------:R3:W-:Y:S01]  /*b9c0*/  STL.64 [R1+0xcc8], R22 ;  /* 0x000cc81601007387 */ /* 0x0007e20000100a00 */
[----:B-1----:R-:W-:Y:S01]  /*b9d0*/  MOV R3, R9 ;  /* 0x0000000900037202 */ /* 0x002fe20000000f00 */
[----:B------:R-:W-:Y:S02]  /*b9e0*/  IMAD.MOV.U32 R9, RZ, RZ, R6 ;  /* 0x000000ffff097224 */ /* 0x000fe400078e0006 */
[----:B---3--:R-:W3:Y:S04]  /*b9f0*/  LDL.LU R23, [R1+0x30] ;  /* 0x0000300001177983 */ /* 0x008ee80000300800 */
[----:B------:R-:W-:Y:S04]  /*ba00*/  STL [R1+0x126c], R9 ;  /* 0x00126c0901007387 */ /* 0x000fe80000100800 */
[----:B------:R1:W-:Y:S04]  /*ba10*/  STL.64 [R1+0xcc0], R18 ;  /* 0x000cc01201007387 */ /* 0x0003e80000100a00 */
[----:B------:R-:W-:Y:S04]  /*ba20*/  STL.64 [R1+0x1260], R12 ;  /* 0x0012600c01007387 */ /* 0x000fe80000100a00 */
[----:B------:R-:W5:Y:S01]  /*ba30*/  LDL.LU R25, [R1+0x28] ;  /* 0x0000280001197983 */ /* 0x000f620000300800 */
[----:B------:R-:W-:-:S02]  /*ba40*/  LEA R5, R0, R4, 0x2 ;  /* 0x0000000400057211 */ /* 0x000fc400078e10ff */
[-C--:B----4-:R-:W-:Y:S02]  /*ba50*/  LEA R24, P0, R21, R27.reuse, 0x1 ;  /* 0x0000001b15187211 */ /* 0x090fe400078008ff */
[----:B-1----:R-:W-:-:S04]  /*ba60*/  LEA R18, P2, R16, R27, 0x1 ;  /* 0x0000001b10127211 */ /* 0x002fc800078408ff */
[-C--:B------:R-:W-:Y:S01]  /*ba70*/  LEA.HI.X.SX32 R19, R16, R28.reuse, 0x1, P2 ;  /* 0x0000001c10137211 */ /* 0x080fe200010f0eff */
[----:B-----5:R-:W-:Y:S04]  /*ba80*/  STL [R1+0x1268], R25 ;  /* 0x0012681901007387 */ /* 0x020fe80000100800 */
[----:B------:R1:W-:Y:S04]  /*ba90*/  STL.64 [R1+0x1230], R4 ;  /* 0x0012300401007387 */ /* 0x0003e80000100a00 */
[----:B-1----:R-:W4:Y:S01]  /*baa0*/  LDL.LU R4, [R1+0x34] ;  /* 0x0000340001047983 */ /* 0x002f220000300800 */
[----:B------:R-:W-:-:S03]  /*bab0*/  LEA.HI.X.SX32 R25, R21, R28, 0x1, P0 ;  /* 0x0000001c15197211 */ /* 0x000fc600000f0eff */
[----:B------:R-:W5:Y:S04]  /*bac0*/  LDL.LU R26, [R1+0x40] ;  /* 0x00004000011a7983 */ /* 0x000f680000300800 */
[----:B------:R-:W-:Y:S04]  /*bad0*/  STL.64 [R1+0xcb8], R24 ;  /* 0x000cb81801007387 */ /* 0x000fe80000100a00 */
[----:B------:R2:W-:Y:S01]  /*bae0*/  STL.64 [R1+0xca8], R18 ;  /* 0x000ca81201007387 */ /* 0x0005e20000100a00 */
[----:B------:R-:W-:Y:S01]  /*baf0*/  LEA R12, P1, R29, R27, 0x1 ;  /* 0x0000001b1d0c7211 */ /* 0x000fe200078208ff */
[----:B--2---:R-:W-:-:S04]  /*bb00*/  IMAD R19, R0, 0x4, R10 ;  /* 0x0000000400137824 */ /* 0x004fc800078e020a */
[----:B------:R-:W-:Y:S01]  /*bb10*/  IMAD R19, R0, 0x4, R19 ;  /* 0x0000000400137824 */ /* 0x000fe200078e0213 */
[----:B------:R-:W-:-:S04]  /*bb20*/  LEA.HI.X.SX32 R13, R29, R28, 0x1, P1 ;  /* 0x0000001c1d0d7211 */ /* 0x000fc800008f0eff */
[C---:B------:R-:W-:Y:S01]  /*bb30*/  LEA R19, R0.reuse, R19, 0x2 ;  /* 0x0000001300137211 */ /* 0x040fe200078e10ff */
[----:B------:R-:W-:-:S03]  /*bb40*/  IMAD R6, R0, 0x4, R5 ;  /* 0x0000000400067824 */ /* 0x000fc600078e0205 */
[----:B------:R-:W-:Y:S01]  /*bb50*/  MOV R22, R19 ;  /* 0x0000001300167202 */ /* 0x000fe20000000f00 */
[----:B------:R-:W-:Y:S01]  /*bb60*/  IMAD.MOV.U32 R19, RZ, RZ, R8 ;  /* 0x000000ffff137224 */ /* 0x000fe200078e0008 */
[----:B------:R-:W-:Y:S01]  /*bb70*/  LEA R8, P2, R14, R27, 0x1 ;  /* 0x0000001b0e087211 */ /* 0x000fe200078408ff */
[----:B------:R-:W-:Y:S01]  /*bb80*/  IMAD.MOV.U32 R2, RZ, RZ, R17 ;  /* 0x000000ffff027224 */ /* 0x000fe200078e0011 */
[----:B------:R3:W-:Y:S01]  /*bb90*/  STL.64 [R1+0xcb0], R12 ;  /* 0x000cb00c01007387 */ /* 0x0007e20000100a00 */
[----:B------:R-:W-:Y:S01]  /*bba0*/  MOV R17, R7 ;  /* 0x0000000700117202 */ /* 0x000fe20000000f00 */
[----:B------:R-:W-:Y:S02]  /*bbb0*/  IMAD R7, R0, 0x4, R6 ;  /* 0x0000000400077824 */ /* 0x000fe400078e0206 */
[----:B------:R-:W2:Y:S04]  /*bbc0*/  LDL.LU R29, [R1+0x4c] ;  /* 0x00004c00011d7983 */ /* 0x000ea80000300800 */
[----:B------:R-:W2:Y:S01]  /*bbd0*/  LDL.LU R21, [R1+0x48] ;  /* 0x0000480001157983 */ /* 0x000ea20000300800 */
[----:B---3--:R-:W-:-:S03]  /*bbe0*/  LEA R12, P1, R23, R27, 0x1 ;  /* 0x0000001b170c7211 */ /* 0x008fc600078208ff */
[----:B------:R-:W-:Y:S01]  /*bbf0*/  STL [R1+0x1238], R6 ;  /* 0x0012380601007387 */ /* 0x000fe20000100800 */
[----:B------:R-:W-:-:S03]  /*bc00*/  LEA.HI.X.SX32 R13, R23, R28, 0x1, P1 ;  /* 0x0000001c170d7211 */ /* 0x000fc600008f0eff */
[----:B------:R1:W-:Y:S04]  /*bc10*/  STL [R1+0xc90], R8 ;  /* 0x000c900801007387 */ /* 0x0003e80000100800 */
[----:B------:R-:W3:Y:S04]  /*bc20*/  LDL.LU R9, [R1+0x126c] ;  /* 0x00126c0001097983 */ /* 0x000ee80000300800 */
[----:B------:R0:W-:Y:S01]  /*bc30*/  STL [R1+0x1248], R7 ;  /* 0x0012480701007387 */ /* 0x0001e20000100800 */
[----:B-1----:R-:W-:-:S03]  /*bc40*/  IMAD R8, R0, 0x4, R7 ;  /* 0x0000000400087824 */ /* 0x002fc600078e0207 */
[----:B0-----:R0:W2:Y:S01]  /*bc50*/  LDL.64 R6, [R1+0xc90] ;  /* 0x000c900001067983 */ /* 0x0010a20000100a00 */
[----:B----4-:R-:W-:-:S04]  /*bc60*/  LEA R24, P0, R4, R27, 0x1 ;  /* 0x0000001b04187211 */ /* 0x010fc800078008ff */
[----:B------:R-:W-:-:S05]  /*bc70*/  LEA.HI.X.SX32 R25, R4, R28, 0x1, P0 ;  /* 0x0000001c04197211 */ /* 0x000fca00000f0eff */
[----:B------:R1:W-:Y:S04]  /*bc80*/  STL.64 [R1+0xca0], R24 ;  /* 0x000ca01801007387 */ /* 0x0003e80000100a00 */
[----:B-1----:R-:W4:Y:S04]  /*bc90*/  LDL.LU R25, [R1+0x1268] ;  /* 0x0012680001197983 */ /* 0x002f280000300800 */
[----:B------:R1:W-:Y:S04]  /*bca0*/  STL.64 [R1+0xc98], R12 ;  /* 0x000c980c01007387 */ /* 0x0003e80000100a00 */
[----:B-1----:R-:W4:Y:S01]  /*bcb0*/  LDL.LU.64 R12, [R1+0x1260] ;  /* 0x00126000010c7983 */ /* 0x002f220000300a00 */
[----:B-----5:R-:W-:Y:S01]  /*bcc0*/  LEA R4, P0, R26, R27, 0x1 ;  /* 0x0000001b1a047211 */ /* 0x020fe200078008ff */
[----:B------:R-:W-:Y:S01]  /*bcd0*/  IMAD.MOV.U32 R18, RZ, RZ, R15 ;  /* 0x000000ffff127224 */ /* 0x000fe200078e000f */
[C---:B------:R-:W-:Y:S01]  /*bce0*/  LEA R15, R0.reuse, R10, 0x2 ;  /* 0x0000000a000f7211 */ /* 0x040fe200078e10ff */
[----:B------:R-:W-:Y:S01]  /*bcf0*/  IMAD R16, R0, 0x4, R10 ;  /* 0x0000000400107824 */ /* 0x000fe200078e020a */
[----:B--2---:R-:W-:Y:S01]  /*bd00*/  LEA.HI.X.SX32 R7, R14, R28, 0x1, P2 ;  /* 0x0000001c0e077211 */ /* 0x004fe200010f0eff */
[----:B---3--:R-:W-:Y:S01]  /*bd10*/  IMAD.MOV.U32 R14, RZ, RZ, R9 ;  /* 0x000000ffff0e7224 */ /* 0x008fe200078e0009 */
[----:B------:R-:W-:-:S02]  /*bd20*/  LEA R9, R0, R8, 0x2 ;  /* 0x0000000800097211 */ /* 0x000fc400078e10ff */
[----:B----4-:R-:W-:Y:S01]  /*bd30*/  MOV R23, R13 ;  /* 0x0000000d00177202 */ /* 0x010fe20000000f00 */
[----:B------:R-:W-:-:S04]  /*bd40*/  IMAD.MOV.U32 R13, RZ, RZ, R10 ;  /* 0x000000ffff0d7224 */ /* 0x000fc800078e000a */
[----:B------:R1:W-:Y:S01]  /*bd50*/  STL [R1+0x1258], R23 ;  /* 0x0012581701007387 */ /* 0x0003e20000100800 */
[----:B------:R-:W-:-:S03]  /*bd60*/  IMAD R10, R0, 0x4, R9 ;  /* 0x00000004000a7824 */ /* 0x000fc600078e0209 */
[----:B-1----:R-:W2:Y:S04]  /*bd70*/  LDL.LU R23, [R1+0x50] ;  /* 0x0000500001177983 */ /* 0x002ea80000300800 */
[----:B------:R-:W-:Y:S04]  /*bd80*/  STL [R1+0xc94], R7 ;  /* 0x000c940701007387 */ /* 0x000fe80000100800 */
[----:B------:R-:W3:Y:S04]  /*bd90*/  LDL.LU R24, [R1+0x5c] ;  /* 0x00005c0001187983 */ /* 0x000ee80000300800 */
[----:B------:R-:W-:Y:S04]  /*bda0*/  STL [R1+0xc88], R4 ;  /* 0x000c880401007387 */ /* 0x000fe80000100800 */
[----:B------:R1:W-:Y:S04]  /*bdb0*/  STL.64 [R1+0x1250], R8 ;  /* 0x0012500801007387 */ /* 0x0003e80000100a00 */
[----:B-1----:R0:W4:Y:S01]  /*bdc0*/  LDL.64 R8, [R1+0xc88] ;  /* 0x000c880001087983 */ /* 0x0021220000100a00 */
[----:B------:R-:W-:-:S02]  /*bdd0*/  LEA R6, P1, R25, R27, 0x1 ;  /* 0x0000001b19067211 */ /* 0x000fc400078208ff */
[----:B------:R-:W-:Y:S02]  /*bde0*/  LEA R4, P2, R3, R27, 0x1 ;  /* 0x0000001b03047211 */ /* 0x000fe400078408ff */
[-C--:B------:R-:W-:Y:S02]  /*bdf0*/  LEA.HI.X.SX32 R7, R25, R28.reuse, 0x1, P1 ;  /* 0x0000001c19077211 */ /* 0x080fe400008f0eff */
[-C--:B------:R-:W-:Y:S02]  /*be00*/  LEA.HI.X.SX32 R5, R3, R28.reuse, 0x1, P2 ;  /* 0x0000001c03057211 */ /* 0x080fe400010f0eff */
[----:B------:R-:W-:Y:S01]  /*be10*/  MOV R3, R11 ;  /* 0x0000000b00037202 */ /* 0x000fe20000000f00 */
[----:B------:R-:W-:Y:S01]  /*be20*/  IMAD R11, R0, 0x4, R10 ;  /* 0x00000004000b7824 */ /* 0x000fe200078e020a */
[----:B----4-:R-:W-:Y:S02]  /*be30*/  LEA.HI.X.SX32 R9, R26, R28, 0x1, P0 ;  /* 0x0000001c1a097211 */ /* 0x010fe400000f0eff */
[----:B--2---:R-:W-:-:S03]  /*be40*/  LEA R8, P0, R23, R27, 0x1 ;  /* 0x0000001b17087211 */ /* 0x004fc600078008ff */
[----:B------:R1:W-:Y:S04]  /*be50*/  STL [R1+0xc8c], R9 ;  /* 0x000c8c0901007387 */ /* 0x0003e80000100800 */
[----:B------:R-:W2:Y:S04]  /*be60*/  LDL.LU R26, [R1+0x74] ;  /* 0x00007400011a7983 */ /* 0x000ea80000300800 */
[----:B------:R4:W-:Y:S01]  /*be70*/  STL.64 [R1+0xc80], R6 ;  /* 0x000c800601007387 */ /* 0x0009e20000100a00 */
[----:B-1----:R-:W-:-:S03]  /*be80*/  LEA.HI.X.SX32 R9, R23, R28, 0x1, P0 ;  /* 0x0000001c17097211 */ /* 0x002fc600000f0eff */
[----:B------:R1:W-:Y:S04]  /*be90*/  STL.64 [R1+0xc78], R4 ;  /* 0x000c780401007387 */ /* 0x0003e80000100a00 */
[----:B------:R5:W-:Y:S04]  /*bea0*/  STL.64 [R1+0x1228], R10 ;  /* 0x0012280a01007387 */ /* 0x000be80000100a00 */
[----:B------:R-:W2:Y:S01]  /*beb0*/  LDL.LU R23, [R1+0x1258] ;  /* 0x0012580001177983 */ /* 0x000ea20000300800 */
[-C--:B----4-:R-:W-:Y:S01]  /*bec0*/  LEA R6, P1, R29, R27.reuse, 0x1 ;  /* 0x0000001b1d067211 */ /* 0x090fe200078208ff */
[----:B------:R-:W-:Y:S01]  /*bed0*/  IMAD.MOV.U32 R25, RZ, RZ, R12 ;  /* 0x000000ffff197224 */ /* 0x000fe200078e000c */
[----:B-1----:R-:W-:-:S02]  /*bee0*/  LEA R4, P2, R21, R27, 0x1 ;  /* 0x0000001b15047211 */ /* 0x002fc400078408ff */
[-C--:B------:R-:W-:Y:S01]  /*bef0*/  LEA.HI.X.SX32 R7, R29, R28.reuse, 0x1, P1 ;  /* 0x0000001c1d077211 */ /* 0x080fe200008f0eff */
[----:B------:R1:W-:Y:S01]  /*bf00*/  STL.64 [R1+0xc70], R8 ;  /* 0x000c700801007387 */ /* 0x0003e20000100a00 */
[----:B------:R-:W-:Y:S01]  /*bf10*/  IMAD R12, R0, 0x4, R11 ;  /* 0x00000004000c7824 */ /* 0x000fe200078e020b */
[-C--:B------:R-:W-:Y:S01]  /*bf20*/  LEA.HI.X.SX32 R5, R21, R28.reuse, 0x1, P2 ;  /* 0x0000001c15057211 */ /* 0x080fe200010f0eff */
[----:B-----5:R-:W-:Y:S01]  /*bf30*/  IMAD.MOV.U32 R11, RZ, RZ, R14 ;  /* 0x000000ffff0b7224 */ /* 0x020fe200078e000e */
[----:B------:R-:W-:Y:S02]  /*bf40*/  LEA R10, P0, R14, R27, 0x1 ;  /* 0x0000001b0e0a7211 */ /* 0x000fe400078008ff */
[----:B------:R-:W-:Y:S01]  /*bf50*/  MOV R21, R13 ;  /* 0x0000000d00157202 */ /* 0x000fe20000000f00 */
[C---:B------:R-:W-:Y:S01]  /*bf60*/  IMAD R13, R0.reuse, 0x4, R12 ;  /* 0x00000004000d7824 */ /* 0x040fe200078e020c */
[----:B-1----:R-:W4:Y:S04]  /*bf70*/  LDL.LU.64 R8, [R1+0x1250] ;  /* 0x0012500001087983 */ /* 0x002f280000300a00 */
[----:B------:R-:W5:Y:S04]  /*bf80*/  LDL.LU R29, [R1+0x124c] ;  /* 0x00124c00011d7983 */ /* 0x000f680000300800 */
[----:B------:R3:W-:Y:S01]  /*bf90*/  STL.64 [R1+0xc68], R6 ;  /* 0x000c680601007387 */ /* 0x0007e20000100a00 */
[----:B------:R-:W-:Y:S01]  /*bfa0*/  LEA.HI.X.SX32 R11, R11, R28, 0x1, P0 ;  /* 0x0000001c0b0b7211 */ /* 0x000fe200000f0eff */
[----:B------:R-:W-:-:S02]  /*bfb0*/  IMAD R15, R0, 0x4, R15 ;  /* 0x00000004000f7824 */ /* 0x000fc400078e020f */
[----:B------:R-:W-:Y:S01]  /*bfc0*/  STL.64 [R1+0xc60], R4 ;  /* 0x000c600401007387 */ /* 0x000fe20000100a00 */
[----:B------:R-:W-:Y:S02]  /*bfd0*/  LEA R14, R0, R13, 0x2 ;  /* 0x0000000d000e7211 */ /* 0x000fe400078e10ff */
[----:B---3--:R-:W-:-:S04]  /*bfe0*/  LEA R6, P1, R24, R27, 0x1 ;  /* 0x0000001b18067211 */ /* 0x008fc800078208ff */
[----:B------:R-:W-:Y:S01]  /*bff0*/  LEA.HI.X.SX32 R7, R24, R28, 0x1, P1 ;  /* 0x0000001c18077211 */ /* 0x000fe200008f0eff */
[----:B------:R1:W-:Y:S01]  /*c000*/  STL.64 [R1+0xc58], R10 ;  /* 0x000c580a01007387 */ /* 0x0003e20000100a00 */
[----:B------:R-:W-:-:S03]  /*c010*/  MOV R24, R15 ;  /* 0x0000000f00187202 */ /* 0x000fc60000000f00 */
[----:B------:R2:W-:Y:S01]  /*c020*/  STL.64 [R1+0xc50], R6 ;  /* 0x000c500601007387 */ /* 0x0005e20000100a00 */
[----:B------:R-:W-:Y:S01]  /*c030*/  IMAD R15, R0, 0x4, R14 ;  /* 0x00000004000f7824 */ /* 0x000fe200078e020e */
[----:B-1----:R-:W-:-:S04]  /*c040*/  LEA R10, P1, R2, R27, 0x1 ;  /* 0x0000001b020a7211 */ /* 0x002fc800078208ff */
[----:B------:R-:W-:Y:S02]  /*c050*/  LEA.HI.X.SX32 R11, R2, R28, 0x1, P1 ;  /* 0x0000001c020b7211 */ /* 0x000fe400008f0eff */
[----:B--2---:R-:W-:-:S04]  /*c060*/  LEA R6, P0, R26, R27, 0x1 ;  /* 0x0000001b1a067211 */ /* 0x004fc800078008ff */
[----:B------:R-:W-:Y:S02]  /*c070*/  LEA.HI.X.SX32 R7, R26, R28, 0x1, P0 ;  /* 0x0000001c1a077211 */ /* 0x000fe400000f0eff */
[----:B------:R-:W-:-:S04]  /*c080*/  LEA R4, P2, R23, R27, 0x1 ;  /* 0x0000001b17047211 */ /* 0x000fc800078408ff */
[----:B------:R-:W-:Y:S01]  /*c090*/  LEA.HI.X.SX32 R5, R23, R28, 0x1, P2 ;  /* 0x0000001c17057211 */ /* 0x000fe200010f0eff */
[----:B------:R-:W-:Y:S02]  /*c0a0*/  IMAD.MOV.U32 R23, RZ, RZ, R22 ;  /* 0x000000ffff177224 */ /* 0x000fe400078e0016 */
[----:B------:R-:W-:Y:S02]  /*c0b0*/  IMAD.MOV.U32 R22, RZ, RZ, R16 ;  /* 0x000000ffff167224 */ /* 0x000fe400078e0010 */
[----:B------:R1:W-:Y:S01]  /*c0c0*/  STL.64 [R1+0xc48], R4 ;  /* 0x000c480401007387 */ /* 0x0003e20000100a00 */
[----:B------:R-:W-:-:S03]  /*c0d0*/  IMAD R16, R0, 0x4, R15 ;  /* 0x0000000400107824 */ /* 0x000fc600078e020f */
[----:B------:R2:W-:Y:S01]  /*c0e0*/  STL.64 [R1+0xc40], R6 ;  /* 0x000c400601007387 */ /* 0x0005e20000100a00 */
[----:B-1----:R-:W-:-:S04]  /*c0f0*/  LEA R4, P2, R17, R27, 0x1 ;  /* 0x0000001b11047211 */ /* 0x002fc800078408ff */
[----:B------:R-:W-:Y:S01]  /*c100*/  LEA.HI.X.SX32 R5, R17, R28, 0x1, P2 ;  /* 0x0000001c11057211 */ /* 0x000fe200010f0eff */
[----:B--2---:R-:W2:Y:S01]  /*c110*/  LDL.LU R7, [R1+0x1248] ;  /* 0x0012480001077983 */ /* 0x004ea20000300800 */
[----:B------:R-:W-:-:S03]  /*c120*/  LEA R17, R0, R16, 0x2 ;  /* 0x0000001000117211 */ /* 0x000fc600078e10ff */
[----:B------:R-:W3:Y:S04]  /*c130*/  LDL.LU R6, [R1+0x18] ;  /* 0x0000180001067983 */ /* 0x000ee80000300800 */
[----:B------:R-:W2:Y:S04]  /*c140*/  LDL.LU R26, [R1+0x4] ;  /* 0x00000400011a7983 */ /* 0x000ea80000300800 */
[----:B------:R-:W-:Y:S04]  /*c150*/  STL.64 [R1+0xc38], R10 ;  /* 0x000c380a01007387 */ /* 0x000fe80000100a00 */
[----:B------:R1:W-:Y:S04]  /*c160*/  STL.64 [R1+0xc30], R4 ;  /* 0x000c300401007387 */ /* 0x0003e80000100a00 */
[----:B------:R0:W-:Y:S01]  /*c170*/  STL.64 [R1+0x1220], R16 ;  /* 0x0012201001007387 */ /* 0x0001e20000100a00 */
[----:B-1----:R-:W-:Y:S01]  /*c180*/  IMAD.MOV.U32 R5, RZ, RZ, R18 ;  /* 0x000000ffff057224 */ /* 0x002fe200078e0012 */
[----:B------:R-:W-:-:S02]  /*c190*/  LEA R18, R0, R17, 0x2 ;  /* 0x0000001100127211 */ /* 0x000fc400078e10ff */
[----:B0-----:R-:W2:Y:S01]  /*c1a0*/  LDL.LU R17, [R1+0x3c] ;  /* 0x00003c0001117983 */ /* 0x001ea20000300800 */
[----:B------:R-:W-:Y:S01]  /*c1b0*/  IMAD.MOV.U32 R11, RZ, RZ, R3 ;  /* 0x000000ffff0b7224 */ /* 0x000fe200078e0003 */
[-C--:B------:R-:W-:Y:S02]  /*c1c0*/  LEA R10, P0, R3, R27.reuse, 0x1 ;  /* 0x0000001b030a7211 */ /* 0x080fe400078008ff */
[-C--:B------:R-:W-:Y:S02]  /*c1d0*/  LEA R2, P2, R19, R27.reuse, 0x1 ;  /* 0x0000001b13027211 */ /* 0x080fe400078408ff */
[----:B------:R-:W-:Y:S02]  /*c1e0*/  LEA R4, P1, R20, R27, 0x1 ;  /* 0x0000001b14047211 */ /* 0x000fe400078208ff */
[-C--:B------:R-:W-:Y:S01]  /*c1f0*/  LEA.HI.X.SX32 R11, R11, R28.reuse, 0x1, P0 ;  /* 0x0000001c0b0b7211 */ /* 0x080fe200000f0eff */
[----:B------:R-:W-:Y:S01]  /*c200*/  IMAD.MOV.U32 R16, RZ, RZ, R5 ;  /* 0x000000ffff107224 */ /* 0x000fe200078e0005 */
[----:B------:R-:W-:-:S02]  /*c210*/  LEA.HI.X.SX32 R3, R19, R28, 0x1, P2 ;  /* 0x0000001c13037211 */ /* 0x000fc400010f0eff */
[----:B------:R-:W-:Y:S01]  /*c220*/  LEA.HI.X.SX32 R5, R20, R28, 0x1, P1 ;  /* 0x0000001c14057211 */ /* 0x000fe200008f0eff */
[----:B------:R-:W-:Y:S04]  /*c230*/  STL.64 [R1+0xc28], R10 ;  /* 0x000c280a01007387 */ /* 0x000fe80000100a00 */
[----:B------:R0:W-:Y:S01]  /*c240*/  STL.64 [R1+0xc18], R2 ;  /* 0x000c180201007387 */ /* 0x0001e20000100a00 */
[----:B------:R-:W-:-:S03]  /*c250*/  IMAD R19, R0, 0x4, R18 ;  /* 0x0000000400137824 */ /* 0x000fc600078e0212 */
[----:B------:R1:W-:Y:S01]  /*c260*/  STL.64 [R1+0xc20], R4 ;  /* 0x000c200401007387 */ /* 0x0003e20000100a00 */
[CC--:B0-----:R-:W-:Y:S02]  /*c270*/  LEA R2, P0, R16.reuse, R27.reuse, 0x1 ;  /* 0x0000001b10027211 */ /* 0x0c1fe400078008ff */
[C---:B-1----:R-:W-:Y:S02]  /*c280*/  LEA R4, P2, R21.reuse, R27, 0x1 ;  /* 0x0000001b15047211 */ /* 0x042fe400078408ff */
[-C--:B------:R-:W-:Y:S02]  /*c290*/  LEA.HI.X.SX32 R3, R16, R28.reuse, 0x1, P0 ;  /* 0x0000001c10037211 */ /* 0x080fe400000f0eff */
[----:B------:R-:W-:Y:S02]  /*c2a0*/  LEA.HI.X.SX32 R5, R21, R28, 0x1, P2 ;  /* 0x0000001c15057211 */ /* 0x000fe400010f0eff */
[----:B------:R-:W-:Y:S01]  /*c2b0*/  LEA R20, R0, R19, 0x2 ;  /* 0x0000001300147211 */ /* 0x000fe200078e10ff */
[----:B------:R0:W-:Y:S01]  /*c2c0*/  STL.64 [R1+0xc10], R2 ;  /* 0x000c100201007387 */ /* 0x0001e20000100a00 */
[----:B------:R-:W-:-:S03]  /*c2d0*/  LEA R16, P0, R22, R27, 0x1 ;  /* 0x0000001b16107211 */ /* 0x000fc600078008ff */
[----:B------:R-:W-:Y:S01]  /*c2e0*/  IMAD R21, R0, 0x4, R20 ;  /* 0x0000000400157824 */ /* 0x000fe200078e0214 */
[----:B0-----:R-:W4:Y:S01]  /*c2f0*/  LDL.LU.64 R2, [R1+0x1240] ;  /* 0x0012400001027983 */ /* 0x001f220000300a00 */
[----:B--2---:R-:W-:-:S04]  /*c300*/  LEA R10, P1, R17, R27, 0x1 ;  /* 0x0000001b110a7211 */ /* 0x004fc800078208ff */
[----:B------:R-:W-:Y:S01]  /*c310*/  LEA.HI.X.SX32 R11, R17, R28, 0x1, P1 ;  /* 0x0000001c110b7211 */ /* 0x000fe200008f0eff */
[----:B------:R-:W-:-:S04]  /*c320*/  IMAD.MOV.U32 R17, RZ, RZ, R22 ;  /* 0x000000ffff117224 */ /* 0x000fc800078e0016 */
[----:B------:R-:W-:Y:S04]  /*c330*/  STL.64 [R1+0xc08], R10 ;  /* 0x000c080a01007387 */ /* 0x000fe80000100a00 */
[----:B------:R0:W-:Y:S01]  /*c340*/  STL.64 [R1+0xc00], R4 ;  /* 0x000c000401007387 */ /* 0x0001e20000100a00 */
[----:B------:R-:W-:Y:S02]  /*c350*/  LEA.HI.X.SX32 R17, R17, R28, 0x1, P0 ;  /* 0x0000001c11117211 */ /* 0x000fe400000f0eff */
[----:B------:R-:W-:Y:S02]  /*c360*/  LEA R22, R0, R21, 0x2 ;  /* 0x0000001500167211 */ /* 0x000fe400078e10ff */
[----:B0-----:R-:W-:-:S04]  /*c370*/  LEA R4, P2, R23, R27, 0x1 ;  /* 0x0000001b17047211 */ /* 0x001fc800078408ff */
[----:B------:R-:W-:Y:S01]  /*c380*/  LEA.HI.X.SX32 R5, R23, R28, 0x1, P2 ;  /* 0x0000001c17057211 */ /* 0x000fe200010f0eff */
[----:B------:R-:W-:Y:S01]  /*c390*/  STL.64 [R1+0xbf8], R16 ;  /* 0x000bf81001007387 */ /* 0x000fe20000100a00 */
[----:B------:R-:W-:-:S03]  /*c3a0*/  LEA R10, P1, R24, R27, 0x1 ;  /* 0x0000001b180a7211 */ /* 0x000fc600078208ff */
[----:B------:R3:W-:Y:S01]  /*c3b0*/  STL.64 [R1+0xbe8], R4 ;  /* 0x000be80401007387 */ /* 0x0007e20000100a00 */
[----:B------:R-:W-:Y:S01]  /*c3c0*/  LEA.HI.X.SX32 R11, R24, R28, 0x1, P1 ;  /* 0x0000001c180b7211 */ /* 0x000fe200008f0eff */
[----:B------:R-:W-:-:S04]  /*c3d0*/  IMAD R23, R0, 0x4, R22 ;  /* 0x0000000400177824 */ /* 0x000fc800078e0216 */
[----:B------:R-:W-:Y:S01]  /*c3e0*/  STL.64 [R1+0xbf0], R10 ;  /* 0x000bf00a01007387 */ /* 0x000fe20000100a00 */
[----:B---3--:R-:W-:-:S03]  /*c3f0*/  LEA R4, P0, R6, R27, 0x1 ;  /* 0x0000001b06047211 */ /* 0x008fc600078008ff */
[----:B------:R-:W-:Y:S01]  /*c400*/  STL.64 [R1+0x1218], R22 ;  /* 0x0012181601007387 */ /* 0x000fe20000100a00 */
[----:B------:R-:W-:-:S03]  /*c410*/  LEA.HI.X.SX32 R5, R6, R28, 0x1, P0 ;  /* 0x0000001c06057211 */ /* 0x000fc600000f0eff */
[----:B------:R-:W2:Y:S04]  /*c420*/  LDL.LU R6, [R1+0x1238] ;  /* 0x0012380001067983 */ /* 0x000ea80000300800 */
[----:B------:R0:W-:Y:S04]  /*c430*/  STL.64 [R1+0xbe0], R4 ;  /* 0x000be00401007387 */ /* 0x0001e80000100a00 */
[----:B0-----:R-:W3:Y:S01]  /*c440*/  LDL.LU.64 R4, [R1+0x1230] ;  /* 0x0012300001047983 */ /* 0x001ee20000300a00 */
[-C--:B------:R-:W-:Y:S02]  /*c450*/  LEA R16, P1, R26, R27.reuse, 0x1 ;  /* 0x0000001b1a107211 */ /* 0x080fe400078208ff */
[----:B------:R-:W-:-:S02]  /*c460*/  LEA R10, P2, R25, R27, 0x1 ;  /* 0x0000001b190a7211 */ /* 0x000fc400078408ff */
[-C--:B------:R-:W-:Y:S02]  /*c470*/  LEA.HI.X.SX32 R17, R26, R28.reuse, 0x1, P1 ;  /* 0x0000001c1a117211 */ /* 0x080fe400008f0eff */
[----:B------:R-:W-:Y:S02]  /*c480*/  LEA.HI.X.SX32 R11, R25, R28, 0x1, P2 ;  /* 0x0000001c190b7211 */ /* 0x000fe400010f0eff */
[----:B-----5:R-:W-:Y:S01]  /*c490*/  LEA R22, P0, R29, R27, 0x1 ;  /* 0x0000001b1d167211 */ /* 0x020fe200078008ff */
[----:B------:R4:W-:Y:S01]  /*c4a0*/  STL.64 [R1+0xbd8], R16 ;  /* 0x000bd81001007387 */ /* 0x0009e20000100a00 */
[----:B------:R-:W-:-:S03]  /*c4b0*/  IMAD R24, R0, 0x4, R23 ;  /* 0x0000000400187824 */ /* 0x000fc600078e0217 */
[----:B------:R0:W-:Y:S01]  /*c4c0*/  STL.64 [R1+0xbd0], R10 ;  /* 0x000bd00a01007387 */ /* 0x0001e20000100a00 */
[-C--:B------:R-:W-:Y:S02]  /*c4d0*/  LEA.HI.X.SX32 R23, R29, R28.reuse, 0x1, P0 ;  /* 0x0000001c1d177211 */ /* 0x080fe400000f0eff */
[CC--:B----4-:R-:W-:Y:S02]  /*c4e0*/  LEA R16, P1, R2.reuse, R27.reuse, 0x1 ;  /* 0x0000001b02107211 */ /* 0x0d0fe400078208ff */
[CC--:B0-----:R-:W-:Y:S02]  /*c4f0*/  LEA R10, P2, R3.reuse, R27.reuse, 0x1 ;  /* 0x0000001b030a7211 */ /* 0x0c1fe400078408ff */
[-C--:B------:R-:W-:Y:S02]  /*c500*/  LEA.HI.X.SX32 R17, R2, R28.reuse, 0x1, P1 ;  /* 0x0000001c02117211 */ /* 0x080fe400008f0eff */
[----:B------:R-:W-:Y:S01]  /*c510*/  LEA.HI.X.SX32 R11, R3, R28, 0x1, P2 ;  /* 0x0000001c030b7211 */ /* 0x000fe200010f0eff */
[----:B------:R-:W-:Y:S04]  /*c520*/  STL.64 [R1+0xbc8], R22 ;  /* 0x000bc81601007387 */ /* 0x000fe80000100a00 */
[----:B------:R-:W-:Y:S04]  /*c530*/  STL.64 [R1+0xbc0], R16 ;  /* 0x000bc01001007387 */ /* 0x000fe80000100a00 */
[----:B------:R2:W-:Y:S02]  /*c540*/  STL.64 [R1+0xbb8], R10 ;  /* 0x000bb80a01007387 */ /* 0x0005e40000100a00 */
[----:B--2---:R-:W-:-:S04]  /*c550*/  LEA R10, P2, R6, R27, 0x1 ;  /* 0x0000001b060a7211 */ /* 0x004fc800078408ff */
[----:B------:R-:W-:Y:S02]  /*c560*/  LEA.HI.X.SX32 R11, R6, R28, 0x1, P2 ;  /* 0x0000001c060b7211 */ /* 0x000fe400010f0eff */
[----:B---3--:R-:W-:-:S04]  /*c570*/  LEA R22, P0, R4, R27, 0x1 ;  /* 0x0000001b04167211 */ /* 0x008fc800078008ff */
[----:B------:R-:W-:Y:S02]  /*c580*/  LEA.HI.X.SX32 R23, R4, R28, 0x1, P0 ;  /* 0x0000001c04177211 */ /* 0x000fe400000f0eff */
[----:B------:R-:W-:-:S03]  /*c590*/  LEA R16, P1, R5, R27, 0x1 ;  /* 0x0000001b05107211 */ /* 0x000fc600078208ff */
[----:B------:R-:W-:Y:S04]  /*c5a0*/  STL.64 [R1+0xbb0], R22 ;  /* 0x000bb01601007387 */ /* 0x000fe80000100a00 */
[----:B------:R0:W-:Y:S01]  /*c5b0*/  STL.64 [R1+0xba0], R10 ;  /* 0x000ba00a01007387 */ /* 0x0001e20000100a00 */
[----:B------:R-:W-:Y:S02]  /*c5c0*/  LEA.HI.X.SX32 R17, R5, R28, 0x1, P1 ;  /* 0x0000001c05117211 */ /* 0x000fe400008f0eff */
[----:B0-----:R-:W-:-:S04]  /*c5d0*/  LEA R10, P0, R7, R27, 0x1 ;  /* 0x0000001b070a7211 */ /* 0x001fc800078008ff */
[----:B------:R-:W-:Y:S01]  /*c5e0*/  LEA.HI.X.SX32 R11, R7, R28, 0x1, P0 ;  /* 0x0000001c070b7211 */ /* 0x000fe200000f0eff */
[----:B------:R-:W-:Y:S04]  /*c5f0*/  STL.64 [R1+0xba8], R16 ;  /* 0x000ba81001007387 */ /* 0x000fe80000100a00 */
[----:B------:R0:W-:Y:S04]  /*c600*/  STL.64 [R1+0xb98], R10 ;  /* 0x000b980a01007387 */ /* 0x0001e80000100a00 */
[----:B0-----:R-:W2:Y:S01]  /*c610*/  LDL.LU.64 R10, [R1+0x1228] ;  /* 0x00122800010a7983 */ /* 0x001ea20000300a00 */
[----:B------:R-:W-:-:S02]  /*c620*/  LEA R22, P1, R8, R27, 0x1 ;  /* 0x0000001b08167211 */ /* 0x000fc400078208ff */
[C---:B------:R-:W-:Y:S02]  /*c630*/  LEA R16, P2, R9.reuse, R27, 0x1 ;  /* 0x0000001b09107211 */ /* 0x040fe400078408ff */
[-C--:B------:R-:W-:Y:S02]  /*c640*/  LEA.HI.X.SX32 R23, R8, R28.reuse, 0x1, P1 ;  /* 0x0000001c08177211 */ /* 0x080fe400008f0eff */
[----:B------:R-:W-:-:S03]  /*c650*/  LEA.HI.X.SX32 R17, R9, R28, 0x1, P2 ;  /* 0x0000001c09117211 */ /* 0x000fc600010f0eff */
[----:B------:R-:W-:Y:S04]  /*c660*/  STL.64 [R1+0xb90], R22 ;  /* 0x000b901601007387 */ /* 0x000fe80000100a00 */
[----:B------:R0:W-:Y:S02]  /*c670*/  STL.64 [R1+0xb88], R16 ;  /* 0x000b881001007387 */ /* 0x0001e40000100a00 */
[----:B0-----:R-:W-:-:S04]  /*c680*/  LEA R16, P2, R12, R27, 0x1 ;  /* 0x0000001b0c107211 */ /* 0x001fc800078408ff */
[----:B------:R-:W-:Y:S02]  /*c690*/  LEA.HI.X.SX32 R17, R12, R28, 0x1, P2 ;  /* 0x0000001c0c117211 */ /* 0x000fe400010f0eff */
[----:B--2---:R-:W-:-:S04]  /*c6a0*/  LEA R8, P0, R10, R27, 0x1 ;  /* 0x0000001b0a087211 */ /* 0x004fc800078008ff */
        /* <DEDUP_REMOVED lines=11> */
[CC--:B------:R-:W-:Y:S02]  /*c760*/  LEA R22, P1, R14.reuse, R27.reuse, 0x1 ;  /* 0x0000001b0e167211 */ /* 0x0c0fe400078208ff */
[-C--:B------:R-:W-:Y:S02]  /*c770*/  LEA.HI.X.SX32 R11, R15, R28.reuse, 0x1, P2 ;  /* 0x0000001c0f0b7211 */ /* 0x080fe400010f0eff */
[-C--:B------:R-:W-:Y:S02]  /*c780*/  LEA.HI.X.SX32 R23, R14, R28.reuse, 0x1, P1 ;  /* 0x0000001c0e177211 */ /* 0x080fe400008f0eff */
[C---:B------:R-:W-:Y:S01]  /*c790*/  LEA R12, P2, R18.reuse, R27, 0x1 ;  /* 0x0000001b120c7211 */ /* 0x040fe200078408ff */
[----:B------:R-:W-:Y:S04]  /*c7a0*/  STL.64 [R1+0xb58], R10 ;  /* 0x000b580a01007387 */ /* 0x000fe80000100a00 */
[----:B------:R0:W-:Y:S01]  /*c7b0*/  STL.64 [R1+0xb60], R22 ;  /* 0x000b601601007387 */ /* 0x0001e20000100a00 */
[----:B------:R-:W-:-:S05]  /*c7c0*/  LEA.HI.X.SX32 R13, R18, R28, 0x1, P2 ;  /* 0x0000001c120d7211 */ /* 0x000fca00010f0eff */
[----:B------:R-:W-:Y:S01]  /*c7d0*/  STL.64 [R1+0xb40], R12 ;  /* 0x000b400c01007387 */ /* 0x000fe20000100a00 */
[----:B------:R-:W-:Y:S02]  /*c7e0*/  LEA R25, R0, R24, 0x2 ;  /* 0x0000001800197211 */ /* 0x000fe400078e10ff */
[CC--:B--2---:R-:W-:Y:S02]  /*c7f0*/  LEA R14, P0, R16.reuse, R27.reuse, 0x1 ;  /* 0x0000001b100e7211 */ /* 0x0c4fe400078008ff */
[C---:B0-----:R-:W-:Y:S02]  /*c800*/  LEA R22, P1, R17.reuse, R27, 0x1 ;  /* 0x0000001b11167211 */ /* 0x041fe400078208ff */
[-C--:B------:R-:W-:Y:S02]  /*c810*/  LEA.HI.X.SX32 R15, R16, R28.reuse, 0x1, P0 ;  /* 0x0000001c100f7211 */ /* 0x080fe400000f0eff */
[----:B------:R-:W-:-:S03]  /*c820*/  LEA.HI.X.SX32 R23, R17, R28, 0x1, P1 ;  /* 0x0000001c11177211 */ /* 0x000fc600008f0eff */
[----:B------:R-:W-:Y:S04]  /*c830*/  STL.64 [R1+0xb50], R14 ;  /* 0x000b500e01007387 */ /* 0x000fe80000100a00 */
[----:B------:R0:W-:Y:S02]  /*c840*/  STL.64 [R1+0xb48], R22 ;  /* 0x000b481601007387 */ /* 0x0001e40000100a00 */
[----:B0-----:R-:W-:-:S04]  /*c850*/  LEA R22, P0, R19, R27, 0x1 ;  /* 0x0000001b13167211 */ /* 0x001fc800078008ff */
[----:B------:R-:W-:-:S05]  /*c860*/  LEA.HI.X.SX32 R23, R19, R28, 0x1, P0 ;  /* 0x0000001c13177211 */ /* 0x000fca00000f0eff */
[----:B------:R0:W-:Y:S04]  /*c870*/  STL.64 [R1+0xb38], R22 ;  /* 0x000b381601007387 */ /* 0x0001e80000100a00 */
[----:B0-----:R-:W2:Y:S01]  /*c880*/  LDL.LU.64 R22, [R1+0x1218] ;  /* 0x0012180001167983 */ /* 0x001ea20000300a00 */
[----:B------:R-:W-:-:S04]  /*c890*/  IMAD R26, R0, 0x4, R25 ;  /* 0x00000004001a7824 */ /* 0x000fc800078e0219 */
[----:B------:R-:W-:-:S05]  /*c8a0*/  IMAD R2, R0, 0x4, R26 ;  /* 0x0000000400027824 */ /* 0x000fca00078e021a */
[----:B------:R-:W-:-:S05]  /*c8b0*/  LEA R3, R0, R2, 0x2 ;  /* 0x0000000200037211 */ /* 0x000fca00078e10ff */
[----:B------:R-:W-:-:S04]  /*c8c0*/  IMAD R4, R0, 0x4, R3 ;  /* 0x0000000400047824 */ /* 0x000fc800078e0203 */
[----:B------:R-:W-:-:S05]  /*c8d0*/  IMAD R5, R0, 0x4, R4 ;  /* 0x0000000400057824 */ /* 0x000fca00078e0204 */
[----:B------:R-:W-:-:S05]  /*c8e0*/  LEA R7, R0, R5, 0x2 ;  /* 0x0000000500077211 */ /* 0x000fca00078e10ff */
[----:B------:R-:W-:Y:S01]  /*c8f0*/  IMAD R6, R0, 0x4, R7 ;  /* 0x0000000400067824 */ /* 0x000fe200078e0207 */
[----:B------:R-:W-:-:S03]  /*c900*/  LEA R14, P2, R21, R27, 0x1 ;  /* 0x0000001b150e7211 */ /* 0x000fc600078408ff */
[----:B------:R-:W-:Y:S01]  /*c910*/  IMAD R8, R0, 0x4, R6 ;  /* 0x0000000400087824 */ /* 0x000fe200078e0206 */
[----:B------:R-:W-:Y:S02]  /*c920*/  LEA R16, P1, R20, R27, 0x1 ;  /* 0x0000001b14107211 */ /* 0x000fe400078208ff */
[----:B------:R-:W-:Y:S02]  /*c930*/  LEA.HI.X.SX32 R15, R21, R28, 0x1, P2 ;  /* 0x0000001c150f7211 */ /* 0x000fe400010f0eff */
[----:B------:R-:W-:Y:S02]  /*c940*/  LEA R9, R0, R8, 0x2 ;  /* 0x0000000800097211 */ /* 0x000fe400078e10ff */
[----:B------:R-:W-:Y:S01]  /*c950*/  LEA.HI.X.SX32 R17, R20, R28, 0x1, P1 ;  /* 0x0000001c14117211 */ /* 0x000fe200008f0eff */
[----:B------:R-:W-:Y:S02]  /*c960*/  STL.64 [R1+0xb28], R14 ;  /* 0x000b280e01007387 */ /* 0x000fe40000100a00 */
[----:B------:R-:W-:-:S02]  /*c970*/  IMAD R10, R0, 0x4, R9 ;  /* 0x00000004000a7824 */ /* 0x000fc400078e0209 */
[----:B------:R0:W-:Y:S02]  /*c980*/  STL.64 [R1+0xb30], R16 ;  /* 0x000b301001007387 */ /* 0x0001e40000100a00 */
[----:B------:R-:W-:Y:S01]  /*c990*/  IMAD R11, R0, 0x4, R10 ;  /* 0x00000004000b7824 */ /* 0x000fe200078e020a */
[----:B0-----:R-:W-:-:S04]  /*c9a0*/  LEA R16, P2, R24, R27, 0x1 ;  /* 0x0000001b18107211 */ /* 0x001fc800078408ff */
[----:B------:R-:W-:Y:S02]  /*c9b0*/  LEA R12, R0, R11, 0x2 ;  /* 0x0000000b000c7211 */ /* 0x000fe400078e10ff */
[----:B------:R-:W-:-:S03]  /*c9c0*/  LEA.HI.X.SX32 R17, R24, R28, 0x1, P2 ;  /* 0x0000001c18117211 */ /* 0x000fc600010f0eff */
[C---:B------:R-:W-:Y:S02]  /*c9d0*/  IMAD R13, R0.reuse, 0x4, R12 ;  /* 0x00000004000d7824 */ /* 0x040fe400078e020c */
[----:B------:R0:W-:Y:S02]  /*c9e0*/  STL.64 [R1+0xb10], R16 ;  /* 0x000b101001007387 */ /* 0x0001e40000100a00 */
[----:B------:R-:W-:-:S05]  /*c9f0*/  IMAD R14, R0, 0x4, R13 ;  /* 0x00000004000e7824 */ /* 0x000fca00078e020d */
[----:B------:R-:W-:-:S05]  /*ca00*/  LEA R15, R0, R14, 0x2 ;  /* 0x0000000e000f7211 */ /* 0x000fca00078e10ff */
[----:B0-----:R-:W-:-:S04]  /*ca10*/  IMAD R17, R0, 0x4, R15 ;  /* 0x0000000400117824 */ /* 0x001fc800078e020f */
[----:B------:R-:W-:Y:S01]  /*ca20*/  IMAD R16, R0, 0x4, R17 ;  /* 0x0000000400107824 */ /* 0x000fe200078e0211 */
[CC--:B--2---:R-:W-:Y:S02]  /*ca30*/  LEA R20, P0, R22.reuse, R27.reuse, 0x1 ;  /* 0x0000001b16147211 */ /* 0x0c4fe400078008ff */
[C---:B------:R-:W-:Y:S02]  /*ca40*/  LEA R18, P1, R23.reuse, R27, 0x1 ;  /* 0x0000001b17127211 */ /* 0x040fe400078208ff */
[-C--:B------:R-:W-:Y:S02]  /*ca50*/  LEA.HI.X.SX32 R21, R22, R28.reuse, 0x1, P0 ;  /* 0x0000001c16157211 */ /* 0x080fe400000f0eff */
[----:B------:R-:W-:-:S03]  /*ca60*/  LEA.HI.X.SX32 R19, R23, R28, 0x1, P1 ;  /* 0x0000001c17137211 */ /* 0x000fc600008f0eff */
[----:B------:R0:W-:Y:S01]  /*ca70*/  STL.64 [R1+0xb20], R20 ;  /* 0x000b201401007387 */ /* 0x0001e20000100a00 */
[----:B------:R-:W-:-:S03]  /*ca80*/  LEA R22, P0, R25, R27, 0x1 ;  /* 0x0000001b19167211 */ /* 0x000fc600078008ff */
[----:B------:R1:W-:Y:S01]  /*ca90*/  STL.64 [R1+0xb18], R18 ;  /* 0x000b181201007387 */ /* 0x0003e20000100a00 */
[-C--:B------:R-:W-:Y:S02]  /*caa0*/  LEA.HI.X.SX32 R23, R25, R28.reuse, 0x1, P0 ;  /* 0x0000001c19177211 */ /* 0x080fe400000f0eff */
[-C--:B0-----:R-:W-:Y:S02]  /*cab0*/  LEA R20, P1, R26, R27.reuse, 0x1 ;  /* 0x0000001b1a147211 */ /* 0x081fe400078208ff */
[-C--:B-1----:R-:W-:Y:S02]  /*cac0*/  LEA R18, P2, R2, R27.reuse, 0x1 ;  /* 0x0000001b02127211 */ /* 0x082fe400078408ff */
[-C--:B------:R-:W-:Y:S02]  /*cad0*/  LEA.HI.X.SX32 R21, R26, R28.reuse, 0x1, P1 ;  /* 0x0000001c1a157211 */ /* 0x080fe400008f0eff */
[----:B------:R-:W-:Y:S02]  /*cae0*/  LEA.HI.X.SX32 R19, R2, R28, 0x1, P2 ;  /* 0x0000001c02137211 */ /* 0x000fe400010f0eff */
[----:B------:R-:W-:-:S03]  /*caf0*/  LEA R24, P0, R3, R27, 0x1 ;  /* 0x0000001b03187211 */ /* 0x000fc600078008ff */
[----:B------:R-:W-:Y:S04]  /*cb00*/  STL.64 [R1+0xaf8], R18 ;  /* 0x000af81201007387 */ /* 0x000fe80000100a00 */
[----:B------:R0:W-:Y:S01]  /*cb10*/  STL.64 [R1+0xb08], R22 ;  /* 0x000b081601007387 */ /* 0x0001e20000100a00 */
[----:B------:R-:W-:-:S03]  /*cb20*/  LEA.HI.X.SX32 R25, R3, R28, 0x1, P0 ;  /* 0x0000001c03197211 */ /* 0x000fc600000f0eff */
[----:B------:R1:W-:Y:S01]  /*cb30*/  STL.64 [R1+0xb00], R20 ;  /* 0x000b001401007387 */ /* 0x0003e20000100a00 */
[CC--:B0-----:R-:W-:Y:S02]  /*cb40*/  LEA R22, P1, R4.reuse, R27.reuse, 0x1 ;  /* 0x0000001b04167211 */ /* 0x0c1fe400078208ff */
[C---:B-1----:R-:W-:Y:S02]  /*cb50*/  LEA R20, P2, R5.reuse, R27, 0x1 ;  /* 0x0000001b05147211 */ /* 0x042fe400078408ff */
[-C--:B------:R-:W-:Y:S02]  /*cb60*/  LEA.HI.X.SX32 R23, R4, R28.reuse, 0x1, P1 ;  /* 0x0000001c04177211 */ /* 0x080fe400008f0eff */
[----:B------:R-:W-:Y:S01]  /*cb70*/  LEA.HI.X.SX32 R21, R5, R28, 0x1, P2 ;  /* 0x0000001c05157211 */ /* 0x000fe200010f0eff */
[----:B------:R0:W-:Y:S01]  /*cb80*/  STL.64 [R1+0xaf0], R24 ;  /* 0x000af01801007387 */ /* 0x0001e20000100a00 */
[----:B------:R-:W-:-:S03]  /*cb90*/  LEA R18, R0, R16, 0x2 ;  /* 0x0000001000127211 */ /* 0x000fc600078e10ff */
[----:B------:R1:W-:Y:S04]  /*cba0*/  STL.64 [R1+0xae8], R22 ;  /* 0x000ae81601007387 */ /* 0x0003e80000100a00 */
[----:B------:R2:W-:Y:S01]  /*cbb0*/  STL.64 [R1+0xae0], R20 ;  /* 0x000ae01401007387 */ /* 0x0005e20000100a00 */
[CC--:B0-----:R-:W-:Y:S02]  /*cbc0*/  LEA R24, P0, R7.reuse, R27.reuse, 0x1 ;  /* 0x0000001b07187211 */ /* 0x0c1fe400078008ff */
[-C--:B-1----:R-:W-:Y:S02]  /*cbd0*/  LEA R22, P1, R6, R27.reuse, 0x1 ;  /* 0x0000001b06167211 */ /* 0x082fe400078208ff */
[----:B------:R-:W-:Y:S02]  /*cbe0*/  LEA.HI.X.SX32 R25, R7, R28, 0x1, P0 ;  /* 0x0000001c07197211 */ /* 0x000fe400000f0eff */
[----:B--2---:R-:W-:-:S02]  /*cbf0*/  LEA R20, P2, R8, R27, 0x1 ;  /* 0x0000001b08147211 */ /* 0x004fc400078408ff */
[-C--:B------:R-:W-:Y:S01]  /*cc00*/  LEA.HI.X.SX32 R23, R6, R28.reuse, 0x1, P1 ;  /* 0x0000001c06177211 */ /* 0x080fe200008f0eff */
[----:B------:R-:W-:Y:S01]  /*cc10*/  IMAD R2, R0, 0x4, R18 ;  /* 0x0000000400027824 */ /* 0x000fe200078e0212 */
[----:B------:R-:W-:Y:S01]  /*cc20*/  LEA.HI.X.SX32 R21, R8, R28, 0x1, P2 ;  /* 0x0000001c08157211 */ /* 0x000fe200010f0eff */
[----:B------:R0:W-:Y:S02]  /*cc30*/  STL.64 [R1+0xad8], R24 ;  /* 0x000ad81801007387 */ /* 0x0001e40000100a00 */
[----:B------:R-:W-:Y:S02]  /*cc40*/  IMAD R4, R0, 0x4, R2 ;  /* 0x0000000400047824 */ /* 0x000fe400078e0202 */
[----:B------:R1:W-:Y:S04]  /*cc50*/  STL.64 [R1+0xad0], R22 ;  /* 0x000ad01601007387 */ /* 0x0003e80000100a00 */
[----:B------:R2:W-:Y:S01]  /*cc60*/  STL.64 [R1+0xac8], R20 ;  /* 0x000ac81401007387 */ /* 0x0005e20000100a00 */
[----:B0-----:R-:W-:-:S02]  /*cc70*/  LEA R24, P0, R9, R27, 0x1 ;  /* 0x0000001b09187211 */ /* 0x001fc400078008ff */
[CC--:B-1----:R-:W-:Y:S02]  /*cc80*/  LEA R22, P1, R10.reuse, R27.reuse, 0x1 ;  /* 0x0000001b0a167211 */ /* 0x0c2fe400078208ff */
[-C--:B------:R-:W-:Y:S02]  /*cc90*/  LEA.HI.X.SX32 R25, R9, R28.reuse, 0x1, P0 ;  /* 0x0000001c09197211 */ /* 0x080fe400000f0eff */
[C---:B--2---:R-:W-:Y:S02]  /*cca0*/  LEA R20, P2, R11.reuse, R27, 0x1 ;  /* 0x0000001b0b147211 */ /* 0x044fe400078408ff */
[----:B------:R-:W-:Y:S02]  /*ccb0*/  LEA.HI.X.SX32 R23, R10, R28, 0x1, P1 ;  /* 0x0000001c0a177211 */ /* 0x000fe400008f0eff */
[C---:B------:R-:W-:Y:S02]  /*ccc0*/  LEA R3, R0.reuse, R4, 0x2 ;  /* 0x0000000400037211 */ /* 0x040fe400078e10ff */
[----:B------:R-:W-:Y:S01]  /*ccd0*/  LEA.HI.X.SX32 R21, R11, R28, 0x1, P2 ;  /* 0x0000001c0b157211 */ /* 0x000fe200010f0eff */
[----:B------:R0:W-:Y:S02]  /*cce0*/  STL.64 [R1+0xac0], R24 ;  /* 0x000ac01801007387 */ /* 0x0001e40000100a00 */
[----:B------:R-:W-:-:S02]  /*ccf0*/  IMAD R6, R0, 0x4, R3 ;  /* 0x0000000400067824 */ /* 0x000fc400078e0203 */
[----:B------:R1:W-:Y:S04]  /*cd00*/  STL.64 [R1+0xab8], R22 ;  /* 0x000ab81601007387 */ /* 0x0003e80000100a00 */
[----:B------:R2:W-:Y:S01]  /*cd10*/  STL.64 [R1+0xab0], R20 ;  /* 0x000ab01401007387 */ /* 0x0005e20000100a00 */
[-C--:B0-----:R-:W-:Y:S02]  /*cd20*/  LEA R24, P0, R12, R27.reuse, 0x1 ;  /* 0x0000001b0c187211 */ /* 0x081fe400078008ff */
[-C--:B-1----:R-:W-:Y:S01]  /*cd30*/  LEA R22, P1, R13, R27.reuse, 0x1 ;  /* 0x0000001b0d167211 */ /* 0x082fe200078208ff */
[----:B------:R-:W-:Y:S01]  /*cd40*/  IMAD R5, R0, 0x4, R6 ;  /* 0x0000000400057824 */ /* 0x000fe200078e0206 */
[----:B------:R-:W-:Y:S02]  /*cd50*/  LEA.HI.X.SX32 R25, R12, R28, 0x1, P0 ;  /* 0x0000001c0c197211 */ /* 0x000fe400000f0eff */
[----:B--2---:R-:W-:-:S02]  /*cd60*/  LEA R20, P2, R14, R27, 0x1 ;  /* 0x0000001b0e147211 */ /* 0x004fc400078408ff */
[-C--:B------:R-:W-:Y:S02]  /*cd70*/  LEA.HI.X.SX32 R23, R13, R28.reuse, 0x1, P1 ;  /* 0x0000001c0d177211 */ /* 0x080fe400008f0eff */
[----:B------:R-:W-:Y:S01]  /*cd80*/  LEA.HI.X.SX32 R21, R14, R28, 0x1, P2 ;  /* 0x0000001c0e157211 */ /* 0x000fe200010f0eff */
[----:B------:R0:W-:Y:S01]  /*cd90*/  STL.64 [R1+0xaa8], R24 ;  /* 0x000aa81801007387 */ /* 0x0001e20000100a00 */
[----:B------:R-:W-:-:S03]  /*cda0*/  LEA R9, R0, R5, 0x2 ;  /* 0x0000000500097211 */ /* 0x000fc600078e10ff */
        /* <DEDUP_REMOVED lines=9> */
[C---:B------:R-:W-:Y:S01]  /*ce40*/  IMAD R12, R0.reuse, 0x4, R8 ;  /* 0x00000004000c7824 */ /* 0x040fe200078e0208 */
[----:B------:R0:W-:Y:S04]  /*ce50*/  STL.64 [R1+0xa90], R24 ;  /* 0x000a901801007387 */ /* 0x0001e80000100a00 */
[----:B------:R-:W-:Y:S01]  /*ce60*/  STL.64 [R1+0xa88], R22 ;  /* 0x000a881601007387 */ /* 0x000fe20000100a00 */
[----:B------:R-:W-:-:S03]  /*ce70*/  LEA R10, R0, R12, 0x2 ;  /* 0x0000000c000a7211 */ /* 0x000fc600078e10ff */
[----:B------:R1:W-:Y:S01]  /*ce80*/  STL.64 [R1+0xa80], R20 ;  /* 0x000a801401007387 */ /* 0x0003e20000100a00 */
[----:B0-----:R-:W-:-:S04]  /*ce90*/  LEA R24, P0, R18, R27, 0x1 ;  /* 0x0000001b12187211 */ /* 0x001fc800078008ff */
[-C--:B------:R-:W-:Y:S02]  /*cea0*/  LEA.HI.X.SX32 R25, R18, R28.reuse, 0x1, P0 ;  /* 0x0000001c12197211 */ /* 0x080fe400000f0eff */
[-C--:B-1----:R-:W-:Y:S01]  /*ceb0*/  LEA R20, P2, R4, R27.reuse, 0x1 ;  /* 0x0000001b04147211 */ /* 0x082fe200078408ff */
[----:B------:R-:W-:Y:S01]  /*cec0*/  IMAD R13, R0, 0x4, R10 ;  /* 0x00000004000d7824 */ /* 0x000fe200078e020a */
[-C--:B------:R-:W-:Y:S02]  /*ced0*/  LEA R22, P1, R2, R27.reuse, 0x1 ;  /* 0x0000001b02167211 */ /* 0x080fe400078208ff */
[-C--:B------:R-:W-:Y:S01]  /*cee0*/  LEA.HI.X.SX32 R21, R4, R28.reuse, 0x1, P2 ;  /* 0x0000001c04157211 */ /* 0x080fe200010f0eff */
[----:B------:R-:W-:Y:S01]  /*cef0*/  STL.64 [R1+0xa78], R24 ;  /* 0x000a781801007387 */ /* 0x000fe20000100a00 */
[----:B------:R-:W-:Y:S01]  /*cf00*/  LEA.HI.X.SX32 R23, R2, R28, 0x1, P1 ;  /* 0x0000001c02177211 */ /* 0x000fe200008f0eff */
[----:B------:R-:W-:Y:S02]  /*cf10*/  IMAD R14, R0, 0x4, R13 ;  /* 0x00000004000e7824 */ /* 0x000fe400078e020d */
[----:B------:R0:W-:Y:S01]  /*cf20*/  STL.64 [R1+0xa68], R20 ;  /* 0x000a681401007387 */ /* 0x0001e20000100a00 */
[----:B------:R-:W-:-:S02]  /*cf30*/  LEA R18, P1, R6, R27, 0x1 ;  /* 0x0000001b06127211 */ /* 0x000fc400078208ff */
[-C--:B------:R-:W-:Y:S02]  /*cf40*/  LEA R16, P2, R5, R27.reuse, 0x1 ;  /* 0x0000001b05107211 */ /* 0x080fe400078408ff */
[----:B------:R-:W-:Y:S02]  /*cf50*/  LEA.HI.X.SX32 R19, R6, R28, 0x1, P1 ;  /* 0x0000001c06137211 */ /* 0x000fe400008f0eff */
[C---:B0-----:R-:W-:Y:S02]  /*cf60*/  LEA R20, P0, R3.reuse, R27, 0x1 ;  /* 0x0000001b03147211 */ /* 0x041fe400078008ff */
[C---:B------:R-:W-:Y:S02]  /*cf70*/  LEA R2, R0.reuse, R14, 0x2 ;  /* 0x0000000e00027211 */ /* 0x040fe400078e10ff */
[-C--:B------:R-:W-:Y:S02]  /*cf80*/  LEA.HI.X.SX32 R21, R3, R28.reuse, 0x1, P0 ;  /* 0x0000001c03157211 */ /* 0x080fe400000f0eff */
[----:B------:R-:W-:Y:S01]  /*cf90*/  LEA.HI.X.SX32 R17, R5, R28, 0x1, P2 ;  /* 0x0000001c05117211 */ /* 0x000fe200010f0eff */
[----:B------:R-:W-:Y:S01]  /*cfa0*/  STL.64 [R1+0xa70], R22 ;  /* 0x000a701601007387 */ /* 0x000fe20000100a00 */
[----:B------:R-:W-:-:S03]  /*cfb0*/  IMAD R7, R0, 0x4, R2 ;  /* 0x0000000400077824 */ /* 0x000fc600078e0202 */
[----:B------:R0:W-:Y:S04]  /*cfc0*/  STL.64 [R1+0xa60], R20 ;  /* 0x000a601401007387 */ /* 0x0001e80000100a00 */
[----:B------:R1:W-:Y:S04]  /*cfd0*/  STL.64 [R1+0xa58], R18 ;  /* 0x000a581201007387 */ /* 0x0003e80000100a00 */
[----:B------:R2:W-:Y:S01]  /*cfe0*/  STL.64 [R1+0xa50], R16 ;  /* 0x000a501001007387 */ /* 0x0005e20000100a00 */
[CC--:B0-----:R-:W-:Y:S02]  /*cff0*/  LEA R20, P0, R9.reuse, R27.reuse, 0x1 ;  /* 0x0000001b09147211 */ /* 0x0c1fe400078008ff */
[----:B-1----:R-:W-:Y:S01]  /*d000*/  LEA R18, P1, R8, R27, 0x1 ;  /* 0x0000001b08127211 */ /* 0x002fe200078208ff */
[----:B------:R-:W-:Y:S01]  /*d010*/  IMAD R11, R0, 0x4, R7 ;  /* 0x00000004000b7824 */ /* 0x000fe200078e0207 */
[----:B------:R-:W-:-:S02]  /*d020*/  LEA.HI.X.SX32 R21, R9, R28, 0x1, P0 ;  /* 0x0000001c09157211 */ /* 0x000fc400000f0eff */
[----:B--2---:R-:W-:Y:S02]  /*d030*/  LEA R16, P2, R12, R27, 0x1 ;  /* 0x0000001b0c107211 */ /* 0x004fe400078408ff */
        /* <DEDUP_REMOVED lines=14> */
[----:B------:R-:W-:Y:S04]  /*d120*/  STL.64 [R1+0xa30], R20 ;  /* 0x000a301401007387 */ /* 0x000fe80000100a00 */
[----:B------:R0:W-:Y:S01]  /*d130*/  STL.64 [R1+0xa28], R18 ;  /* 0x000a281201007387 */ /* 0x0001e20000100a00 */
[----:B------:R-:W-:-:S03]  /*d140*/  LEA R5, R0, R8, 0x2 ;  /* 0x0000000800057211 */ /* 0x000fc600078e10ff */
[----:B------:R1:W-:Y:S01]  /*d150*/  STL.64 [R1+0xa20], R16 ;  /* 0x000a201001007387 */ /* 0x0003e20000100a00 */
[-C--:B------:R-:W-:Y:S02]  /*d160*/  LEA R12, P2, R11, R27.reuse, 0x1 ;  /* 0x0000001b0b0c7211 */ /* 0x080fe400078408ff */
[CC--:B0-----:R-:W-:Y:S02]  /*d170*/  LEA R18, P0, R2.reuse, R27.reuse, 0x1 ;  /* 0x0000001b02127211 */ /* 0x0c1fe400078008ff */
[CC--:B-1----:R-:W-:Y:S02]  /*d180*/  LEA R16, P1, R7.reuse, R27.reuse, 0x1 ;  /* 0x0000001b07107211 */ /* 0x0c2fe400078208ff */
[-C--:B------:R-:W-:Y:S02]  /*d190*/  LEA.HI.X.SX32 R19, R2, R28.reuse, 0x1, P0 ;  /* 0x0000001c02137211 */ /* 0x080fe400000f0eff */
[-C--:B------:R-:W-:Y:S01]  /*d1a0*/  LEA.HI.X.SX32 R17, R7, R28.reuse, 0x1, P1 ;  /* 0x0000001c07117211 */ /* 0x080fe200008f0eff */
[----:B------:R-:W-:Y:S01]  /*d1b0*/  IMAD R6, R0, 0x4, R5 ;  /* 0x0000000400067824 */ /* 0x000fe200078e0205 */
[----:B------:R-:W-:Y:S01]  /*d1c0*/  LEA.HI.X.SX32 R13, R11, R28, 0x1, P2 ;  /* 0x0000001c0b0d7211 */ /* 0x000fe200010f0eff */
[----:B------:R0:W-:Y:S01]  /*d1d0*/  STL.64 [R1+0xa18], R18 ;  /* 0x000a181201007387 */ /* 0x0001e20000100a00 */
[----:B------:R-:W-:Y:S01]  /*d1e0*/  LEA R14, P1, R4, R27, 0x1 ;  /* 0x0000001b040e7211 */ /* 0x000fe200078208ff */
[----:B------:R-:W-:-:S02]  /*d1f0*/  IMAD R7, R0, 0x4, R6 ;  /* 0x0000000400077824 */ /* 0x000fc400078e0206 */
[----:B------:R1:W-:Y:S04]  /*d200*/  STL.64 [R1+0xa10], R16 ;  /* 0x000a101001007387 */ /* 0x0003e80000100a00 */
[----:B------:R2:W-:Y:S04]  /*d210*/  STL.64 [R1+0xa08], R12 ;  /* 0x000a080c01007387 */ /* 0x0005e80000100a00 */
[----:B0-----:R-:W0:Y:S01]  /*d220*/  S2R R19, SR_TID.X ;  /* 0x0000000000137919 */ /* 0x001e220000002100 */
[----:B-1----:R-:W-:-:S03]  /*d230*/  LEA R16, P0, R3, R27, 0x1 ;  /* 0x0000001b03107211 */ /* 0x002fc600078008ff */
[----:B------:R-:W1:Y:S01]  /*d240*/  S2R R20, SR_CTAID.X ;  /* 0x0000000000147919 */ /* 0x000e620000002500 */
[----:B--2---:R-:W-:Y:S02]  /*d250*/  LEA R12, P2, R8, R27, 0x1 ;  /* 0x0000001b080c7211 */ /* 0x004fe400078408ff */
[-C--:B------:R-:W-:Y:S02]  /*d260*/  LEA.HI.X.SX32 R17, R3, R28.reuse, 0x1, P0 ;  /* 0x0000001c03117211 */ /* 0x080fe400000f0eff */
[-C--:B------:R-:W-:Y:S02]  /*d270*/  LEA.HI.X.SX32 R15, R4, R28.reuse, 0x1, P1 ;  /* 0x0000001c040f7211 */ /* 0x080fe400008f0eff */
[----:B------:R-:W-:Y:S02]  /*d280*/  LEA R2, R0, R7, 0x2 ;  /* 0x0000000700027211 */ /* 0x000fe400078e10ff */
[----:B------:R-:W-:Y:S01]  /*d290*/  LEA.HI.X.SX32 R13, R8, R28, 0x1, P2 ;  /* 0x0000001c080d7211 */ /* 0x000fe200010f0eff */
[----:B------:R-:W-:Y:S02]  /*d2a0*/  STL.64 [R1+0xa00], R16 ;  /* 0x000a001001007387 */ /* 0x000fe40000100a00 */
[----:B------:R-:W-:-:S02]  /*d2b0*/  IMAD R3, R0, 0x4, R2 ;  /* 0x0000000400037824 */ /* 0x000fc400078e0202 */
[----:B------:R2:W-:Y:S01]  /*d2c0*/  STL.64 [R1+0x9f8], R14 ;  /* 0x0009f80e01007387 */ /* 0x0005e20000100a00 */
[----:B------:R-:W-:-:S03]  /*d2d0*/  LEA R10, P2, R7, R27, 0x1 ;  /* 0x0000001b070a7211 */ /* 0x000fc600078408ff */
[----:B------:R3:W-:Y:S01]  /*d2e0*/  STL.64 [R1+0x9f0], R12 ;  /* 0x0009f00c01007387 */ /* 0x0007e20000100a00 */
[----:B------:R-:W-:Y:S01]  /*d2f0*/  IMAD R4, R0, 0x4, R3 ;  /* 0x0000000400047824 */ /* 0x000fe200078e0203 */
[-C--:B------:R-:W-:Y:S02]  /*d300*/  LEA.HI.X.SX32 R11, R7, R28.reuse, 0x1, P2 ;  /* 0x0000001c070b7211 */ /* 0x080fe400010f0eff */
[CC--:B--2---:R-:W-:Y:S02]  /*d310*/  LEA R14, P0, R5.reuse, R27.reuse, 0x1 ;  /* 0x0000001b050e7211 */ /* 0x0c4fe400078008ff */
[C---:B---3--:R-:W-:Y:S02]  /*d320*/  LEA R12, P1, R6.reuse, R27, 0x1 ;  /* 0x0000001b060c7211 */ /* 0x048fe400078208ff */
[-C--:B------:R-:W-:Y:S02]  /*d330*/  LEA.HI.X.SX32 R15, R5, R28.reuse, 0x1, P0 ;  /* 0x0000001c050f7211 */ /* 0x080fe400000f0eff */
[----:B------:R-:W-:-:S02]  /*d340*/  LEA.HI.X.SX32 R13, R6, R28, 0x1, P1 ;  /* 0x0000001c060d7211 */ /* 0x000fc400008f0eff */
[----:B------:R-:W-:Y:S01]  /*d350*/  LEA R0, R0, R4, 0x2 ;  /* 0x0000000400007211 */ /* 0x000fe200078e10ff */
[----:B------:R2:W-:Y:S01]  /*d360*/  STL.64 [R1+0x9e8], R14 ;  /* 0x0009e80e01007387 */ /* 0x0005e20000100a00 */
[----:B0-----:R-:W-:-:S03]  /*d370*/  LOP3.LUT R21, R19, 0x3, RZ, 0xc0, !PT ;  /* 0x0000000313157812 */ /* 0x001fc600078ec0ff */
[----:B------:R0:W-:Y:S01]  /*d380*/  STL.64 [R1+0x9e0], R12 ;  /* 0x0009e00c01007387 */ /* 0x0001e20000100a00 */
[----:B------:R-:W-:-:S03]  /*d390*/  LEA R8, P3, R0, R27, 0x1 ;  /* 0x0000001b00087211 */ /* 0x000fc600078608ff */
[----:B------:R3:W-:Y:S01]  /*d3a0*/  STL.64 [R1+0x9d8], R10 ;  /* 0x0009d80a01007387 */ /* 0x0007e20000100a00 */
[CC--:B--2---:R-:W-:Y:S02]  /*d3b0*/  LEA R14, P0, R2.reuse, R27.reuse, 0x1 ;  /* 0x0000001b020e7211 */ /* 0x0c4fe400078008ff */
[CC--:B0-----:R-:W-:Y:S02]  /*d3c0*/  LEA R12, P1, R3.reuse, R27.reuse, 0x1 ;  /* 0x0000001b030c7211 */ /* 0x0c1fe400078208ff */
[-C--:B------:R-:W-:Y:S02]  /*d3d0*/  LEA.HI.X.SX32 R15, R2, R28.reuse, 0x1, P0 ;  /* 0x0000001c020f7211 */ /* 0x080fe400000f0eff */
[C---:B---3--:R-:W-:Y:S02]  /*d3e0*/  LEA R10, P2, R4.reuse, R27, 0x1 ;  /* 0x0000001b040a7211 */ /* 0x048fe400078408ff */
[-C--:B------:R-:W-:Y:S02]  /*d3f0*/  LEA.HI.X.SX32 R13, R3, R28.reuse, 0x1, P1 ;  /* 0x0000001c030d7211 */ /* 0x080fe400008f0eff */
[----:B------:R-:W-:-:S02]  /*d400*/  LEA.HI.X.SX32 R11, R4, R28, 0x1, P2 ;  /* 0x0000001c040b7211 */ /* 0x000fc400010f0eff */
[----:B------:R-:W-:Y:S01]  /*d410*/  LOP3.LUT R22, R19, 0x1c, RZ, 0xc0, !PT ;  /* 0x0000001c13167812 */ /* 0x000fe200078ec0ff */
[----:B-1----:R-:W-:Y:S01]  /*d420*/  IMAD.SHL.U32 R20, R20, 0x80, RZ ;  /* 0x0000008014147824 */ /* 0x002fe200078e00ff */
[----:B------:R-:W-:Y:S01]  /*d430*/  LEA.HI.X.SX32 R9, R0, R28, 0x1, P3 ;  /* 0x0000001c00097211 */ /* 0x000fe200018f0eff */
[----:B------:R-:W-:Y:S01]  /*d440*/  IMAD.SHL.U32 R18, R21, 0x2, RZ ;  /* 0x0000000215127824 */ /* 0x000fe200078e00ff */
[----:B------:R-:W-:Y:S01]  /*d450*/  LOP3.LUT R19, R19, 0xff, RZ, 0xc0, !PT ;  /* 0x000000ff13137812 */ /* 0x000fe200078ec0ff */
[----:B------:R-:W-:Y:S01]  /*d460*/  STL.64 [R1+0x9d0], R14 ;  /* 0x0009d00e01007387 */ /* 0x000fe20000100a00 */
[----:B------:R-:W-:Y:S01]  /*d470*/  ISETP.NE.U32.AND P6, PT, R21, RZ, PT ;  /* 0x000000ff1500720c */ /* 0x000fe20003fc5070 */
[----:B------:R-:W-:Y:S01]  /*d480*/  IMAD.MOV.U32 R21, RZ, RZ, 0x3f800000 ;  /* 0x3f800000ff157424 */ /* 0x000fe200078e00ff */
[----:B------:R-:W-:Y:S01]  /*d490*/  SHF.R.U32.HI R17, RZ, 0x3, R19 ;  /* 0x00000003ff117819 */ /* 0x000fe20000011613 */
[----:B------:R0:W-:Y:S01]  /*d4a0*/  STL.64 [R1+0x9c8], R12 ;  /* 0x0009c80c01007387 */ /* 0x0001e20000100a00 */
[----:B------:R-:W-:Y:S01]  /*d4b0*/  IMAD.MOV.U32 R19, RZ, RZ, -0x800000 ;  /* 0xff800000ff137424 */ /* 0x000fe200078e00ff */
[----:B------:R-:W-:-:S02]  /*d4c0*/  LEA.HI R0, R22, 0x78, RZ, 0x1e ;  /* 0x0000007816007811 */ /* 0x000fc400078ff0ff */
[----:B------:R1:W-:Y:S01]  /*d4d0*/  STL.64 [R1+0x9c0], R10 ;  /* 0x0009c00a01007387 */ /* 0x0003e20000100a00 */
[C---:B------:R-:W-:Y:S02]  /*d4e0*/  LEA.HI R3, R22.reuse, 0x70, RZ, 0x1e ;  /* 0x0000007016037811 */ /* 0x040fe400078ff0ff */
[C---:B------:R-:W-:Y:S01]  /*d4f0*/  LEA.HI R4, R22.reuse, 0x68, RZ, 0x1e ;  /* 0x0000006816047811 */ /* 0x040fe200078ff0ff */
[----:B------:R2:W-:Y:S01]  /*d500*/  STL.64 [R1+0x9b8], R8 ;  /* 0x0009b80801007387 */ /* 0x0005e20000100a00 */
[C---:B------:R-:W-:Y:S02]  /*d510*/  LEA.HI R5, R22.reuse, 0x60, RZ, 0x1e ;  /* 0x0000006016057811 */ /* 0x040fe400078ff0ff */
[C---:B------:R-:W-:Y:S01]  /*d520*/  LEA.HI R6, R22.reuse, 0x58, RZ, 0x1e ;  /* 0x0000005816067811 */ /* 0x040fe200078ff0ff */
[----:B------:R3:W-:Y:S01]  /*d530*/  STL [R1+0x8c0], R21 ;  /* 0x0008c01501007387 */ /* 0x0007e20000100800 */
[C---:B------:R-:W-:Y:S02]  /*d540*/  LEA.HI R7, R22.reuse, 0x50, RZ, 0x1e ;  /* 0x0000005016077811 */ /* 0x040fe400078ff0ff */
[----:B0-----:R-:W-:-:S02]  /*d550*/  LEA.HI R12, R22, 0x28, RZ, 0x1e ;  /* 0x00000028160c7811 */ /* 0x001fc400078ff0ff */
[C---:B-1----:R-:W-:Y:S02]  /*d560*/  LEA.HI R10, R22.reuse, 0x38, RZ, 0x1e ;  /* 0x00000038160a7811 */ /* 0x042fe400078ff0ff */
[C---:B------:R-:W-:Y:S02]  /*d570*/  LEA.HI R11, R22.reuse, 0x30, RZ, 0x1e ;  /* 0x00000030160b7811 */ /* 0x040fe400078ff0ff */
[C---:B--2---:R-:W-:Y:S02]  /*d580*/  LEA.HI R8, R22.reuse, 0x48, RZ, 0x1e ;  /* 0x0000004816087811 */ /* 0x044fe400078ff0ff */
[C---:B------:R-:W-:Y:S02]  /*d590*/  LEA.HI R9, R22.reuse, 0x40, RZ, 0x1e ;  /* 0x0000004016097811 */ /* 0x040fe400078ff0ff */
[C---:B------:R-:W-:Y:S02]  /*d5a0*/  LEA.HI R13, R22.reuse, 0x20, RZ, 0x1e ;  /* 0x00000020160d7811 */ /* 0x040fe400078ff0ff */
[----:B------:R-:W-:-:S02]  /*d5b0*/  LEA.HI R14, R22, 0x18, RZ, 0x1e ;  /* 0x00000018160e7811 */ /* 0x000fc400078ff0ff */
[C---:B------:R-:W-:Y:S02]  /*d5c0*/  LEA.HI R15, R22.reuse, 0x10, RZ, 0x1e ;  /* 0x00000010160f7811 */ /* 0x040fe400078ff0ff */
[C---:B------:R-:W-:Y:S02]  /*d5d0*/  LEA.HI R16, R22.reuse, 0x8, RZ, 0x1e ;  /* 0x0000000816107811 */ /* 0x040fe400078ff0ff */
[----:B------:R-:W-:Y:S01]  /*d5e0*/  LEA.HI R2, R22, R20, RZ, 0x1e ;  /* 0x0000001416027211 */ /* 0x000fe200078ff0ff */
[----:B---3--:R-:W-:Y:S01]  /*d5f0*/  IMAD.MOV.U32 R21, RZ, RZ, -0x800000 ;  /* 0xff800000ff157424 */ /* 0x008fe200078e00ff */
[----:B------:R-:W-:Y:S01]  /*d600*/  MOV R22, 0xff800000 ;  /* 0xff80000000167802 */ /* 0x000fe20000000f00 */
[----:B------:R-:W-:Y:S04]  /*d610*/  STL [R1+0x450], RZ ;  /* 0x000450ff01007387 */ /* 0x000fe80000100800 */
[----:B------:R-:W-:Y:S04]  /*d620*/  STL [R1+0x190], R19 ;  /* 0x0001901301007387 */ /* 0x000fe80000100800 */
[----:B------:R-:W-:Y:S04]  /*d630*/  STL [R1+0x458], RZ ;  /* 0x000458ff01007387 */ /* 0x000fe80000100800 */
        /* <DEDUP_REMOVED lines=15> */
[----:B0-----:R-:W-:Y:S01]  /*d730*/  IMAD.MOV.U32 R22, RZ, RZ, 0x3f800000 ;  /* 0x3f800000ff167424 */ /* 0x001fe200078e00ff */
[----:B-1----:R-:W-:-:S04]  /*d740*/  MOV R21, 0x3f800000 ;  /* 0x3f80000000157802 */ /* 0x002fc80000000f00 */
[----:B------:R-:W-:Y:S01]  /*d750*/  STL [R1+0x8c4], R22 ;  /* 0x0008c41601007387 */ /* 0x000fe20000100800 */
[----:B--2---:R-:W-:-:S03]  /*d760*/  IMAD.MOV.U32 R19, RZ, RZ, 0x3f800000 ;  /* 0x3f800000ff137424 */ /* 0x004fc600078e00ff */
        /* <DEDUP_REMOVED lines=15> */
[----:B------:R-:W-:Y:S04]  /*d860*/  STL [R1+0x504], RZ ;  /* 0x000504ff01007387 */ /* 0x000fe80000100800 */
        /* <DEDUP_REMOVED lines=234> */
[----:B------:R-:W-:Y:S01]  /*e710*/  STL [R1+0x720], RZ ;  /* 0x000720ff01007387 */ /* 0x000fe20000100800 */
[----:B0-----:R-:W-:-:S03]  /*e720*/  IMAD.IADD R19, R20, 0x1, R3 ;  /* 0x0000000114137824 */ /* 0x001fc600078e0203 */
[----:B------:R-:W-:Y:S01]  /*e730*/  STL [R1+0x724], RZ ;  /* 0x000724ff01007387 */ /* 0x000fe20000100800 */
[----:B------:R-:W-:-:S03]  /*e740*/  IMAD.SHL.U32 R3, R3, 0x20, RZ ;  /* 0x0000002003037824 */ /* 0x000fc600078e00ff */
[----:B------:R-:W-:Y:S01]  /*e750*/  STL [R1+0x728], RZ ;  /* 0x000728ff01007387 */ /* 0x000fe20000100800 */
[----:B------:R-:W-:-:S03]  /*e760*/  IMAD.IADD R3, R20, 0x1, R5 ;  /* 0x0000000114037824 */ /* 0x000fc600078e0205 */
[----:B------:R-:W-:Y:S01]  /*e770*/  STL [R1+0x72c], RZ ;  /* 0x00072cff01007387 */ /* 0x000fe20000100800 */
[----:B------:R-:W-:-:S03]  /*e780*/  IMAD.SHL.U32 R3, R6, 0x20, RZ ;  /* 0x0000002006037824 */ /* 0x000fc600078e00ff */
[----:B------:R-:W-:Y:S01]  /*e790*/  STL [R1+0x710], RZ ;  /* 0x000710ff01007387 */ /* 0x000fe20000100800 */
[----:B------:R-:W-:-:S03]  /*e7a0*/  IMAD.IADD R3, R20, 0x1, R8 ;  /* 0x0000000114037824 */ /* 0x000fc600078e0208 */
[----:B------:R-:W-:Y:S01]  /*e7b0*/  STL [R1+0x714], RZ ;  /* 0x000714ff01007387 */ /* 0x000fe20000100800 */
[----:B------:R-:W-:-:S03]  /*e7c0*/  IMAD.SHL.U32 R3, R9, 0x20, RZ ;  /* 0x0000002009037824 */ /* 0x000fc600078e00ff */
[----:B------:R-:W-:Y:S01]  /*e7d0*/  STL [R1+0x718], RZ ;  /* 0x000718ff01007387 */ /* 0x000fe20000100800 */
[----:B------:R-:W-:-:S03]  /*e7e0*/  MOV R2, c[0x0][0x1a4] ;  /* 0x0000690000027a02 */ /* 0x000fc60000000f00 */
        /* <DEDUP_REMOVED lines=9> */
[----:B------:R-:W-:-:S03]  /*e880*/  IMAD.SHL.U32 R3, R16, 0x20, RZ ;  /* 0x0000002010037824 */ /* 0x000fc600078e00ff */
[----:B------:R-:W-:Y:S01]  /*e890*/  STL [R1+0x7a0], RZ ;  /* 0x0007a0ff01007387 */ /* 0x000fe20000100800 */
[----:B------:R-:W-:-:S03]  /*e8a0*/  IMAD.SHL.U32 R3, R2, 0x2, RZ ;  /* 0x0000000202037824 */ /* 0x000fc600078e00ff */
[----:B------:R-:W-:Y:S04]  /*e8b0*/  STL [R1+0x7a4], RZ ;  /* 0x0007a4ff01007387 */ /* 0x000fe80000100800 */
[----:B------:R-:W-:Y:S04]  /*e8c0*/  STL [R1+0x7a8], RZ ;  /* 0x0007a8ff01007387 */ /* 0x000fe80000100800 */
[----:B------:R-:W-:Y:S04]  /*e8d0*/  STL [R1+0x7ac], RZ ;  /* 0x0007acff01007387 */ /* 0x000fe80000100800 */
[----:B------:R-:W0:Y:S04]  /*e8e0*/  S2R R29, SR_TID.X ;  /* 0x00000000001d7919 */ /* 0x000e280000002100 */
[----:B------:R-:W-:Y:S04]  /*e8f0*/  STL [R1+0x780], RZ ;  /* 0x000780ff01007387 */ /* 0x000fe80000100800 */
[----:B------:R-:W-:Y:S04]  /*e900*/  STL [R1+0x784], RZ ;  /* 0x000784ff01007387 */ /* 0x000fe80000100800 */
[----:B------:R-:W-:Y:S04]  /*e910*/  STL [R1+0x788], RZ ;  /* 0x000788ff01007387 */ /* 0x000fe80000100800 */
[----:B------:R-:W-:Y:S04]  /*e920*/  STL [R1+0x78c], RZ ;  /* 0x00078cff01007387 */ /* 0x000fe80000100800 */
[----:B------:R1:W-:Y:S04]  /*e930*/  STL [R1+0x1208], R3 ;  /* 0x0012080301007387 */ /* 0x0003e80000100800 */
[----:B-1----:R-:W1:Y:S01]  /*e940*/  S2R R3, SR_TID.X ;  /* 0x0000000000037919 */ /* 0x002e620000002100 */
[----:B------:R-:W-:Y:S01]  /*e950*/  IMAD.IADD R21, R20, 0x1, R0 ;  /* 0x0000000114157824 */ /* 0x000fe200078e0200 */
[----:B------:R-:W-:-:S02]  /*e960*/  SHF.L.U32 R0, R0, 0x5, RZ ;  /* 0x0000000500007819 */ /* 0x000fc400000006ff */
[----:B------:R-:W-:Y:S01]  /*e970*/  IADD3 R0, R20, R4, RZ ;  /* 0x0000000414007210 */ /* 0x000fe20007ffe0ff */
[----:B------:R-:W-:Y:S02]  /*e980*/  IMAD.SHL.U32 R4, R4, 0x20, RZ ;  /* 0x0000002004047824 */ /* 0x000fe400078e00ff */
[C---:B------:R-:W-:Y:S01]  /*e990*/  IMAD.IADD R4, R20.reuse, 0x1, R6 ;  /* 0x0000000114047824 */ /* 0x040fe200078e0206 */
[----:B0-----:R-:W-:Y:S01]  /*e9a0*/  LOP3.LUT P5, RZ, R29, 0x7, RZ, 0xc0, !PT ;  /* 0x000000071dff7812 */ /* 0x001fe200078ac0ff */
[----:B------:R-:W-:Y:S01]  /*e9b0*/  IMAD.SHL.U32 R4, R7, 0x20, RZ ;  /* 0x0000002007047824 */ /* 0x000fe200078e00ff */
[----:B------:R-:W-:Y:S01]  /*e9c0*/  LOP3.LUT R29, R29, 0xe0, RZ, 0xc0, !PT ;  /* 0x000000e01d1d7812 */ /* 0x000fe200078ec0ff */
[----:B------:R-:W-:Y:S02]  /*e9d0*/  IMAD.IADD R4, R20, 0x1, R9 ;  /* 0x0000000114047824 */ /* 0x000fe400078e0209 */
[----:B------:R-:W-:Y:S02]  /*e9e0*/  IMAD.SHL.U32 R4, R10, 0x20, RZ ;  /* 0x000000200a047824 */ /* 0x000fe400078e00ff */
[----:B------:R-:W-:-:S02]  /*e9f0*/  IMAD.IADD R4, R20, 0x1, R12 ;  /* 0x0000000114047824 */ /* 0x000fc400078e020c */
[----:B------:R-:W-:Y:S01]  /*ea00*/  IMAD.SHL.U32 R4, R13, 0x20, RZ ;  /* 0x000000200d047824 */ /* 0x000fe200078e00ff */
[----:B------:R-:W-:Y:S01]  /*ea10*/  SHF.L.U32 R0, R5, 0x5, RZ ;  /* 0x0000000505007819 */ /* 0x000fe200000006ff */
[----:B------:R-:W-:Y:S01]  /*ea20*/  IMAD.IADD R4, R20, 0x1, R15 ;  /* 0x0000000114047824 */ /* 0x000fe200078e020f */
[----:B------:R-:W-:Y:S01]  /*ea30*/  LEA.HI R4, R29, R18, RZ, 0x1e ;  /* 0x000000121d047211 */ /* 0x000fe200078ff0ff */
[C---:B------:R-:W-:Y:S01]  /*ea40*/  IMAD R4, R2.reuse, 0x3, RZ ;  /* 0x0000000302047824 */ /* 0x040fe200078e02ff */
[C---:B------:R-:W-:Y:S02]  /*ea50*/  SHF.L.U32 R5, R2.reuse, 0x2, RZ ;  /* 0x0000000202057819 */ /* 0x040fe400000006ff */
[----:B-1----:R-:W-:Y:S01]  /*ea60*/  LOP3.LUT R3, R3, 0xff, RZ, 0xc0, !PT ;  /* 0x000000ff03037812 */ /* 0x002fe200078ec0ff */
[----:B------:R-:W-:-:S03]  /*ea70*/  IMAD R6, R2, 0x5, RZ ;  /* 0x0000000502067824 */ /* 0x000fc600078e02ff */
[----:B------:R-:W-:Y:S01]  /*ea80*/  SHF.L.U32 R3, R3, 0x1, RZ ;  /* 0x0000000103037819 */ /* 0x000fe200000006ff */
[----:B------:R0:W-:Y:S04]  /*ea90*/  STL.64 [R1+0x1200], R4 ;  /* 0x0012000401007387 */ /* 0x0001e80000100a00 */
[----:B------:R1:W-:Y:S01]  /*eaa0*/  STL [R1+0x120c], R6 ;  /* 0x00120c0601007387 */ /* 0x0003e20000100800 */
[C---:B0-----:R-:W-:Y:S02]  /*eab0*/  LOP3.LUT R4, R3.reuse, 0x10, RZ, 0x3c, !PT ;  /* 0x0000001003047812 */ /* 0x041fe400078e3cff */
[C---:B-1----:R-:W-:Y:S02]  /*eac0*/  LOP3.LUT R6, R3.reuse, 0x30, RZ, 0x3c, !PT ;  /* 0x0000003003067812 */ /* 0x042fe400078e3cff */
[----:B------:R-:W-:-:S04]  /*ead0*/  LOP3.LUT R4, R3, 0x40, RZ, 0x3c, !PT ;  /* 0x0000004003047812 */ /* 0x000fc800078e3cff */
[----:B------:R-:W0:Y:S04]  /*eae0*/  S2R R6, SR_TID.X ;  /* 0x0000000000067919 */ /* 0x000e280000002100 */
[----:B------:R-:W1:Y:S01]  /*eaf0*/  S2R R4, SR_TID.X ;  /* 0x0000000000047919 */ /* 0x000e620000002100 */
[----:B------:R-:W-:Y:S01]  /*eb00*/  IADD3 R0, R20, R7, RZ ;  /* 0x0000000714007210 */ /* 0x000fe20007ffe0ff */
[----:B------:R-:W-:Y:S01]  /*eb10*/  IMAD R7, R2, 0x6, RZ ;  /* 0x0000000602077824 */ /* 0x000fe200078e02ff */
[----:B------:R-:W-:Y:S01]  /*eb20*/  SHF.L.U32 R0, R8, 0x5, RZ ;  /* 0x0000000508007819 */ /* 0x000fe200000006ff */
[----:B------:R-:W-:Y:S01]  /*eb30*/  IMAD R8, R2, 0x7, RZ ;  /* 0x0000000702087824 */ /* 0x000fe200078e02ff */
[----:B------:R-:W-:Y:S01]  /*eb40*/  IADD3 R0, R20, R10, RZ ;  /* 0x0000000a14007210 */ /* 0x000fe20007ffe0ff */
[C---:B------:R-:W-:Y:S01]  /*eb50*/  IMAD.SHL.U32 R9, R2.reuse, 0x8, RZ ;  /* 0x0000000802097824 */ /* 0x040fe200078e00ff */
[----:B------:R-:W-:Y:S01]  /*eb60*/  SHF.L.U32 R0, R11, 0x5, RZ ;  /* 0x000000050b007819 */ /* 0x000fe200000006ff */
[----:B------:R0:W-:Y:S01]  /*eb70*/  STL [R1+0x1210], R7 ;  /* 0x0012100701007387 */ /* 0x0001e20000100800 */
[----:B------:R-:W-:Y:S01]  /*eb80*/  IMAD R10, R2, 0x9, RZ ;  /* 0x00000009020a7824 */ /* 0x000fe200078e02ff */
[----:B------:R-:W-:Y:S01]  /*eb90*/  IADD3 R0, R20, R13, RZ ;  /* 0x0000000d14007210 */ /* 0x000fe20007ffe0ff */
[----:B------:R-:W-:Y:S01]  /*eba0*/  IMAD R11, R2, 0xa, RZ ;  /* 0x0000000a020b7824 */ /* 0x000fe200078e02ff */
[----:B------:R-:W-:Y:S01]  /*ebb0*/  SHF.L.U32 R0, R14, 0x5, RZ ;  /* 0x000000050e007819 */ /* 0x000fe200000006ff */
[----:B------:R-:W-:Y:S01]  /*ebc0*/  IMAD R12, R2, 0xb, RZ ;  /* 0x0000000b020c7824 */ /* 0x000fe200078e02ff */
[----:B------:R-:W-:Y:S01]  /*ebd0*/  IADD3 R0, R20, R16, RZ ;  /* 0x0000001014007210 */ /* 0x000fe20007ffe0ff */
[----:B------:R2:W-:Y:S01]  /*ebe0*/  STL.64 [R1+0x11f8], R8 ;  /* 0x0011f80801007387 */ /* 0x0005e20000100a00 */
[----:B------:R-:W-:-:S02]  /*ebf0*/  LOP3.LUT R0, R17, 0x1c, RZ, 0xc0, !PT ;  /* 0x0000001c11007812 */ /* 0x000fc400078ec0ff */
[----:B0-----:R-:W-:Y:S02]  /*ec00*/  LOP3.LUT R7, R6, 0x1c, RZ, 0xc0, !PT ;  /* 0x0000001c06077812 */ /* 0x001fe400078ec0ff */
[C---:B-1----:R-:W-:Y:S01]  /*ec10*/  LOP3.LUT R6, R4.reuse, 0xc0, RZ, 0xc0, !PT ;  /* 0x000000c004067812 */ /* 0x042fe200078ec0ff */
[----:B------:R-:W-:Y:S02]  /*ec20*/  STL.64 [R1+0x11f0], R10 ;  /* 0x0011f00a01007387 */ /* 0x000fe40000100a00 */
[----:B------:R-:W-:Y:S01]  /*ec30*/  IMAD.SHL.U32 R7, R7, 0x8, RZ ;  /* 0x0000000807077824 */ /* 0x000fe200078e00ff */
[----:B------:R-:W-:Y:S02]  /*ec40*/  LOP3.LUT R4, R4, 0x1c, RZ, 0xc0, !PT ;  /* 0x0000001c04047812 */ /* 0x000fe400078ec0ff */
[----:B------:R-:W-:Y:S01]  /*ec50*/  SHF.R.U32.HI R6, RZ, 0x2, R6 ;  /* 0x00000002ff067819 */ /* 0x000fe20000011606 */
[----:B------:R0:W-:Y:S01]  /*ec60*/  STL [R1+0x1214], R12 ;  /* 0x0012140c01007387 */ /* 0x0001e20000100800 */
[----:B------:R-:W-:Y:S01]  /*ec70*/  LOP3.LUT R5, R3, 0x20, RZ, 0x3c, !PT ;  /* 0x0000002003057812 */ /* 0x000fe200078e3cff */
[----:B------:R-:W-:Y:S01]  /*ec80*/  IMAD.IADD R7, R7, 0x1, R0 ;  /* 0x0000000107077824 */ /* 0x000fe200078e0200 */
[----:B------:R-:W-:Y:S01]  /*ec90*/  LOP3.LUT R6, R3, R6, RZ, 0x3c, !PT ;  /* 0x0000000603067212 */ /* 0x000fe200078e3cff */
[----:B--2---:R-:W2:Y:S01]  /*eca0*/  LDL.64 R8, [R1+0x6d0] ;  /* 0x0006d00001087983 */ /* 0x004ea20000100a00 */
[----:B------:R-:W-:-:S03]  /*ecb0*/  LEA.HI R7, R4, 0x10, RZ, 0x1e ;  /* 0x0000001004077811 */ /* 0x000fc600078ff0ff */
[----:B------:R-:W3:Y:S01]  /*ecc0*/  LDL R5, [R1+0x7fc] ;  /* 0x0007fc0001057983 */ /* 0x000ee20000100800 */
[C---:B0-----:R-:W-:Y:S02]  /*ecd0*/  LOP3.LUT R12, R3.reuse, 0x50, RZ, 0x3c, !PT ;  /* 0x00000050030c7812 */ /* 0x041fe400078e3cff */
[C---:B------:R-:W-:Y:S01]  /*ece0*/  LOP3.LUT R12, R3.reuse, 0x60, RZ, 0x3c, !PT ;  /* 0x00000060030c7812 */ /* 0x040fe200078e3cff */
[----:B------:R-:W4:Y:S01]  /*ecf0*/  LDL.64 R10, [R1+0x6d8] ;  /* 0x0006d800010a7983 */ /* 0x000f220000100a00 */
[----:B------:R-:W-:Y:S02]  /*ed00*/  LOP3.LUT R12, R3, 0x70, RZ, 0x3c, !PT ;  /* 0x00000070030c7812 */ /* 0x000fe400078e3cff */
[C---:B------:R-:W-:Y:S02]  /*ed10*/  LEA.HI R3, R4.reuse, 0x18, RZ, 0x1e ;  /* 0x0000001804037811 */ /* 0x040fe400078ff0ff */
[----:B------:R-:W-:Y:S02]  /*ed20*/  LEA.HI R12, R4, 0x8, RZ, 0x1e ;  /* 0x00000008040c7811 */ /* 0x000fe400078ff0ff */
[----:B------:R-:W0:Y:S02]  /*ed30*/  S2R R4, SR_TID.X ;  /* 0x0000000000047919 */ /* 0x000e240000002100 */
[----:B------:R-:W-:Y:S01]  /*ed40*/  SHF.L.U32 R12, R12, 0x5, RZ ;  /* 0x000000050c0c7819 */ /* 0x000fe200000006ff */
[----:B------:R-:W-:-:S03]  /*ed50*/  IMAD.SHL.U32 R7, R7, 0x20, RZ ;  /* 0x0000002007077824 */ /* 0x000fc600078e00ff */
[----:B------:R-:W-:Y:S01]  /*ed60*/  IADD3 R12, R0, R12, RZ ;  /* 0x0000000c000c7210 */ /* 0x000fe20007ffe0ff */
[----:B------:R-:W-:-:S04]  /*ed70*/  IMAD.SHL.U32 R3, R3, 0x20, RZ ;  /* 0x0000002003037824 */ /* 0x000fc800078e00ff */
[----:B------:R1:W-:Y:S02]  /*ed80*/  STL [R1+0x96c], R12 ;  /* 0x00096c0c01007387 */ /* 0x0003e40000100800 */
[C---:B-1----:R-:W-:Y:S02]  /*ed90*/  IMAD.IADD R12, R0.reuse, 0x1, R7 ;  /* 0x00000001000c7824 */ /* 0x042fe400078e0207 */
[----:B------:R-:W-:Y:S01]  /*eda0*/  IMAD.IADD R7, R0, 0x1, R3 ;  /* 0x0000000100077824 */ /* 0x000fe200078e0203 */
[----:B0-----:R-:W-:Y:S02]  /*edb0*/  LOP3.LUT R4, R4, 0x1c, RZ, 0xc0, !PT ;  /* 0x0000001c04047812 */ /* 0x001fe400078ec0ff */
[----:B------:R0:W-:Y:S02]  /*edc0*/  STL [R1+0x968], R12 ;  /* 0x0009680c01007387 */ /* 0x0001e40000100800 */
[C---:B------:R-:W-:Y:S02]  /*edd0*/  LEA.HI R3, R4.reuse, 0x30, RZ, 0x1e ;  /* 0x0000003004037811 */ /* 0x040fe400078ff0ff */
[----:B------:R1:W-:Y:S01]  /*ede0*/  STL [R1+0x964], R7 ;  /* 0x0009640701007387 */ /* 0x0003e20000100800 */
[----:B0-----:R-:W-:-:S02]  /*edf0*/  LEA.HI R12, R4, 0x20, RZ, 0x1e ;  /* 0x00000020040c7811 */ /* 0x001fc400078ff0ff */
[----:B-1----:R-:W-:Y:S02]  /*ee00*/  LEA.HI R7, R4, 0x28, RZ, 0x1e ;  /* 0x0000002804077811 */ /* 0x002fe400078ff0ff */
[----:B------:R-:W0:Y:S01]  /*ee10*/  S2R R4, SR_TID.X ;  /* 0x0000000000047919 */ /* 0x000e220000002100 */
[----:B------:R-:W-:Y:S01]  /*ee20*/  SHF.L.U32 R12, R12, 0x5, RZ ;  /* 0x000000050c0c7819 */ /* 0x000fe200000006ff */
[----:B------:R-:W-:Y:S02]  /*ee30*/  IMAD.SHL.U32 R3, R3, 0x20, RZ ;  /* 0x0000002003037824 */ /* 0x000fe400078e00ff */
[----:B------:R-:W-:Y:S01]  /*ee40*/  IMAD.SHL.U32 R7, R7, 0x20, RZ ;  /* 0x0000002007077824 */ /* 0x000fe200078e00ff */
[C---:B------:R-:W-:Y:S01]  /*ee50*/  IADD3 R12, R0.reuse, R12, RZ ;  /* 0x0000000c000c7210 */ /* 0x040fe20007ffe0ff */
[C---:B------:R-:W-:Y:S02]  /*ee60*/  IMAD.IADD R12, R0.reuse, 0x1, R3 ;  /* 0x00000001000c7824 */ /* 0x040fe400078e0203 */
[----:B------:R-:W-:Y:S01]  /*ee70*/  IMAD.IADD R7, R0, 0x1, R7 ;  /* 0x0000000100077824 */ /* 0x000fe200078e0207 */
[----:B0-----:R-:W-:-:S04]  /*ee80*/  LOP3.LUT R4, R4, 0x1c, RZ, 0xc0, !PT ;  /* 0x0000001c04047812 */ /* 0x001fc800078ec0ff */
[C---:B------:R-:W-:Y:S02]  /*ee90*/  LEA.HI R3, R4.reuse, 0x48, RZ, 0x1e ;  /* 0x0000004804037811 */ /* 0x040fe400078ff0ff */
[C---:B------:R-:W-:Y:S02]  /*eea0*/  LEA.HI R7, R4.reuse, 0x40, RZ, 0x1e ;  /* 0x0000004004077811 */ /* 0x040fe400078ff0ff */
[----:B------:R-:W-:Y:S02]  /*eeb0*/  LEA.HI R12, R4, 0x38, RZ, 0x1e ;  /* 0x00000038040c7811 */ /* 0x000fe400078ff0ff */
[----:B------:R-:W0:Y:S01]  /*eec0*/  S2R R4, SR_TID.X ;  /* 0x0000000000047919 */ /* 0x000e220000002100 */
[----:B------:R-:W-:Y:S01]  /*eed0*/  IMAD.SHL.U32 R7, R7, 0x20, RZ ;  /* 0x0000002007077824 */ /* 0x000fe200078e00ff */
[----:B------:R-:W-:Y:S01]  /*eee0*/  SHF.L.U32 R12, R12, 0x5, RZ ;  /* 0x000000050c0c7819 */ /* 0x000fe200000006ff */
[----:B------:R-:W-:Y:S02]  /*eef0*/  IMAD.SHL.U32 R3, R3, 0x20, RZ ;  /* 0x0000002003037824 */ /* 0x000fe400078e00ff */
[C---:B------:R-:W-:Y:S01]  /*ef00*/  IMAD.IADD R7, R0.reuse, 0x1, R7 ;  /* 0x0000000100077824 */ /* 0x040fe200078e0207 */
[C---:B------:R-:W-:Y:S01]  /*ef10*/  IADD3 R12, R0.reuse, R12, RZ ;  /* 0x0000000c000c7210 */ /* 0x040fe20007ffe0ff */
        /* <DEDUP_REMOVED lines=15> */
[----:B------:R-:W-:Y:S01]  /*f010*/  LEA.HI R3, R4, 0x78, RZ, 0x1e ;  /* 0x0000007804037811 */ /* 0x000fe200078ff0ff */
[----:B------:R-:W-:Y:S01]  /*f020*/  IMAD.SHL.U32 R7, R7, 0x20, RZ ;  /* 0x0000002007077824 */ /* 0x000fe200078e00ff */
[----:B------:R-:W-:Y:S01]  /*f030*/  SHF.L.U32 R12, R12, 0x5, RZ ;  /* 0x000000050c0c7819 */ /* 0x000fe200000006ff */
[----:B------:R-:W0:Y:S02]  /*f040*/  S2R R4, SR_TID.X ;  /* 0x0000000000047919 */ /* 0x000e240000002100 */
[----:B------:R-:W-:Y:S01]  /*f050*/  IMAD.SHL.U32 R3, R3, 0x20, RZ ;  /* 0x0000002003037824 */ /* 0x000fe200078e00ff */
[C---:B------:R-:W-:Y:S01]  /*f060*/  IADD3 R12, R0.reuse, R12, RZ ;  /* 0x0000000c000c7210 */ /* 0x040fe20007ffe0ff */
[----:B------:R-:W-:-:S02]  /*f070*/  IMAD.IADD R12, R0, 0x1, R7 ;  /* 0x00000001000c7824 */ /* 0x000fc400078e0207 */
[----:B------:R-:W-:Y:S02]  /*f080*/  IMAD.IADD R7, R0, 0x1, R3 ;  /* 0x0000000100077824 */ /* 0x000fe400078e0203 */
[----:B------:R-:W1:Y:S01]  /*f090*/  S2R R0, SR_TID.X ;  /* 0x0000000000007919 */ /* 0x000e620000002100 */
[----:B0-----:R-:W-:-:S05]  /*f0a0*/  LOP3.LUT R4, R4, 0x7, RZ, 0xc0, !PT ;  /* 0x0000000704047812 */ /* 0x001fca00078ec0ff */
[----:B------:R-:W-:Y:S02]  /*f0b0*/  IMAD R3, R4, 0x110, RZ ;  /* 0x0000011004037824 */ /* 0x000fe400078e02ff */
[C---:B-1----:R-:W-:Y:S02]  /*f0c0*/  IMAD.SHL.U32 R12, R0.reuse, 0x80, RZ ;  /* 0x00000080000c7824 */ /* 0x042fe400078e00ff */
[C---:B------:R-:W-:Y:S01]  /*f0d0*/  IMAD.SHL.U32 R7, R0.reuse, 0x2, RZ ;  /* 0x0000000200077824 */ /* 0x040fe200078e00ff */
[----:B------:R-:W-:-:S04]  /*f0e0*/  LOP3.LUT R0, R0, 0x10, RZ, 0xc0, !PT ;  /* 0x0000001000007812 */ /* 0x000fc800078ec0ff */
[----:B------:R-:W-:Y:S02]  /*f0f0*/  SHF.L.U32 R0, R0, 0x7, RZ ;  /* 0x0000000700007819 */ /* 0x000fe400000006ff */
[----:B------:R-:W-:-:S04]  /*f100*/  LOP3.LUT R3, R3, 0x10, R7, 0x78, !PT ;  /* 0x0000001003037812 */ /* 0x000fc800078e7807 */
[----:B------:R-:W-:Y:S02]  /*f110*/  LOP3.LUT R3, R3, R0, RZ, 0xfc, !PT ;  /* 0x0000000003037212 */ /* 0x000fe400078efcff */
[----:B------:R-:W0:Y:S01]  /*f120*/  S2R R0, SR_TID.X ;  /* 0x0000000000007919 */ /* 0x000e220000002100 */
[----:B------:R-:W-:-:S04]  /*f130*/  SHF.L.U32 R4, R4, 0x4, RZ ;  /* 0x0000000404047819 */ /* 0x000fc800000006ff */
[----:B------:R-:W-:Y:S02]  /*f140*/  LOP3.LUT R4, R4, 0x780, R12, 0xf8, !PT ;  /* 0x0000078004047812 */ /* 0x000fe400078ef80c */
[----:B------:R-:W-:Y:S01]  /*f150*/  LOP3.LUT R6, R6, 0x40, RZ, 0x3c, !PT ;  /* 0x0000004006067812 */ /* 0x000fe200078e3cff */
[----:B------:R-:W5:Y:S01]  /*f160*/  LDL.LU R12, [R1+0x1214] ;  /* 0x00121400010c7983 */ /* 0x000f620000300800 */
[C---:B------:R-:W-:Y:S02]  /*f170*/  LOP3.LUT R6, R3.reuse, 0x20, RZ, 0x3c, !PT ;  /* 0x0000002003067812 */ /* 0x040fe400078e3cff */
[C---:B------:R-:W-:Y:S01]  /*f180*/  LOP3.LUT R6, R3.reuse, 0x40, RZ, 0x3c, !PT ;  /* 0x0000004003067812 */ /* 0x040fe200078e3cff */
[----:B------:R-:W5:Y:S01]  /*f190*/  LDL.LU R7, [R1+0x1210] ;  /* 0x0012100001077983 */ /* 0x000f620000300800 */
[----:B------:R-:W-:-:S04]  /*f1a0*/  LOP3.LUT R3, R3, 0x60, RZ, 0x3c, !PT ;  /* 0x0000006003037812 */ /* 0x000fc800078e3cff */
[----:B------:R-:W5:Y:S01]  /*f1b0*/  LDL.LU R6, [R1+0x120c] ;  /* 0x00120c0001067983 */ /* 0x000f620000300800 */
[----:B0-----:R-:W-:-:S04]  /*f1c0*/  LOP3.LUT R4, R4, 0x10, R0, 0x78, !PT ;  /* 0x0000001004047812 */ /* 0x001fc800078e7800 */
[C---:B------:R-:W-:Y:S02]  /*f1d0*/  LOP3.LUT R3, R4.reuse, 0x20, RZ, 0x3c, !PT ;  /* 0x0000002004037812 */ /* 0x040fe400078e3cff */
[----:B------:R-:W-:-:S06]  /*f1e0*/  LOP3.LUT R3, R4, 0x40, RZ, 0x3c, !PT ;  /* 0x0000004004037812 */ /* 0x000fcc00078e3cff */
[----:B------:R-:W5:Y:S01]  /*f1f0*/  LDL.LU R3, [R1+0x1208] ;  /* 0x0012080001037983 */ /* 0x000f620000300800 */
[----:B------:R-:W-:Y:S02]  /*f200*/  LOP3.LUT R4, R4, 0x60, RZ, 0x3c, !PT ;  /* 0x0000006004047812 */ /* 0x000fe400078e3cff */
[----:B---3--:R-:W-:-:S03]  /*f210*/  LOP3.LUT R5, R5, 0x40, RZ, 0x3c, !PT ;  /* 0x0000004005057812 */ /* 0x008fc600078e3cff */
[----:B----4-:R-:W-:-:S05]  /*f220*/  IMAD.WIDE R4, R2, 0x2, R10 ;  /* 0x0000000202047825 */ /* 0x010fca00078e020a */
[----:B------:R2:W-:Y:S02]  /*f230*/  STL.64 [R1+0x11e0], R4 ;  /* 0x0011e00401007387 */ /* 0x0005e40000100a00 */
[----:B--2---:R-:W-:-:S05]  /*f240*/  IMAD.WIDE R4, R2, 0x2, R8 ;  /* 0x0000000202047825 */ /* 0x004fca00078e0208 */
[----:B------:R5:W-:Y:S02]  /*f250*/  STL.64 [R1+0x11d8], R4 ;  /* 0x0011d80401007387 */ /* 0x000be40000100a00 */
[----:B-----5:R-:W-:-:S05]  /*f260*/  IMAD.WIDE R4, R3, 0x2, R10 ;  /* 0x0000000203047825 */ /* 0x020fca00078e020a */
[----:B------:R0:W-:Y:S04]  /*f270*/  STL.64 [R1+0x11d0], R4 ;  /* 0x0011d00401007387 */ /* 0x0001e80000100a00 */
[----:B0-----:R-:W2:Y:S01]  /*f280*/  LDL.LU.64 R4, [R1+0x1200] ;  /* 0x0012000001047983 */ /* 0x001ea20000300a00 */
[C---:B------:R-:W-:Y:S02]  /*f290*/  IMAD R13, R2.reuse, 0xc, RZ ;  /* 0x0000000c020d7824 */ /* 0x040fe400078e02ff */
[C---:B------:R-:W-:Y:S02]  /*f2a0*/  IMAD R14, R2.reuse, 0xd, RZ ;  /* 0x0000000d020e7824 */ /* 0x040fe400078e02ff */
[C---:B------:R-:W-:Y:S02]  /*f2b0*/  IMAD R15, R2.reuse, 0xe, RZ ;  /* 0x0000000e020f7824 */ /* 0x040fe400078e02ff */
[----:B------:R-:W-:-:S02]  /*f2c0*/  IMAD R16, R2, 0xf, RZ ;  /* 0x0000000f02107824 */ /* 0x000fc400078e02ff */
[C---:B------:R-:W-:Y:S02]  /*f2d0*/  IMAD.SHL.U32 R17, R2.reuse, 0x10, RZ ;  /* 0x0000001002117824 */ /* 0x040fe400078e00ff */
[C---:B------:R-:W-:Y:S02]  /*f2e0*/  IMAD R18, R2.reuse, 0x11, RZ ;  /* 0x0000001102127824 */ /* 0x040fe400078e02ff */
[C---:B------:R-:W-:Y:S02]  /*f2f0*/  IMAD R19, R2.reuse, 0x12, RZ ;  /* 0x0000001202137824 */ /* 0x040fe400078e02ff */
[C---:B------:R-:W-:Y:S02]  /*f300*/  IMAD R20, R2.reuse, 0x13, RZ ;  /* 0x0000001302147824 */ /* 0x040fe400078e02ff */
[C---:B------:R-:W-:Y:S02]  /*f310*/  IMAD R21, R2.reuse, 0x14, RZ ;  /* 0x0000001402157824 */ /* 0x040fe400078e02ff */
[----:B------:R-:W-:-:S02]  /*f320*/  IMAD R22, R2, 0x15, RZ ;  /* 0x0000001502167824 */ /* 0x000fc400078e02ff */
[C---:B------:R-:W-:Y:S02]  /*f330*/  IMAD R23, R2.reuse, 0x16, RZ ;  /* 0x0000001602177824 */ /* 0x040fe400078e02ff */
[C---:B------:R-:W-:Y:S02]  /*f340*/  IMAD R24, R2.reuse, 0x17, RZ ;  /* 0x0000001702187824 */ /* 0x040fe400078e02ff */
[C---:B------:R-:W-:Y:S02]  /*f350*/  IMAD R25, R2.reuse, 0x18, RZ ;  /* 0x0000001802197824 */ /* 0x040fe400078e02ff */
[C---:B------:R-:W-:Y:S02]  /*f360*/  IMAD R26, R2.reuse, 0x19, RZ ;  /* 0x00000019021a7824 */ /* 0x040fe400078e02ff */
[C---:B------:R-:W-:Y:S02]  /*f370*/  IMAD R27, R2.reuse, 0x1a, RZ ;  /* 0x0000001a021b7824 */ /* 0x040fe400078e02ff */
[----:B------:R-:W-:-:S02]  /*f380*/  IMAD R28, R2, 0x1b, RZ ;  /* 0x0000001b021c7824 */ /* 0x000fc400078e02ff */
[----:B------:R-:W-:Y:S02]  /*f390*/  IMAD R29, R2, 0x1c, RZ ;  /* 0x0000001c021d7824 */ /* 0x000fe400078e02ff */
[----:B------:R-:W-:-:S05]  /*f3a0*/  IMAD.WIDE R2, R3, 0x2, R8 ;  /* 0x0000000203027825 */ /* 0x000fca00078e0208 */
[----:B------:R2:W-:Y:S02]  /*f3b0*/  STL.64 [R1+0x11c8], R2 ;  /* 0x0011c80201007387 */ /* 0x0005e40000100a00 */
[----:B--2---:R-:W-:-:S05]  /*f3c0*/  IMAD.WIDE R2, R4, 0x2, R10 ;  /* 0x0000000204027825 */ /* 0x004fca00078e020a */
[----:B------:R0:W-:Y:S02]  /*f3d0*/  STL.64 [R1+0x11c0], R2 ;  /* 0x0011c00201007387 */ /* 0x0001e40000100a00 */
[----:B0-----:R-:W-:-:S05]  /*f3e0*/  IMAD.WIDE R2, R4, 0x2, R8 ;  /* 0x0000000204027825 */ /* 0x001fca00078e0208 */
[----:B------:R0:W-:Y:S02]  /*f3f0*/  STL.64 [R1+0x11b8], R2 ;  /* 0x0011b80201007387 */ /* 0x0001e40000100a00 */
[----:B0-----:R-:W-:-:S05]  /*f400*/  IMAD.WIDE R2, R5, 0x2, R10 ;  /* 0x0000000205027825 */ /* 0x001fca00078e020a */
[----:B------:R0:W-:Y:S02]  /*f410*/  STL.64 [R1+0x11b0], R2 ;  /* 0x0011b00201007387 */ /* 0x0001e40000100a00 */
[----:B0-----:R-:W-:Y:S02]  /*f420*/  IMAD.WIDE R2, R5, 0x2, R8 ;  /* 0x0000000205027825 */ /* 0x001fe400078e0208 */
[----:B------:R-:W2:Y:S04]  /*f430*/  LDL.LU.64 R8, [R1+0x11f8] ;  /* 0x0011f80001087983 */ /* 0x000ea80000300a00 */
[----:B------:R-:W3:Y:S04]  /*f440*/  LDL.64 R4, [R1+0x6d0] ;  /* 0x0006d00001047983 */ /* 0x000ee80000100a00 */
[----:B------:R0:W-:Y:S02]  /*f450*/  STL.64 [R1+0x11a8], R2 ;  /* 0x0011a80201007387 */ /* 0x0001e40000100a00 */
[----:B0-----:R-:W-:-:S05]  /*f460*/  IMAD.WIDE R2, R6, 0x2, R10 ;  /* 0x0000000206027825 */ /* 0x001fca00078e020a */
[----:B------:R3:W-:Y:S02]  /*f470*/  STL.64 [R1+0x11a0], R2 ;  /* 0x0011a00201007387 */ /* 0x0007e40000100a00 */
[----:B---3--:R-:W-:-:S05]  /*f480*/  IMAD.WIDE R2, R6, 0x2, R4 ;  /* 0x0000000206027825 */ /* 0x008fca00078e0204 */
[----:B------:R0:W-:Y:S02]  /*f490*/  STL.64 [R1+0x1198], R2 ;  /* 0x0011980201007387 */ /* 0x0001e40000100a00 */
[C---:B0-----:R-:W-:Y:S02]  /*f4a0*/  IMAD.WIDE R2, R7.reuse, 0x2, R10 ;  /* 0x0000000207027825 */ /* 0x041fe400078e020a */
[----:B------:R-:W3:Y:S04]  /*f4b0*/  LDL.LU.64 R10, [R1+0x11f0] ;  /* 0x0011f000010a7983 */ /* 0x000ee80000300a00 */
[----:B------:R0:W-:Y:S02]  /*f4c0*/  STL.64 [R1+0x1190], R2 ;  /* 0x0011900201007387 */ /* 0x0001e40000100a00 */
[----:B0-----:R-:W-:-:S02]  /*f4d0*/  IMAD.WIDE R2, R7, 0x2, R4 ;  /* 0x0000000207027825 */ /* 0x001fc400078e0204 */
[----:B------:R-:W2:Y:S04]  /*f4e0*/  LDL.64 R6, [R1+0x6d8] ;  /* 0x0006d80001067983 */ /* 0x000ea80000100a00 */
[----:B------:R2:W-:Y:S02]  /*f4f0*/  STL.64 [R1+0x1188], R2 ;  /* 0x0011880201007387 */ /* 0x0005e40000100a00 */
[----:B--2---:R-:W-:-:S05]  /*f500*/  IMAD.WIDE R2, R8, 0x2, R6 ;  /* 0x0000000208027825 */ /* 0x004fca00078e0206 */
[----:B------:R0:W-:Y:S02]  /*f510*/  STL.64 [R1+0x1180], R2 ;  /* 0x0011800201007387 */ /* 0x0001e40000100a00 */
[----:B0-----:R-:W-:-:S05]  /*f520*/  IMAD.WIDE R2, R8, 0x2, R4 ;  /* 0x0000000208027825 */ /* 0x001fca00078e0204 */
[----:B------:R0:W-:Y:S02]  /*f530*/  STL.64 [R1+0x1178], R2 ;  /* 0x0011780201007387 */ /* 0x0001e40000100a00 */
[----:B0-----:R-:W-:-:S05]  /*f540*/  IMAD.WIDE R2, R9, 0x2, R6 ;  /* 0x0000000209027825 */ /* 0x001fca00078e0206 */
[----:B------:R0:W-:Y:S02]  /*f550*/  STL.64 [R1+0x1170], R2 ;  /* 0x0011700201007387 */ /* 0x0001e40000100a00 */
[----:B0-----:R-:W-:-:S04]  /*f560*/  IMAD.WIDE R2, R9, 0x2, R4 ;  /* 0x0000000209027825 */ /* 0x001fc800078e0204 */
[C---:B---3--:R-:W-:Y:S01]  /*f570*/  IMAD.WIDE R8, R10.reuse, 0x2, R6 ;  /* 0x000000020a087825 */ /* 0x048fe200078e0206 */
[----:B------:R0:W-:Y:S04]  /*f580*/  STL.64 [R1+0x1168], R2 ;  /* 0x0011680201007387 */ /* 0x0001e80000100a00 */
[----:B------:R1:W-:Y:S01]  /*f590*/  STL.64 [R1+0x1160], R8 ;  /* 0x0011600801007387 */ /* 0x0003e20000100a00 */
[----:B0-----:R-:W-:-:S04]  /*f5a0*/  IMAD.WIDE R2, R10, 0x2, R4 ;  /* 0x000000020a027825 */ /* 0x001fc800078e0204 */
[C---:B-1----:R-:W-:Y:S01]  /*f5b0*/  IMAD.WIDE R8, R11.reuse, 0x2, R6 ;  /* 0x000000020b087825 */ /* 0x042fe200078e0206 */
[----:B------:R0:W-:Y:S04]  /*f5c0*/  STL.64 [R1+0x1158], R2 ;  /* 0x0011580201007387 */ /* 0x0001e80000100a00 */
[----:B------:R1:W-:Y:S01]  /*f5d0*/  STL.64 [R1+0x1150], R8 ;  /* 0x0011500801007387 */ /* 0x0003e20000100a00 */
[----:B0-----:R-:W-:-:S04]  /*f5e0*/  IMAD.WIDE R2, R11, 0x2, R4 ;  /* 0x000000020b027825 */ /* 0x001fc800078e0204 */
[C---:B------:R-:W-:Y:S01]  /*f5f0*/  IMAD.WIDE R10, R12.reuse, 0x2, R6 ;  /* 0x000000020c0a7825 */ /* 0x040fe200078e0206 */
[----:B------:R0:W-:Y:S03]  /*f600*/  STL.64 [R1+0x1148], R2 ;  /* 0x0011480201007387 */ /* 0x0001e60000100a00 */
[----:B-1----:R-:W-:Y:S01]  /*f610*/  IMAD.WIDE R8, R12, 0x2, R4 ;  /* 0x000000020c087825 */ /* 0x002fe200078e0204 */
[----:B------:R1:W-:Y:S04]  /*f620*/  STL.64 [R1+0x1140], R10 ;  /* 0x0011400a01007387 */ /* 0x0003e80000100a00 */
[----:B------:R2:W-:Y:S01]  /*f630*/  STL.64 [R1+0x1138], R8 ;  /* 0x0011380801007387 */ /* 0x0005e20000100a00 */
[----:B0-----:R-:W-:-:S04]  /*f640*/  IMAD.WIDE R2, R13, 0x2, R6 ;  /* 0x000000020d027825 */ /* 0x001fc800078e0206 */
[----:B-1----:R-:W-:Y:S01]  /*f650*/  IMAD.WIDE R10, R13, 0x2, R4 ;  /* 0x000000020d0a7825 */ /* 0x002fe200078e0204 */
[----:B------:R0:W-:Y:S03]  /*f660*/  STL.64 [R1+0x1130], R2 ;  /* 0x0011300201007387 */ /* 0x0001e60000100a00 */
[C---:B--2---:R-:W-:Y:S01]  /*f670*/  IMAD.WIDE R8, R14.reuse, 0x2, R6 ;  /* 0x000000020e087825 */ /* 0x044fe200078e0206 */
[----:B------:R1:W-:Y:S04]  /*f680*/  STL.64 [R1+0x1128], R10 ;  /* 0x0011280a01007387 */ /* 0x0003e80000100a00 */
[----:B------:R2:W-:Y:S01]  /*f690*/  STL.64 [R1+0x1120], R8 ;  /* 0x0011200801007387 */ /* 0x0005e20000100a00 */
[----:B0-----:R-:W-:-:S04]  /*f6a0*/  IMAD.WIDE R2, R14, 0x2, R4 ;  /* 0x000000020e027825 */ /* 0x001fc800078e0204 */
[C---:B-1----:R-:W-:Y:S01]  /*f6b0*/  IMAD.WIDE R10, R15.reuse, 0x2, R6 ;  /* 0x000000020f0a7825 */ /* 0x042fe200078e0206 */
[----:B------:R0:W-:Y:S03]  /*f6c0*/  STL.64 [R1+0x1118], R2 ;  /* 0x0011180201007387 */ /* 0x0001e60000100a00 */
[----:B--2---:R-:W-:Y:S01]  /*f6d0*/  IMAD.WIDE R8, R15, 0x2, R4 ;  /* 0x000000020f087825 */ /* 0x004fe200078e0204 */
        /* <DEDUP_REMOVED lines=53> */
[----:B--2---:R-:W-:Y:S01]  /*fa30*/  IMAD.WIDE R8, R29, 0x2, R6 ;  /* 0x000000021d087825 */ /* 0x004fe200078e0206 */
[----:B------:R-:W-:Y:S04]  /*fa40*/  STL.64 [R1+0x1038], R10 ;  /* 0x0010380a01007387 */ /* 0x000fe80000100a00 */
[----:B------:R1:W-:Y:S01]  /*fa50*/  STL.64 [R1+0x1030], R8 ;  /* 0x0010300801007387 */ /* 0x0003e20000100a00 */
[----:B0-----:R-:W-:-:S02]  /*fa60*/  IMAD.MOV.U32 R2, RZ, RZ, c[0x0][0x1a4] ;  /* 0x00006900ff027624 */ /* 0x001fc400078e00ff */
[----:B------:R-:W-:Y:S02]  /*fa70*/  IMAD.MOV.U32 R3, RZ, RZ, c[0x0][0x1a4] ;  /* 0x00006900ff037624 */ /* 0x000fe400078e00ff */
[----:B------:R-:W-:Y:S02]  /*fa80*/  IMAD R2, R2, 0x1d, RZ ;  /* 0x0000001d02027824 */ /* 0x000fe400078e02ff */
[----:B------:R-:W-:Y:S02]  /*fa90*/  IMAD R3, R3, 0x1e, RZ ;  /* 0x0000001e03037824 */ /* 0x000fe400078e02ff */
[----:B-1----:R-:W-:-:S04]  /*faa0*/  IMAD.WIDE R8, R29, 0x2, R4 ;  /* 0x000000021d087825 */ /* 0x002fc800078e0204 */
[C---:B------:R-:W-:Y:S01]  /*fab0*/  IMAD.WIDE R12, R2.reuse, 0x2, R6 ;  /* 0x00000002020c7825 */ /* 0x040fe200078e0206 */
[----:B------:R0:W-:Y:S03]  /*fac0*/  STL.64 [R1+0x1028], R8 ;  /* 0x0010280801007387 */ /* 0x0001e60000100a00 */
[----:B------:R-:W-:Y:S01]  /*fad0*/  IMAD.WIDE R10, R2, 0x2, R4 ;  /* 0x00000002020a7825 */ /* 0x000fe200078e0204 */
[----:B------:R-:W-:Y:S01]  /*fae0*/  MOV R2, c[0x0][0x1a4] ;  /* 0x0000690000027a02 */ /* 0x000fe20000000f00 */
[----:B------:R1:W-:Y:S02]  /*faf0*/  STL.64 [R1+0x1020], R12 ;  /* 0x0010200c01007387 */ /* 0x0003e40000100a00 */
[----:B0-----:R-:W-:Y:S02]  /*fb00*/  IMAD.WIDE R8, R3, 0x2, R6 ;  /* 0x0000000203087825 */ /* 0x001fe400078e0206 */
[----:B------:R-:W-:Y:S02]  /*fb10*/  STL.64 [R1+0x1018], R10 ;  /* 0x0010180a01007387 */ /* 0x000fe40000100a00 */
[----:B------:R-:W-:-:S02]  /*fb20*/  IMAD R2, R2, 0x1f, RZ ;  /* 0x0000001f02027824 */ /* 0x000fc400078e02ff */
[----:B------:R0:W-:Y:S02]  /*fb30*/  STL.64 [R1+0x1010], R8 ;  /* 0x0010100801007387 */ /* 0x0001e40000100a00 */
[----:B------:R-:W-:-:S04]  /*fb40*/  IMAD.WIDE R14, R2, 0x2, R6 ;  /* 0x00000002020e7825 */ /* 0x000fc800078e0206 */
[----:B-1----:R-:W-:Y:S01]  /*fb50*/  IMAD.WIDE R12, R2, 0x2, R4 ;  /* 0x00000002020c7825 */ /* 0x002fe200078e0204 */
[----:B------:R-:W-:-:S03]  /*fb60*/  MOV R2, c[0x0][0x1a4] ;  /* 0x0000690000027a02 */ /* 0x000fc60000000f00 */
[----:B0-----:R-:W-:Y:S02]  /*fb70*/  IMAD.MOV.U32 R8, RZ, RZ, c[0x0][0x1a4] ;  /* 0x00006900ff087624 */ /* 0x001fe400078e00ff */
[----:B------:R-:W-:-:S04]  /*fb80*/  IMAD.WIDE R10, R3, 0x2, R4 ;  /* 0x00000002030a7825 */ /* 0x000fc800078e0204 */
[----:B------:R-:W-:Y:S01]  /*fb90*/  IMAD.SHL.U32 R8, R8, 0x20, RZ ;  /* 0x0000002008087824 */ /* 0x000fe200078e00ff */
[----:B------:R0:W-:Y:S01]  /*fba0*/  STL.64 [R1+0x1008], R10 ;  /* 0x0010080a01007387 */ /* 0x0001e20000100a00 */
[----:B------:R-:W-:Y:S02]  /*fbb0*/  IMAD.MOV.U32 R3, RZ, RZ, c[0x0][0x1a4] ;  /* 0x00006900ff037624 */ /* 0x000fe400078e00ff */
[----:B------:R-:W-:Y:S01]  /*fbc0*/  IMAD R2, R2, 0x21, RZ ;  /* 0x0000002102027824 */ /* 0x000fe200078e02ff */
[----:B------:R-:W-:Y:S01]  /*fbd0*/  STL.64 [R1+0x1000], R14 ;  /* 0x0010000e01007387 */ /* 0x000fe20000100a00 */
[----:B------:R-:W-:-:S03]  /*fbe0*/  IMAD R3, R3, 0x22, RZ ;  /* 0x0000002203037824 */ /* 0x000fc600078e02ff */
[----:B------:R1:W-:Y:S01]  /*fbf0*/  STL.64 [R1+0xff8], R12 ;  /* 0x000ff80c01007387 */ /* 0x0003e20000100a00 */
[----:B0-----:R-:W-:-:S04]  /*fc00*/  IMAD.WIDE R10, R8, 0x2, R6 ;  /* 0x00000002080a7825 */ /* 0x001fc800078e0206 */
[----:B------:R-:W-:Y:S01]  /*fc10*/  IMAD.WIDE R8, R8, 0x2, R4 ;  /* 0x0000000208087825 */ /* 0x000fe200078e0204 */
[----:B------:R0:W-:Y:S03]  /*fc20*/  STL.64 [R1+0xff0], R10 ;  /* 0x000ff00a01007387 */ /* 0x0001e60000100a00 */
[C---:B-1----:R-:W-:Y:S01]  /*fc30*/  IMAD.WIDE R12, R2.reuse, 0x2, R6 ;  /* 0x00000002020c7825 */ /* 0x042fe200078e0206 */
[----:B------:R1:W-:Y:S04]  /*fc40*/  STL.64 [R1+0xfe8], R8 ;  /* 0x000fe80801007387 */ /* 0x0003e80000100a00 */
[----:B------:R-:W-:Y:S01]  /*fc50*/  STL.64 [R1+0xfe0], R12 ;  /* 0x000fe00c01007387 */ /* 0x000fe20000100a00 */
[----:B0-----:R-:W-:-:S04]  /*fc60*/  IMAD.WIDE R10, R2, 0x2, R4 ;  /* 0x00000002020a7825 */ /* 0x001fc800078e0204 */
[C---:B-1----:R-:W-:Y:S01]  /*fc70*/  IMAD.WIDE R8, R3.reuse, 0x2, R6 ;  /* 0x0000000203087825 */ /* 0x042fe200078e0206 */
[----:B------:R0:W-:Y:S03]  /*fc80*/  STL.64 [R1+0xfd8], R10 ;  /* 0x000fd80a01007387 */ /* 0x0001e60000100a00 */
[----:B------:R-:W-:Y:S01]  /*fc90*/  IMAD.MOV.U32 R2, RZ, RZ, c[0x0][0x1a4] ;  /* 0x00006900ff027624 */ /* 0x000fe200078e00ff */
[----:B------:R1:W-:Y:S03]  /*fca0*/  STL.64 [R1+0xfd0], R8 ;  /* 0x000fd00801007387 */ /* 0x0003e60000100a00 */
[----:B------:R-:W-:Y:S02]  /*fcb0*/  IMAD R2, R2, 0x23, RZ ;  /* 0x0000002302027824 */ /* 0x000fe400078e02ff */
[----:B0-----:R-:W-:Y:S01]  /*fcc0*/  IMAD.WIDE R10, R3, 0x2, R4 ;  /* 0x00000002030a7825 */ /* 0x001fe200078e0204 */
[----:B-1----:R-:W-:-:S03]  /*fcd0*/  MOV R8, c[0x0][0x1a4] ;  /* 0x0000690000087a02 */ /* 0x002fc60000000f00 */
[----:B------:R-:W-:Y:S01]  /*fce0*/  IMAD.WIDE R14, R2, 0x2, R6 ;  /* 0x00000002020e7825 */ /* 0x000fe200078e0206 */
[----:B------:R0:W-:Y:S03]  /*fcf0*/  STL.64 [R1+0xfc8], R10 ;  /* 0x000fc80a01007387 */ /* 0x0001e60000100a00 */
[----:B------:R-:W-:Y:S02]  /*fd00*/  IMAD R8, R8, 0x24, RZ ;  /* 0x0000002408087824 */ /* 0x000fe400078e02ff */
[----:B------:R-:W-:-:S04]  /*fd10*/  IMAD.WIDE R12, R2, 0x2, R4 ;  /* 0x00000002020c7825 */ /* 0x000fc800078e0204 */
[----:B------:R-:W-:Y:S02]  /*fd20*/  IMAD.MOV.U32 R2, RZ, RZ, c[0x0][0x1a4] ;  /* 0x00006900ff027624 */ /* 0x000fe400078e00ff */
[----:B------:R-:W-:Y:S02]  /*fd30*/  IMAD.MOV.U32 R3, RZ, RZ, c[0x0][0x1a4] ;  /* 0x00006900ff037624 */ /* 0x000fe400078e00ff */
[----:B0-----:R-:W-:Y:S01]  /*fd40*/  IMAD.WIDE R10, R8, 0x2, R6 ;  /* 0x00000002080a7825 */ /* 0x001fe200078e0206 */
[----:B------:R-:W-:Y:S03]  /*fd50*/  STL.64 [R1+0xfc0], R14 ;  /* 0x000fc00e01007387 */ /* 0x000fe60000100a00 */
[----:B------:R-:W-:Y:S02]  /*fd60*/  IMAD R2, R2, 0x25, RZ ;  /* 0x0000002502027824 */ /* 0x000fe400078e02ff */
[----:B------:R-:W-:Y:S01]  /*fd70*/  IMAD.WIDE R8, R8, 0x2, R4 ;  /* 0x0000000208087825 */ /* 0x000fe200078e0204 */
[----:B------:R0:W-:Y:S03]  /*fd80*/  STL.64 [R1+0xfb8], R12 ;  /* 0x000fb80c01007387 */ /* 0x0001e60000100a00 */
[----:B------:R-:W-:Y:S01]  /*fd90*/  IMAD R3, R3, 0x26, RZ ;  /* 0x0000002603037824 */ /* 0x000fe200078e02ff */
[----:B------:R1:W-:Y:S04]  /*fda0*/  STL.64 [R1+0xfb0], R10 ;  /* 0x000fb00a01007387 */ /* 0x0003e80000100a00 */
[----:B------:R2:W-:Y:S01]  /*fdb0*/  STL.64 [R1+0xfa8], R8 ;  /* 0x000fa80801007387 */ /* 0x0005e20000100a00 */
[----:B0-----:R-:W-:-:S04]  /*fdc0*/  IMAD.WIDE R12, R2, 0x2, R6 ;  /* 0x00000002020c7825 */ /* 0x001fc800078e0206 */
[----:B-1----:R-:W-:Y:S01]  /*fdd0*/  IMAD.WIDE R10, R2, 0x2, R4 ;  /* 0x00000002020a7825 */ /* 0x002fe200078e0204 */
[----:B------:R-:W-:-:S03]  /*fde0*/  MOV R2, c[0x0][0x1a4] ;  /* 0x0000690000027a02 */ /* 0x000fc60000000f00 */
[----:B--2---:R-:W-:Y:S01]  /*fdf0*/  IMAD.WIDE R8, R3, 0x2, R6 ;  /* 0x0000000203087825 */ /* 0x004fe200078e0206 */
[----:B------:R0:W-:Y:S04]  /*fe00*/  STL.64 [R1+0xfa0], R12 ;  /* 0x000fa00c01007387 */ /* 0x0001e80000100a00 */
[----:B------:R1:W-:Y:S01]  /*fe10*/  STL.64 [R1+0xf98], R10 ;  /* 0x000f980a01007387 */ /* 0x0003e20000100a00 */
[----:B------:R-:W-:-:S03]  /*fe20*/  IMAD R2, R2, 0x27, RZ ;  /* 0x0000002702027824 */ /* 0x000fc600078e02ff */
[----:B------:R2:W-:Y:S01]  /*fe30*/  STL.64 [R1+0xf90], R8 ;  /* 0x000f900801007387 */ /* 0x0005e20000100a00 */
[----:B------:R-:W-:-:S04]  /*fe40*/  IMAD.WIDE R14, R2, 0x2, R6 ;  /* 0x00000002020e7825 */ /* 0x000fc800078e0206 */
[----:B0-----:R-:W-:-:S04]  /*fe50*/  IMAD.WIDE R12, R2, 0x2, R4 ;  /* 0x00000002020c7825 */ /* 0x001fc800078e0204 */
[----:B-1----:R-:W-:-:S04]  /*fe60*/  IMAD.WIDE R10, R3, 0x2, R4 ;  /* 0x00000002030a7825 */ /* 0x002fc800078e0204 */
[----:B--2---:R-:W-:Y:S01]  /*fe70*/  IMAD.MOV.U32 R8, RZ, RZ, c[0x0][0x1a4] ;  /* 0x00006900ff087624 */ /* 0x004fe200078e00ff */
[----:B------:R-:W-:Y:S01]  /*fe80*/  MOV R3, c[0x0][0x1a4] ;  /* 0x0000690000037a02 */ /* 0x000fe20000000f00 */
[----:B------:R-:W-:Y:S02]  /*fe90*/  IMAD.MOV.U32 R2, RZ, RZ, c[0x0][0x1a4] ;  /* 0x00006900ff027624 */ /* 0x000fe400078e00ff */
[----:B------:R-:W-:Y:S01]  /*fea0*/  IMAD R8, R8, 0x28, RZ ;  /* 0x0000002808087824 */ /* 0x000fe200078e02ff */
[----:B------:R0:W-:Y:S01]  /*feb0*/  STL.64 [R1+0xf88], R10 ;  /* 0x000f880a01007387 */ /* 0x0001e20000100a00 */
[----:B------:R-:W-:Y:S02]  /*fec0*/  IMAD R2, R2, 0x29, RZ ;  /* 0x0000002902027824 */ /* 0x000fe400078e02ff */
[----:B------:R-:W-:Y:S01]  /*fed0*/  IMAD R3, R3, 0x2a, RZ ;  /* 0x0000002a03037824 */ /* 0x000fe200078e02ff */
[----:B------:R-:W-:Y:S04]  /*fee0*/  STL.64 [R1+0xf80], R14 ;  /* 0x000f800e01007387 */ /* 0x000fe80000100a00 */
        /* <DEDUP_REMOVED lines=8> */
[----:B-1----:R-:W-:Y:S01]  /*ff70*/  IMAD.WIDE R8, R3, 0x2, R6 ;  /* 0x0000000203087825 */ /* 0x002fe200078e0206 */
[----:B------:R-:W-:Y:S03]  /*ff80*/  STL.64 [R1+0xf58], R10 ;  /* 0x000f580a01007387 */ /* 0x000fe60000100a00 */
[----:B------:R-:W-:Y:S01]  /*ff90*/  IMAD.MOV.U32 R2, RZ, RZ, c[0x0][0x1a4] ;  /* 0x00006900ff027624 */ /* 0x000fe200078e00ff */
[----:B------:R0:W-:Y:S03]  /*ffa0*/  STL.64 [R1+0xf50], R8 ;  /* 0x000f500801007387 */ /* 0x0001e60000100a00 */
[----:B------:R-:W-:-:S04]  /*ffb0*/  IMAD R2, R2, 0x2b, RZ ;  /* 0x0000002b02027824 */ /* 0x000fc800078e02ff */
[----:B------:R-:W-:-:S04]  /*ffc0*/  IMAD.WIDE R14, R2, 0x2, R6 ;  /* 0x00000002020e7825 */ /* 0x000fc800078e0206 */
[----:B0-----:R-:W-:Y:S02]  /*ffd0*/  IMAD.MOV.U32 R8, RZ, RZ, c[0x0][0x1a4] ;  /* 0x00006900ff087624 */ /* 0x001fe400078e00ff */
[----:B------:R-:W-:-:S04]  /*ffe0*/  IMAD.WIDE R10, R3, 0x2, R4 ;  /* 0x00000002030a7825 */ /* 0x000fc800078e0204 */
[----:B------:R-:W-:Y:S01]  /*fff0*/  IMAD.WIDE R12, R2, 0x2, R4 ;  /* 0x00000002020c7825 */ /* 0x000fe200078e0204 */
[----:B------:R-:W-:-:S03]  /*10000*/  MOV R2, c[0x0][0x1a4] ;  /* 0x0000690000027a02 */ /* 0x000fc60000000f00 */
[----:B------:R-:W-:Y:S01]  /*10010*/  IMAD R8, R8, 0x2c, RZ ;  /* 0x0000002c08087824 */ /* 0x000fe200078e02ff */
        /* <DEDUP_REMOVED lines=86> */
[----:B------:R-:W-:Y:S03]  /*10580*/  STL.64 [R1+0xe58], R10 ;  /* 0x000e580a01007387 */ /* 0x000fe60000100a00 */
[----:B------:R-:W-:Y:S01]  /*10590*/  IMAD.MOV.U32 R2, RZ, RZ, c[0x0][0x1a4] ;  /* 0x00006900ff027624 */ /* 0x000fe200078e00ff */
[----:B------:R0:W-:Y:S03]  /*105a0*/  STL.64 [R1+0xe50], R8 ;  /* 0x000e500801007387 */ /* 0x0001e60000100a00 */
[----:B------:R-:W-:Y:S02]  /*105b0*/  IMAD R2, R2, 0x3b, RZ ;  /* 0x0000003b02027824 */ /* 0x000fe400078e02ff */
[----:B------:R-:W-:Y:S01]  /*105c0*/  IMAD.WIDE R14, R3, 0x2, R4 ;  /* 0x00000002030e7825 */ /* 0x000fe200078e0204 */
[----:B0-----:R-:W-:-:S03]  /*105d0*/  MOV R8, c[0x0][0x1a4] ;  /* 0x0000690000087a02 */ /* 0x001fc60000000f00 */
[----:B------:R-:W-:-:S04]  /*105e0*/  IMAD.WIDE R12, R2, 0x2, R6 ;  /* 0x00000002020c7825 */ /* 0x000fc800078e0206 */
[----:B------:R-:W-:Y:S02]  /*105f0*/  IMAD R8, R8, 0x3c, RZ ;  /* 0x0000003c08087824 */ /* 0x000fe400078e02ff */
[----:B------:R-:W-:Y:S01]  /*10600*/  IMAD.WIDE R10, R2, 0x2, R4 ;  /* 0x00000002020a7825 */ /* 0x000fe200078e0204 */
[----:B------:R-:W-:Y:S03]  /*10610*/  STL.64 [R1+0xe48], R14 ;  /* 0x000e480e01007387 */ /* 0x000fe60000100a00 */
[C---:B------:R-:W-:Y:S01]  /*10620*/  IMAD.WIDE R2, R8.reuse, 0x2, R6 ;  /* 0x0000000208027825 */ /* 0x040fe200078e0206 */
[----:B------:R0:W-:Y:S04]  /*10630*/  STL.64 [R1+0xe40], R12 ;  /* 0x000e400c01007387 */ /* 0x0001e80000100a00 */
[----:B------:R-:W-:Y:S04]  /*10640*/  STL.64 [R1+0xe38], R10 ;  /* 0x000e380a01007387 */ /* 0x000fe80000100a00 */
[----:B------:R1:W-:Y:S01]  /*10650*/  STL.64 [R1+0xe30], R2 ;  /* 0x000e300201007387 */ /* 0x0003e20000100a00 */
[----:B0-----:R-:W-:Y:S01]  /*10660*/  IMAD.WIDE R12, R8, 0x2, R4 ;  /* 0x00000002080c7825 */ /* 0x001fe200078e0204 */
[----:B-1----:R-:W-:-:S04]  /*10670*/  LOP3.LUT R2, R0, 0x7, RZ, 0xc0, !PT ;  /* 0x0000000700027812 */ /* 0x002fc800078ec0ff */
[----:B------:R-:W-:Y:S02]  /*10680*/  SHF.L.U32 R8, R2, 0x4, RZ ;  /* 0x0000000402087819 */ /* 0x000fe400000006ff */
[----:B------:R-:W0:Y:S01]  /*10690*/  S2R R2, SR_TID.X ;  /* 0x0000000000027919 */ /* 0x000e220000002100 */
[----:B------:R-:W-:Y:S01]  /*106a0*/  IMAD.MOV.U32 R9, RZ, RZ, c[0x0][0x1a4] ;  /* 0x00006900ff097624 */ /* 0x000fe200078e00ff */
[----:B------:R-:W-:-:S03]  /*106b0*/  LOP3.LUT R0, R0, 0xe0, RZ, 0xc0, !PT ;  /* 0x000000e000007812 */ /* 0x000fc600078ec0ff */
[----:B------:R-:W-:Y:S01]  /*106c0*/  IMAD R9, R9, 0x3d, RZ ;  /* 0x0000003d09097824 */ /* 0x000fe200078e02ff */
[----:B------:R1:W-:Y:S01]  /*106d0*/  STL.64 [R1+0xe28], R12 ;  /* 0x000e280c01007387 */ /* 0x0003e20000100a00 */
[----:B------:R-:W-:Y:S02]  /*106e0*/  IMAD R0, R0, 0x100, R8 ;  /* 0x0000010000007824 */ /* 0x000fe400078e0208 */
[----:B------:R-:W-:-:S04]  /*106f0*/  IMAD.WIDE R10, R9, 0x2, R6 ;  /* 0x00000002090a7825 */ /* 0x000fc800078e0206 */
[----:B------:R-:W-:Y:S02]  /*10700*/  IMAD.MOV.U32 R3, RZ, RZ, c[0x0][0x1a4] ;  /* 0x00006900ff037624 */ /* 0x000fe400078e00ff */
[----:B-1----:R-:W-:-:S04]  /*10710*/  IMAD.WIDE R12, R9, 0x2, R4 ;  /* 0x00000002090c7825 */ /* 0x002fc800078e0204 */
[C---:B0-----:R-:W-:Y:S01]  /*10720*/  IMAD.SHL.U32 R9, R2.reuse, 0x2, RZ ;  /* 0x0000000202097824 */ /* 0x041fe200078e00ff */
[----:B------:R-:W-:Y:S02]  /*10730*/  LOP3.LUT R8, R2, 0x7, RZ, 0xc0, !PT ;  /* 0x0000000702087812 */ /* 0x000fe400078ec0ff */
[----:B------:R-:W-:Y:S01]  /*10740*/  MOV R2, c[0x0][0x1a4] ;  /* 0x0000690000027a02 */ /* 0x000fe20000000f00 */
[----:B------:R-:W-:Y:S01]  /*10750*/  IMAD R3, R3, 0x3e, RZ ;  /* 0x0000003e03037824 */ /* 0x000fe200078e02ff */
[----:B------:R-:W-:Y:S01]  /*10760*/  LOP3.LUT R0, R0, 0x30, R9, 0x78, !PT ;  /* 0x0000003000007812 */ /* 0x000fe200078e7809 */
[----:B------:R0:W-:Y:S02]  /*10770*/  STL.64 [R1+0xe20], R10 ;  /* 0x000e200a01007387 */ /* 0x0001e40000100a00 */
[----:B------:R-:W-:Y:S02]  /*10780*/  IMAD R2, R2, 0x3f, RZ ;  /* 0x0000003f02027824 */ /* 0x000fe400078e02ff */
[----:B------:R-:W-:-:S02]  /*10790*/  IMAD R0, R8, 0x400, R0 ;  /* 0x0000040008007824 */ /* 0x000fc400078e0200 */
[C---:B------:R-:W-:Y:S01]  /*107a0*/  IMAD.WIDE R8, R3.reuse, 0x2, R4 ;  /* 0x0000000203087825 */ /* 0x040fe200078e0204 */
[----:B------:R1:W-:Y:S03]  /*107b0*/  STL.64 [R1+0xe18], R12 ;  /* 0x000e180c01007387 */ /* 0x0003e60000100a00 */
[----:B0-----:R-:W-:-:S04]  /*107c0*/  IMAD.WIDE R10, R3, 0x2, R6 ;  /* 0x00000002030a7825 */ /* 0x001fc800078e0206 */
[C---:B------:R-:W-:Y:S01]  /*107d0*/  IMAD.WIDE R6, R2.reuse, 0x2, R6 ;  /* 0x0000000202067825 */ /* 0x040fe200078e0206 */
[----:B------:R1:W-:Y:S03]  /*107e0*/  STL.64 [R1+0xe10], R10 ;  /* 0x000e100a01007387 */ /* 0x0003e60000100a00 */
[----:B------:R-:W-:Y:S01]  /*107f0*/  IMAD.WIDE R2, R2, 0x2, R4 ;  /* 0x0000000202027825 */ /* 0x000fe200078e0204 */
[----:B------:R1:W-:Y:S04]  /*10800*/  STL.64 [R1+0xe08], R8 ;  /* 0x000e080801007387 */ /* 0x0003e80000100a00 */
[----:B------:R1:W-:Y:S04]  /*10810*/  STL.64 [R1+0xe00], R6 ;  /* 0x000e000601007387 */ /* 0x0003e80000100a00 */
[----:B------:R1:W-:Y:S01]  /*10820*/  STL.64 [R1+0xdf8], R2 ;  /* 0x000df80201007387 */ /* 0x0003e20000100a00 */
[----:B------:R-:W-:Y:S01]  /*10830*/  LOP3.LUT R0, R0, 0x40, RZ, 0x3c, !PT ;  /* 0x0000004000007812 */ /* 0x000fe200078e3cff */
[----:B------:R-:W-:-:S02]  /*10840*/  UMOV UR4, URZ ;  /* 0x0000003f00047c82 */ /* 0x000fc40008000000 */
[----:B------:R-:W-:Y:S02]  /*10850*/  UMOV UR5, URZ ;  /* 0x0000003f00057c82 */ /* 0x000fe40008000000 */
.L_x_35:
[----:B------:R-:W2:Y:S04]  /*10860*/  LDL.64 R4, [R1+0x6d8] ;  /* 0x0006d80001047983 */ /* 0x000ea80000100a00 */
[----:B0-----:R-:W2:Y:S04]  /*10870*/  LDL R0, [R1+0x450] ;  /* 0x0004500001007983 */ /* 0x001ea80000100800 */
[----:B-1----:R-:W3:Y:S04]  /*10880*/  LDL.64 R2, [R1+0x6d0] ;  /* 0x0006d00001027983 */ /* 0x002ee80000100a00 */
[----:B------:R-:W4:Y:S04]  /*10890*/  LDL.64 R10, [R1+0x11e0] ;  /* 0x0011e000010a7983 */ /* 0x000f280000100a00 */
        /* <DEDUP_REMOVED lines=8> */
[----:B------:R-:W4:Y:S01]  /*10920*/  LDL.64 R12, [R1+0x1198] ;  /* 0x00119800010c7983 */ /* 0x000f220000100a00 */
[----:B--2---:R-:W-:-:S04]  /*10930*/  IMAD.WIDE R4, R0, 0x2, R4 ;  /* 0x0000000200047825 */ /* 0x004fc800078e0204 */
[C---:B---3--:R-:W-:Y:S01]  /*10940*/  IMAD.WIDE R2, R0.reuse, 0x2, R2 ;  /* 0x0000000200027825 */ /* 0x048fe200078e0202 */
[----:B------:R0:W2:Y:S03]  /*10950*/  LDG.E.U16 R26, [R4.64] ;  /* 0x00000006041a7981 */ /* 0x0000a6000c1e1500 */
[C---:B----4-:R-:W-:Y:S01]  /*10960*/  IMAD.WIDE R10, R0.reuse, 0x2, R10 ;  /* 0x00000002000a7825 */ /* 0x050fe200078e020a */
[----:B------:R1:W3:Y:S03]  /*10970*/  LDG.E.U16 R27, [R2.64] ;  /* 0x00000006021b7981 */ /* 0x0002e6000c1e1500 */
[C---:B0-----:R-:W-:Y:S02]  /*10980*/  IMAD.WIDE R4, R0.reuse, 0x2, R22 ;  /* 0x0000000200047825 */ /* 0x041fe400078e0216 */
[----:B------:R0:W4:Y:S02]  /*10990*/  LDG.E.U16 R23, [R10.64] ;  /* 0x000000060a177981 */ /* 0x000124000c1e1500 */
[----:B------:R-:W-:-:S05]  /*109a0*/  IMAD.WIDE R8, R0, 0x2, R8 ;  /* 0x0000000200087825 */ /* 0x000fca00078e0208 */
[----:B------:R0:W4:Y:S01]  /*109b0*/  LDG.E.U16 R29, [R8.64] ;  /* 0x00000006081d7981 */ /* 0x000122000c1e1500 */
[----:B------:R-:W-:-:S04]  /*109c0*/  IMAD.WIDE R6, R0, 0x2, R6 ;  /* 0x0000000200067825 */ /* 0x000fc800078e0206 */
[C---:B-1----:R-:W-:Y:S01]  /*109d0*/  IMAD.WIDE R2, R0.reuse, 0x2, R14 ;  /* 0x0000000200027825 */ /* 0x042fe200078e020e */
[----:B------:R1:W4:Y:S03]  /*109e0*/  LDG.E.U16 R28, [R6.64] ;  /* 0x00000006061c7981 */ /* 0x000326000c1e1500 */
[----:B0-----:R-:W-:-:S04]  /*109f0*/  IMAD.WIDE R10, R0, 0x2, R20 ;  /* 0x00000002000a7825 */ /* 0x001fc800078e0214 */
[----:B-1----:R-:W-:-:S04]  /*10a00*/  IMAD.WIDE R6, R0, 0x2, R16 ;  /* 0x0000000200067825 */ /* 0x002fc800078e0210 */
[C---:B------:R-:W-:Y:S01]  /*10a10*/  IMAD.WIDE R8, R0.reuse, 0x2, R18 ;  /* 0x0000000200087825 */ /* 0x040fe200078e0212 */
[----:B--2---:R0:W-:Y:S04]  /*10a20*/  STL [R1+0x18c], R26 ;  /* 0x00018c1a01007387 */ /* 0x0041e80000100800 */
[----:B------:R-:W2:Y:S04]  /*10a30*/  LDL.64 R14, [R1+0x1190] ;  /* 0x00119000010e7983 */ /* 0x000ea80000100a00 */
[----:B---3--:R1:W-:Y:S04]  /*10a40*/  STL [R1+0x188], R27 ;  /* 0x0001881b01007387 */ /* 0x0083e80000100800 */
[----:B0-----:R0:W3:Y:S04]  /*10a50*/  LDG.E.U16 R26, [R4.64] ;  /* 0x00000006041a7981 */ /* 0x0010e8000c1e1500 */
[----:B----4-:R4:W-:Y:S04]  /*10a60*/  STL [R1+0x184], R23 ;  /* 0x0001841701007387 */ /* 0x0109e80000100800 */
[----:B-1----:R1:W3:Y:S01]  /*10a70*/  LDG.E.U16 R27, [R2.64] ;  /* 0x00000006021b7981 */ /* 0x0022e2000c1e1500 */
[----:B0-----:R-:W-:-:S03]  /*10a80*/  IMAD.WIDE R4, R0, 0x2, R24 ;  /* 0x0000000200047825 */ /* 0x001fc600078e0218 */
[----:B------:R-:W3:Y:S04]  /*10a90*/  LDL.64 R20, [R1+0x1180] ;  /* 0x0011800001147983 */ /* 0x000ee80000100a00 */
[----:B------:R-:W3:Y:S04]  /*10aa0*/  LDL.64 R16, [R1+0x1170] ;  /* 0x0011700001107983 */ /* 0x000ee80000100a00 */
[----:B------:R2:W3:Y:S04]  /*10ab0*/  LDG.E.U16 R25, [R10.64] ;  /* 0x000000060a197981 */ /* 0x0004e8000c1e1500 */
[----:B----4-:R-:W4:Y:S04]  /*10ac0*/  LDL.64 R22, [R1+0x1188] ;  /* 0x0011880001167983 */ /* 0x010f280000100a00 */
[----:B------:R-:W4:Y:S04]  /*10ad0*/  LDL.64 R18, [R1+0x1178] ;  /* 0x0011780001127983 */ /* 0x000f280000100a00 */
[----:B------:R0:W-:Y:S04]  /*10ae0*/  STL [R1+0x180], R29 ;  /* 0x0001801d01007387 */ /* 0x0001e80000100800 */
[----:B0-----:R4:W4:Y:S01]  /*10af0*/  LDG.E.U16 R29, [R8.64] ;  /* 0x00000006081d7981 */ /* 0x001922000c1e1500 */
[----:B-1----:R-:W-:-:S03]  /*10b00*/  IMAD.WIDE R2, R0, 0x2, R12 ;  /* 0x0000000200027825 */ /* 0x002fc600078e020c */
[----:B------:R0:W-:Y:S04]  /*10b10*/  STL [R1+0x17c], R28 ;  /* 0x00017c1c01007387 */ /* 0x0001e80000100800 */
[----:B0-----:R0:W4:Y:S01]  /*10b20*/  LDG.E.U16 R28, [R6.64] ;  /* 0x00000006061c7981 */ /* 0x001122000c1e1500 */
[----:B--2---:R-:W-:-:S03]  /*10b30*/  IMAD.WIDE R10, R0, 0x2, R14 ;  /* 0x00000002000a7825 */ /* 0x004fc600078e020e */
[----:B---3--:R1:W-:Y:S04]  /*10b40*/  STL [R1+0x178], R26 ;  /* 0x0001781a01007387 */ /* 0x0083e80000100800 */
[----:B------:R-:W2:Y:S04]  /*10b50*/  LDL.64 R12, [R1+0x1168] ;  /* 0x00116800010c7983 */ /* 0x000ea80000100a00 */
[----:B------:R3:W-:Y:S04]  /*10b60*/  STL [R1+0x174], R27 ;  /* 0x0001741b01007387 */ /* 0x0007e80000100800 */
[----:B-1----:R1:W2:Y:S01]  /*10b70*/  LDG.E.U16 R26, [R4.64] ;  /* 0x00000006041a7981 */ /* 0x0022a2000c1e1500 */
[----:B0-----:R-:W-:-:S03]  /*10b80*/  IMAD.WIDE R6, R0, 0x2, R20 ;  /* 0x0000000200067825 */ /* 0x001fc600078e0214 */
[----:B---3--:R0:W3:Y:S04]  /*10b90*/  LDG.E.U16 R27, [R2.64] ;  /* 0x00000006021b7981 */ /* 0x0080e8000c1e1500 */
[----:B------:R1:W-:Y:S04]  /*10ba0*/  STL [R1+0x170], R25 ;  /* 0x0001701901007387 */ /* 0x0003e80000100800 */
[----:B------:R-:W3:Y:S01]  /*10bb0*/  LDL.64 R20, [R1+0x1148] ;  /* 0x0011480001147983 */ /* 0x000ee20000100a00 */
[----:B0-----:R-:W-:-:S03]  /*10bc0*/  IMAD.WIDE R2, R0, 0x2, R16 ;  /* 0x0000000200027825 */ /* 0x001fc600078e0210 */
[----:B------:R2:W3:Y:S04]  /*10bd0*/  LDG.E.U16 R17, [R10.64] ;  /* 0x000000060a117981 */ /* 0x0004e8000c1e1500 */
[----:B-1----:R-:W3:Y:S01]  /*10be0*/  LDL.64 R24, [R1+0x1160] ;  /* 0x0011600001187983 */ /* 0x002ee20000100a00 */
[----:B----4-:R-:W-:-:S03]  /*10bf0*/  IMAD.WIDE R8, R0, 0x2, R22 ;  /* 0x0000000200087825 */ /* 0x010fc600078e0216 */
[----:B------:R-:W4:Y:S04]  /*10c00*/  LDL.64 R14, [R1+0x1158] ;  /* 0x00115800010e7983 */ /* 0x000f280000100a00 */
[----:B------:R-:W4:Y:S04]  /*10c10*/  LDL.64 R22, [R1+0x1150] ;  /* 0x0011500001167983 */ /* 0x000f280000100a00 */
[----:B------:R0:W-:Y:S04]  /*10c20*/  STL [R1+0x16c], R29 ;  /* 0x00016c1d01007387 */ /* 0x0001e80000100800 */
[----:B0-----:R0:W4:Y:S01]  /*10c30*/  LDG.E.U16 R29, [R8.64] ;  /* 0x00000006081d7981 */ /* 0x001122000c1e1500 */
[----:B------:R-:W-:-:S03]  /*10c40*/  IMAD.WIDE R4, R0, 0x2, R18 ;  /* 0x0000000200047825 */ /* 0x000fc600078e0212 */
[----:B------:R1:W-:Y:S04]  /*10c50*/  STL [R1+0x168], R28 ;  /* 0x0001681c01007387 */ /* 0x0003e80000100800 */
[----:B-1----:R4:W4:Y:S01]  /*10c60*/  LDG.E.U16 R28, [R6.64] ;  /* 0x00000006061c7981 */ /* 0x002922000c1e1500 */
[----:B--2---:R-:W-:-:S03]  /*10c70*/  IMAD.WIDE R10, R0, 0x2, R12 ;  /* 0x00000002000a7825 */ /* 0x004fc600078e020c */
[----:B------:R1:W-:Y:S04]  /*10c80*/  STL [R1+0x164], R26 ;  /* 0x0001641a01007387 */ /* 0x0003e80000100800 */
[----:B------:R-:W2:Y:S04]  /*10c90*/  LDL.64 R18, [R1+0x1140] ;  /* 0x0011400001127983 */ /* 0x000ea80000100a00 */
[----:B---3--:R3:W-:Y:S04]  /*10ca0*/  STL [R1+0x160], R27 ;  /* 0x0001601b01007387 */ /* 0x0087e80000100800 */
[----:B-1----:R1:W2:Y:S04]  /*10cb0*/  LDG.E.U16 R26, [R4.64] ;  /* 0x00000006041a7981 */ /* 0x0022a8000c1e1500 */
[----:B---3--:R3:W2:Y:S04]  /*10cc0*/  LDG.E.U16 R27, [R2.64] ;  /* 0x00000006021b7981 */ /* 0x0086a8000c1e1500 */
[----:B------:R1:W-:Y:S01]  /*10cd0*/  STL [R1+0x15c], R17 ;  /* 0x00015c1101007387 */ /* 0x0003e20000100800 */
[----:B0-----:R-:W-:-:S03]  /*10ce0*/  IMAD.WIDE R8, R0, 0x2, R24 ;  /* 0x0000000200087825 */ /* 0x001fc600078e0218 */
[----:B------:R-:W2:Y:S01]  /*10cf0*/  LDL.64 R24, [R1+0x1128] ;  /* 0x0011280001187983 */ /* 0x000ea20000100a00 */
[----:B---3--:R-:W-:-:S03]  /*10d00*/  IMAD.WIDE R2, R0, 0x2, R20 ;  /* 0x0000000200027825 */ /* 0x008fc600078e0214 */
        /* <DEDUP_REMOVED lines=13> */
[----:B------:R0:W-:Y:S04]  /*10de0*/  STL [R1+0x14c], R27 ;  /* 0x00014c1b01007387 */ /* 0x0001e80000100800 */
[----:B-1----:R1:W2:Y:S04]  /*10df0*/  LDG.E.U16 R26, [R4.64] ;  /* 0x00000006041a7981 */ /* 0x0022a8000c1e1500 */
[----:B0-----:R0:W2:Y:S04]  /*10e00*/  LDG.E.U16 R27, [R2.64] ;  /* 0x00000006021b7981 */ /* 0x0010a8000c1e1500 */
[----:B---3--:R3:W-:Y:S01]  /*10e10*/  STL [R1+0x148], R21 ;  /* 0x0001481501007387 */ /* 0x0087e20000100800 */
[----:B-1----:R-:W-:-:S03]  /*10e20*/  IMAD.WIDE R4, R0, 0x2, R24 ;  /* 0x0000000200047825 */ /* 0x002fc600078e0218 */
[----:B------:R2:W2:Y:S01]  /*10e30*/  LDG.E.U16 R25, [R10.64] ;  /* 0x000000060a197981 */ /* 0x0004a2000c1e1500 */
[----:B------:R-:W-:-:S03]  /*10e40*/  IMAD.WIDE R8, R0, 0x2, R16 ;  /* 0x0000000200087825 */ /* 0x000fc600078e0210 */
[----:B------:R-:W2:Y:S04]  /*10e50*/  LDL.64 R16, [R1+0x1100] ;  /* 0x0011000001107983 */ /* 0x000ea80000100a00 */
[----:B---3--:R-:W3:Y:S01]  /*10e60*/  LDL.64 R20, [R1+0x1110] ;  /* 0x0011100001147983 */ /* 0x008ee20000100a00 */
[----:B----4-:R-:W-:-:S03]  /*10e70*/  IMAD.WIDE R6, R0, 0x2, R12 ;  /* 0x0000000200067825 */ /* 0x010fc600078e020c */
[----:B------:R-:W4:Y:S04]  /*10e80*/  LDL.64 R18, [R1+0x1108] ;  /* 0x0011080001127983 */ /* 0x000f280000100a00 */
[----:B------:R-:W4:Y:S04]  /*10e90*/  LDL.64 R12, [R1+0x10f8] ;  /* 0x0010f800010c7983 */ /* 0x000f280000100a00 */
[----:B------:R1:W-:Y:S04]  /*10ea0*/  STL [R1+0x144], R29 ;  /* 0x0001441d01007387 */ /* 0x0003e80000100800 */
[----:B-1----:R3:W4:Y:S01]  /*10eb0*/  LDG.E.U16 R29, [R8.64] ;  /* 0x00000006081d7981 */ /* 0x002722000c1e1500 */
[----:B0-----:R-:W-:-:S03]  /*10ec0*/  IMAD.WIDE R2, R0, 0x2, R14 ;  /* 0x0000000200027825 */ /* 0x001fc600078e020e */
[----:B------:R0:W-:Y:S04]  /*10ed0*/  STL [R1+0x140], R28 ;  /* 0x0001401c01007387 */ /* 0x0001e80000100800 */
[----:B0-----:R4:W4:Y:S01]  /*10ee0*/  LDG.E.U16 R28, [R6.64] ;  /* 0x00000006061c7981 */ /* 0x001922000c1e1500 */
[----:B--2---:R-:W-:-:S03]  /*10ef0*/  IMAD.WIDE R10, R0, 0x2, R22 ;  /* 0x00000002000a7825 */ /* 0x004fc600078e0216 */
[----:B------:R0:W-:Y:S04]  /*10f00*/  STL [R1+0x13c], R26 ;  /* 0x00013c1a01007387 */ /* 0x0001e80000100800 */
[----:B------:R-:W2:Y:S04]  /*10f10*/  LDL.64 R14, [R1+0x10f0] ;  /* 0x0010f000010e7983 */ /* 0x000ea80000100a00 */
[----:B------:R1:W-:Y:S04]  /*10f20*/  STL [R1+0x138], R27 ;  /* 0x0001381b01007387 */ /* 0x0003e80000100800 */
[----:B0-----:R0:W2:Y:S04]  /*10f30*/  LDG.E.U16 R26, [R4.64] ;  /* 0x00000006041a7981 */ /* 0x0010a8000c1e1500 */
[----:B------:R0:W-:Y:S04]  /*10f40*/  STL [R1+0x134], R25 ;  /* 0x0001341901007387 */ /* 0x0001e80000100800 */
[----:B-1----:R1:W2:Y:S01]  /*10f50*/  LDG.E.U16 R27, [R2.64] ;  /* 0x00000006021b7981 */ /* 0x0022a2000c1e1500 */
[----:B---3--:R-:W-:-:S03]  /*10f60*/  IMAD.WIDE R8, R0, 0x2, R20 ;  /* 0x0000000200087825 */ /* 0x008fc600078e0214 */
[----:B------:R-:W3:Y:S01]  /*10f70*/  LDL.64 R20, [R1+0x10d8] ;  /* 0x0010d80001147983 */ /* 0x000ee20000100a00 */
[----:B0-----:R-:W-:-:S03]  /*10f80*/  IMAD.WIDE R4, R0, 0x2, R16 ;  /* 0x0000000200047825 */ /* 0x001fc600078e0210 */
[----:B------:R2:W3:Y:S01]  /*10f90*/  LDG.E.U16 R17, [R10.64] ;  /* 0x000000060a117981 */ /* 0x0004e2000c1e1500 */
[----:B----4-:R-:W-:-:S03]  /*10fa0*/  IMAD.WIDE R6, R0, 0x2, R18 ;  /* 0x0000000200067825 */ /* 0x010fc600078e0212 */
[----:B------:R-:W4:Y:S04]  /*10fb0*/  LDL.64 R22, [R1+0x10e0] ;  /* 0x0010e00001167983 */ /* 0x000f280000100a00 */
[----:B------:R-:W4:Y:S04]  /*10fc0*/  LDL.64 R24, [R1+0x10e8] ;  /* 0x0010e80001187983 */ /* 0x000f280000100a00 */
[----:B------:R-:W4:Y:S04]  /*10fd0*/  LDL.64 R18, [R1+0x10d0] ;  /* 0x0010d00001127983 */ /* 0x000f280000100a00 */
[----:B------:R0:W-:Y:S04]  /*10fe0*/  STL [R1+0x130], R29 ;  /* 0x0001301d01007387 */ /* 0x0001e80000100800 */
[----:B0-----:R0:W4:Y:S01]  /*10ff0*/  LDG.E.U16 R29, [R8.64] ;  /* 0x00000006081d7981 */ /* 0x001122000c1e1500 */
[----:B-1----:R-:W-:-:S03]  /*11000*/  IMAD.WIDE R2, R0, 0x2, R12 ;  /* 0x0000000200027825 */ /* 0x002fc600078e020c */
[----:B------:R1:W-:Y:S04]  /*11010*/  STL [R1+0x12c], R28 ;  /* 0x00012c1c01007387 */ /* 0x0003e80000100800 */
[----:B-1----:R4:W4:Y:S01]  /*11020*/  LDG.E.U16 R28, [R6.64] ;  /* 0x00000006061c7981 */ /* 0x002922000c1e1500 */
[----:B--2---:R-:W-:-:S03]  /*11030*/  IMAD.WIDE R10, R0, 0x2, R14 ;  /* 0x00000002000a7825 */ /* 0x004fc600078e020e */
[----:B------:R1:W-:Y:S04]  /*11040*/  STL [R1+0x128], R26 ;  /* 0x0001281a01007387 */ /* 0x0003e80000100800 */
[----:B------:R-:W2:Y:S04]  /*11050*/  LDL.64 R12, [R1+0x10c8] ;  /* 0x0010c800010c7983 */ /* 0x000ea80000100a00 */
[----:B------:R0:W-:Y:S04]  /*11060*/  STL [R1+0x124], R27 ;  /* 0x0001241b01007387 */ /* 0x0001e80000100800 */
[----:B-1----:R1:W2:Y:S04]  /*11070*/  LDG.E.U16 R26, [R4.64] ;  /* 0x00000006041a7981 */ /* 0x0022a8000c1e1500 */
[----:B---3--:R3:W-:Y:S04]  /*11080*/  STL [R1+0x120], R17 ;  /* 0x0001201101007387 */ /* 0x0087e80000100800 */
[----:B0-----:R0:W2:Y:S01]  /*11090*/  LDG.E.U16 R27, [R2.64] ;  /* 0x00000006021b7981 */ /* 0x0010a2000c1e1500 */
[----:B-1----:R-:W-:-:S03]  /*110a0*/  IMAD.WIDE R4, R0, 0x2, R20 ;  /* 0x0000000200047825 */ /* 0x002fc600078e0214 */
[----:B------:R2:W2:Y:S01]  /*110b0*/  LDG.E.U16 R21, [R10.64] ;  /* 0x000000060a157981 */ /* 0x0004a2000c1e1500 */
[----:B----4-:R-:W-:-:S03]  /*110c0*/  IMAD.WIDE R6, R0, 0x2, R22 ;  /* 0x0000000200067825 */ /* 0x010fc600078e0216 */
[----:B------:R-:W4:Y:S01]  /*110d0*/  LDL.64 R14, [R1+0x10b8] ;  /* 0x0010b800010e7983 */ /* 0x000f220000100a00 */
[----:B------:R-:W-:-:S03]  /*110e0*/  IMAD.WIDE R8, R0, 0x2, R24 ;  /* 0x0000000200087825 */ /* 0x000fc600078e0218 */
[----:B---3--:R-:W3:Y:S04]  /*110f0*/  LDL.64 R16, [R1+0x10c0] ;  /* 0x0010c00001107983 */ /* 0x008ee80000100a00 */
[----:B------:R-:W3:Y:S04]  /*11100*/  LDL.64 R22, [R1+0x10a8] ;  /* 0x0010a80001167983 */ /* 0x000ee80000100a00 */
[----:B------:R-:W3:Y:S04]  /*11110*/  LDL.64 R24, [R1+0x10b0] ;  /* 0x0010b00001187983 */ /* 0x000ee80000100a00 */
[----:B------:R1:W-:Y:S04]  /*11120*/  STL [R1+0x11c], R29 ;  /* 0x00011c1d01007387 */ /* 0x0003e80000100800 */
[----:B-1----:R3:W3:Y:S01]  /*11130*/  LDG.E.U16 R29, [R8.64] ;  /* 0x00000006081d7981 */ /* 0x0026e2000c1e1500 */
[----:B0-----:R-:W-:-:S03]  /*11140*/  IMAD.WIDE R2, R0, 0x2, R18 ;  /* 0x0000000200027825 */ /* 0x001fc600078e0212 */
[----:B------:R0:W-:Y:S04]  /*11150*/  STL [R1+0x118], R28 ;  /* 0x0001181c01007387 */ /* 0x0001e80000100800 */
[----:B------:R-:W3:Y:S04]  /*11160*/  LDL.64 R18, [R1+0x10a0] ;  /* 0x0010a00001127983 */ /* 0x000ee80000100a00 */
[----:B0-----:R4:W3:Y:S01]  /*11170*/  LDG.E.U16 R28, [R6.64] ;  /* 0x00000006061c7981 */ /* 0x0018e2000c1e1500 */
[----:B--2---:R-:W-:-:S03]  /*11180*/  IMAD.WIDE R10, R0, 0x2, R12 ;  /* 0x00000002000a7825 */ /* 0x004fc600078e020c */
[----:B------:R-:W-:Y:S04]  /*11190*/  STL [R1+0x114], R26 ;  /* 0x0001141a01007387 */ /* 0x000fe80000100800 */
[----:B------:R0:W-:Y:S04]  /*111a0*/  STL [R1+0x110], R27 ;  /* 0x0001101b01007387 */ /* 0x0001e80000100800 */
[----:B------:R1:W-:Y:S04]  /*111b0*/  STL [R1+0x10c], R21 ;  /* 0x00010c1501007387 */ /* 0x0003e80000100800 */
[----:B------:R-:W2:Y:S01]  /*111c0*/  LDL.64 R12, [R1+0x1090] ;  /* 0x00109000010c7983 */ /* 0x000ea20000100a00 */
[----:B----4-:R-:W-:-:S03]  /*111d0*/  IMAD.WIDE R6, R0, 0x2, R14 ;  /* 0x0000000200067825 */ /* 0x010fc600078e020e */
[----:B0-----:R0:W4:Y:S01]  /*111e0*/  LDG.E.U16 R27, [R2.64] ;  /* 0x00000006021b7981 */ /* 0x001122000c1e1500 */
[----:B---3--:R-:W-:-:S03]  /*111f0*/  IMAD.WIDE R8, R0, 0x2, R16 ;  /* 0x0000000200087825 */ /* 0x008fc600078e0210 */
[----:B-1----:R-:W3:Y:S04]  /*11200*/  LDL.64 R20, [R1+0x1098] ;  /* 0x0010980001147983 */ /* 0x002ee80000100a00 */
[----:B------:R1:W3:Y:S01]  /*11210*/  LDG.E.U16 R26, [R4.64] ;  /* 0x00000006041a7981 */ /* 0x0002e2000c1e1500 */
[----:B0-----:R-:W-:-:S03]  /*11220*/  IMAD.WIDE R2, R0, 0x2, R22 ;  /* 0x0000000200027825 */ /* 0x001fc600078e0216 */
[----:B------:R0:W3:Y:S04]  /*11230*/  LDG.E.U16 R23, [R10.64] ;  /* 0x000000060a177981 */ /* 0x0000e8000c1e1500 */
[----:B------:R-:W3:Y:S01]  /*11240*/  LDL.64 R16, [R1+0x1088] ;  /* 0x0010880001107983 */ /* 0x000ee20000100a00 */
[----:B-1----:R-:W-:-:S03]  /*11250*/  IMAD.WIDE R4, R0, 0x2, R24 ;  /* 0x0000000200047825 */ /* 0x002fc600078e0218 */
[----:B------:R2:W3:Y:S04]  /*11260*/  LDG.E.U16 R25, [R6.64] ;  /* 0x0000000606197981 */ /* 0x0004e8000c1e1500 */
[----:B------:R-:W3:Y:S04]  /*11270*/  LDL.64 R14, [R1+0x1080] ;  /* 0x00108000010e7983 */ /* 0x000ee80000100a00 */
[----:B------:R3:W3:Y:S04]  /*11280*/  LDG.E.U16 R24, [R8.64] ;  /* 0x0000000608187981 */ /* 0x0006e8000c1e1500 */
[----:B------:R1:W-:Y:S04]  /*11290*/  STL [R1+0x108], R29 ;  /* 0x0001081d01007387 */ /* 0x0003e80000100800 */
[----:B-1----:R1:W3:Y:S01]  /*112a0*/  LDG.E.U16 R29, [R4.64] ;  /* 0x00000006041d7981 */ /* 0x0022e2000c1e1500 */
[----:B0-----:R-:W-:-:S03]  /*112b0*/  IMAD.WIDE R10, R0, 0x2, R18 ;  /* 0x00000002000a7825 */ /* 0x001fc600078e0212 */
[----:B------:R0:W-:Y:S04]  /*112c0*/  STL [R1+0x104], R28 ;  /* 0x0001041c01007387 */ /* 0x0001e80000100800 */
[----:B------:R-:W3:Y:S04]  /*112d0*/  LDG.E.U16 R11, [R10.64] ;  /* 0x000000060a0b7981 */ /* 0x000ee8000c1e1500 */
[----:B0-----:R0:W3:Y:S01]  /*112e0*/  LDG.E.U16 R28, [R2.64] ;  /* 0x00000006021c7981 */ /* 0x0010e2000c1e1500 */
[----:B--2---:R-:W-:-:S03]  /*112f0*/  IMAD.WIDE R6, R0, 0x2, R12 ;  /* 0x0000000200067825 */ /* 0x004fc600078e020c */
[----:B----4-:R-:W-:Y:S01]  /*11300*/  STL [R1+0xfc], R27 ;  /* 0x0000fc1b01007387 */ /* 0x010fe20000100800 */
[----:B---3--:R-:W-:-:S03]  /*11310*/  IMAD.WIDE R8, R0, 0x2, R20 ;  /* 0x0000000200087825 */ /* 0x008fc600078e0214 */
[----:B------:R-:W2:Y:S04]  /*11320*/  LDG.E.U16 R7, [R6.64] ;  /* 0x0000000606077981 */ /* 0x000ea8000c1e1500 */
[----:B------:R3:W-:Y:S04]  /*11330*/  STL [R1+0x100], R26 ;  /* 0x0001001a01007387 */ /* 0x0007e80000100800 */
[----:B------:R-:W4:Y:S01]  /*11340*/  LDG.E.U16 R9, [R8.64] ;  /* 0x0000000608097981 */ /* 0x000f22000c1e1500 */
[----:B-1----:R-:W-:-:S03]  /*11350*/  IMAD.WIDE R4, R0, 0x2, R16 ;  /* 0x0000000200047825 */ /* 0x002fc600078e0210 */
[----:B---3--:R-:W3:Y:S04]  /*11360*/  LDL.64 R26, [R1+0x1078] ;  /* 0x00107800011a7983 */ /* 0x008ee80000100a00 */
[----:B------:R1:W-:Y:S04]  /*11370*/  STL [R1+0xf8], R23 ;  /* 0x0000f81701007387 */ /* 0x0003e80000100800 */
[----:B------:R-:W3:Y:S04]  /*11380*/  LDL.64 R18, [R1+0x1068] ;  /* 0x0010680001127983 */ /* 0x000ee80000100a00 */
[----:B-1----:R-:W3:Y:S04]  /*11390*/  LDL.64 R22, [R1+0x1070] ;  /* 0x0010700001167983 */ /* 0x002ee80000100a00 */
[----:B------:R-:W-:Y:S04]  /*113a0*/  STL [R1+0xf0], R25 ;  /* 0x0000f01901007387 */ /* 0x000fe80000100800 */
[----:B------:R1:W-:Y:S04]  /*113b0*/  STL [R1+0xf4], R24 ;  /* 0x0000f41801007387 */ /* 0x0003e80000100800 */
[----:B------:R-:W3:Y:S04]  /*113c0*/  LDL.64 R12, [R1+0x1058] ;  /* 0x00105800010c7983 */ /* 0x000ee80000100a00 */
[----:B-1----:R-:W3:Y:S04]  /*113d0*/  LDL.64 R24, [R1+0x1060] ;  /* 0x0010600001187983 */ /* 0x002ee80000100a00 */
[----:B------:R1:W-:Y:S01]  /*113e0*/  STL [R1+0xec], R29 ;  /* 0x0000ec1d01007387 */ /* 0x0003e20000100800 */
[----:B0-----:R-:W-:-:S03]  /*113f0*/  IMAD.WIDE R2, R0, 0x2, R14 ;  /* 0x0000000200027825 */ /* 0x001fc600078e020e */
[----:B------:R-:W3:Y:S04]  /*11400*/  LDL.64 R20, [R1+0x1050] ;  /* 0x0010500001147983 */ /* 0x000ee80000100a00 */
[----:B------:R-:W3:Y:S04]  /*11410*/  LDL.64 R16, [R1+0x1048] ;  /* 0x0010480001107983 */ /* 0x000ee80000100a00 */
[----:B-1----:R-:W3:Y:S04]  /*11420*/  LDG.E.U16 R29, [R4.64] ;  /* 0x00000006041d7981 */ /* 0x002ee8000c1e1500 */
[----:B------:R-:W3:Y:S04]  /*11430*/  LDL.64 R14, [R1+0x1040] ;  /* 0x00104000010e7983 */ /* 0x000ee80000100a00 */
[----:B------:R0:W-:Y:S04]  /*11440*/  STL [R1+0xe8], R28 ;  /* 0x0000e81c01007387 */ /* 0x0001e80000100800 */
[----:B------:R3:W-:Y:S04]  /*11450*/  STL [R1+0xe4], R11 ;  /* 0x0000e40b01007387 */ /* 0x0007e80000100800 */
[----:B0-----:R0:W3:Y:S04]  /*11460*/  LDG.E.U16 R28, [R2.64] ;  /* 0x00000006021c7981 */ /* 0x0010e8000c1e1500 */
[----:B----4-:R-:W-:Y:S04]  /*11470*/  STL [R1+0xe0], R9 ;  /* 0x0000e00901007387 */ /* 0x010fe80000100800 */
[----:B--2---:R1:W-:Y:S01]  /*11480*/  STL [R1+0xdc], R7 ;  /* 0x0000dc0701007387 */ /* 0x0043e20000100800 */
[----:B---3--:R-:W-:-:S04]  /*11490*/  IMAD.WIDE R10, R0, 0x2, R26 ;  /* 0x00000002000a7825 */ /* 0x008fc800078e021a */
[C---:B-1----:R-:W-:Y:S02]  /*114a0*/  IMAD.WIDE R6, R0.reuse, 0x2, R18 ;  /* 0x0000000200067825 */ /* 0x042fe400078e0212 */
[----:B------:R-:W2:Y:S02]  /*114b0*/  LDL.64 R18, [R1+0x1030] ;  /* 0x0010300001127983 */ /* 0x000ea40000100a00 */
[C---:B------:R-:W-:Y:S02]  /*114c0*/  IMAD.WIDE R8, R0.reuse, 0x2, R22 ;  /* 0x0000000200087825 */ /* 0x040fe400078e0216 */
[----:B------:R1:W3:Y:S04]  /*114d0*/  LDG.E.U16 R27, [R6.64] ;  /* 0x00000006061b7981 */ /* 0x0002e8000c1e1500 */
[----:B------:R-:W4:Y:S04]  /*114e0*/  LDL.64 R22, [R1+0x1038] ;  /* 0x0010380001167983 */ /* 0x000f280000100a00 */
[----:B------:R0:W3:Y:S04]  /*114f0*/  LDG.E.U16 R26, [R8.64] ;  /* 0x00000006081a7981 */ /* 0x0000e8000c1e1500 */
[----:B------:R0:W-:Y:S04]  /*11500*/  STL [R1+0xd8], R29 ;  /* 0x0000d81d01007387 */ /* 0x0001e80000100800 */
[----:B0-----:R0:W3:Y:S01]  /*11510*/  LDG.E.U16 R29, [R10.64] ;  /* 0x000000060a1d7981 */ /* 0x0010e2000c1e1500 */
[----:B------:R-:W-:-:S03]  /*11520*/  IMAD.WIDE R2, R0, 0x2, R12 ;  /* 0x0000000200027825 */ /* 0x000fc600078e020c */
[----:B------:R-:W4:Y:S01]  /*11530*/  LDL.64 R12, [R1+0x1028] ;  /* 0x00102800010c7983 */ /* 0x000f220000100a00 */
[----:B------:R-:W-:-:S03]  /*11540*/  IMAD.WIDE R4, R0, 0x2, R24 ;  /* 0x0000000200047825 */ /* 0x000fc600078e0218 */
[----:B------:R2:W4:Y:S01]  /*11550*/  LDG.E.U16 R25, [R2.64] ;  /* 0x0000000602197981 */ /* 0x000522000c1e1500 */
[----:B------:R-:W-:-:S03]  /*11560*/  IMAD.WIDE R8, R0, 0x2, R16 ;  /* 0x0000000200087825 */ /* 0x000fc600078e0210 */
[----:B------:R4:W4:Y:S01]  /*11570*/  LDG.E.U16 R24, [R4.64] ;  /* 0x0000000604187981 */ /* 0x000922000c1e1500 */
[----:B0-----:R-:W-:-:S03]  /*11580*/  IMAD.WIDE R10, R0, 0x2, R20 ;  /* 0x00000002000a7825 */ /* 0x001fc600078e0214 */
[----:B------:R-:W4:Y:S01]  /*11590*/  LDG.E.U16 R9, [R8.64] ;  /* 0x0000000608097981 */ /* 0x000f22000c1e1500 */
[----:B-1----:R-:W-:-:S06]  /*115a0*/  IMAD.WIDE R6, R0, 0x2, R14 ;  /* 0x0000000200067825 */ /* 0x002fcc00078e020e */
[----:B------:R-:W4:Y:S01]  /*115b0*/  LDG.E.U16 R7, [R6.64] ;  /* 0x0000000606077981 */ /* 0x000f22000c1e1500 */
[----:B--2---:R-:W-:-:S03]  /*115c0*/  IMAD.WIDE R2, R0, 0x2, R18 ;  /* 0x0000000200027825 */ /* 0x004fc600078e0212 */
[----:B------:R0:W2:Y:S04]  /*115d0*/  LDG.E.U16 R19, [R10.64] ;  /* 0x000000060a137981 */ /* 0x0000a8000c1e1500 */
[----:B------:R-:W2:Y:S04]  /*115e0*/  LDG.E.U16 R3, [R2.64] ;  /* 0x0000000602037981 */ /* 0x000ea8000c1e1500 */
[----:B---3--:R-:W-:Y:S04]  /*115f0*/  STL [R1+0xd0], R29 ;  /* 0x0000d01d01007387 */ /* 0x008fe80000100800 */
[----:B------:R1:W-:Y:S04]  /*11600*/  STL [R1+0xd4], R28 ;  /* 0x0000d41c01007387 */ /* 0x0003e80000100800 */
[----:B------:R-:W3:Y:S01]  /*11610*/  LDL.64 R20, [R1+0x1018] ;  /* 0x0010180001147983 */ /* 0x000ee20000100a00 */
[----:B----4-:R-:W-:-:S03]  /*11620*/  IMAD.WIDE R4, R0, 0x2, R22 ;  /* 0x0000000200047825 */ /* 0x010fc600078e0216 */
[----:B------:R-:W4:Y:S04]  /*11630*/  LDL.64 R16, [R1+0x1010] ;  /* 0x0010100001107983 */ /* 0x000f280000100a00 */
[----:B-1----:R-:W4:Y:S04]  /*11640*/  LDL.64 R28, [R1+0x1020] ;  /* 0x00102000011c7983 */ /* 0x002f280000100a00 */
[----:B------:R-:W4:Y:S04]  /*11650*/  LDG.E.U16 R5, [R4.64] ;  /* 0x0000000604057981 */ /* 0x000f28000c1e1500 */
[----:B------:R-:W4:Y:S04]  /*11660*/  LDL.64 R14, [R1+0x1008] ;  /* 0x00100800010e7983 */ /* 0x000f280000100a00 */
[----:B------:R-:W-:Y:S04]  /*11670*/  STL [R1+0xc8], R27 ;  /* 0x0000c81b01007387 */ /* 0x000fe80000100800 */
[----:B------:R1:W-:Y:S01]  /*11680*/  STL [R1+0xcc], R26 ;  /* 0x0000cc1a01007387 */ /* 0x0003e20000100800 */
[----:B0-----:R-:W-:-:S06]  /*11690*/  IMAD.WIDE R10, R0, 0x2, R12 ;  /* 0x00000002000a7825 */ /* 0x001fcc00078e020c */
[----:B------:R-:W4:Y:S04]  /*116a0*/  LDG.E.U16 R11, [R10.64] ;  /* 0x000000060a0b7981 */ /* 0x000f28000c1e1500 */
[----:B-1----:R-:W4:Y:S04]  /*116b0*/  LDL.64 R26, [R1+0x1000] ;  /* 0x00100000011a7983 */ /* 0x002f280000100a00 */
[----:B------:R-:W-:Y:S04]  /*116c0*/  STL [R1+0xc0], R25 ;  /* 0x0000c01901007387 */ /* 0x000fe80000100800 */
[----:B------:R0:W-:Y:S04]  /*116d0*/  STL [R1+0xc4], R24 ;  /* 0x0000c41801007387 */ /* 0x0001e80000100800 */
[----:B------:R-:W4:Y:S04]  /*116e0*/  LDL.64 R22, [R1+0xff0] ;  /* 0x000ff00001167983 */ /* 0x000f280000100a00 */
[----:B0-----:R-:W4:Y:S04]  /*116f0*/  LDL.64 R24, [R1+0xff8] ;  /* 0x000ff80001187983 */ /* 0x001f280000100a00 */
[----:B--2---:R0:W-:Y:S04]  /*11700*/  STL [R1+0xbc], R19 ;  /* 0x0000bc1301007387 */ /* 0x0041e80000100800 */
[----:B------:R-:W2:Y:S04]  /*11710*/  LDL.64 R12, [R1+0xfe0] ;  /* 0x000fe000010c7983 */ /* 0x000ea80000100a00 */
[----:B0-----:R-:W2:Y:S04]  /*11720*/  LDL.64 R18, [R1+0xfe8] ;  /* 0x000fe80001127983 */ /* 0x001ea80000100a00 */
[----:B------:R-:W-:Y:S04]  /*11730*/  STL [R1+0xb8], R9 ;  /* 0x0000b80901007387 */ /* 0x000fe80000100800 */
[----:B------:R3:W-:Y:S02]  /*11740*/  STL [R1+0xb4], R7 ;  /* 0x0000b40701007387 */ /* 0x0007e40000100800 */
[----:B---3--:R-:W-:-:S06]  /*11750*/  IMAD.WIDE R6, R0, 0x2, R20 ;  /* 0x0000000200067825 */ /* 0x008fcc00078e0214 */
[----:B------:R-:W3:Y:S01]  /*11760*/  LDG.E.U16 R7, [R6.64] ;  /* 0x0000000606077981 */ /* 0x000ee2000c1e1500 */
[----:B----4-:R-:W-:-:S06]  /*11770*/  IMAD.WIDE R8, R0, 0x2, R28 ;  /* 0x0000000200087825 */ /* 0x010fcc00078e021c */
[----:B------:R-:W4:Y:S04]  /*11780*/  LDG.E.U16 R9, [R8.64] ;  /* 0x0000000608097981 */ /* 0x000f28000c1e1500 */
[----:B------:R0:W-:Y:S04]  /*11790*/  STL [R1+0xb0], R5 ;  /* 0x0000b00501007387 */ /* 0x0001e80000100800 */
[----:B------:R1:W-:Y:S04]  /*117a0*/  STL [R1+0xac], R3 ;  /* 0x0000ac0301007387 */ /* 0x0003e80000100800 */
[----:B------:R-:W3:Y:S01]  /*117b0*/  LDL.64 R20, [R1+0xfd0] ;  /* 0x000fd00001147983 */ /* 0x000ee20000100a00 */
[----:B0-----:R-:W-:-:S03]  /*117c0*/  IMAD.WIDE R4, R0, 0x2, R16 ;  /* 0x0000000200047825 */ /* 0x001fc600078e0210 */
[----:B------:R-:W3:Y:S01]  /*117d0*/  LDL.64 R16, [R1+0xfd8] ;  /* 0x000fd80001107983 */ /* 0x000ee20000100a00 */
[----:B-1----:R-:W-:-:S03]  /*117e0*/  IMAD.WIDE R2, R0, 0x2, R14 ;  /* 0x0000000200027825 */ /* 0x002fc600078e020e */
[----:B------:R-:W3:Y:S04]  /*117f0*/  LDL.64 R14, [R1+0xfc8] ;  /* 0x000fc800010e7983 */ /* 0x000ee80000100a00 */
[----:B------:R0:W3:Y:S04]  /*11800*/  LDG.E.U16 R29, [R4.64] ;  /* 0x00000006041d7981 */ /* 0x0000e8000c1e1500 */
[----:B------:R1:W-:Y:S04]  /*11810*/  STL [R1+0xa8], R11 ;  /* 0x0000a80b01007387 */ /* 0x0003e80000100800 */
[----:B------:R2:W3:Y:S02]  /*11820*/  LDG.E.U16 R28, [R2.64] ;  /* 0x00000006021c7981 */ /* 0x0004e4000c1e1500 */
[----:B--2---:R-:W-:-:S02]  /*11830*/  IMAD.WIDE R2, R0, 0x2, R12 ;  /* 0x0000000200027825 */ /* 0x004fc400078e020c */
[----:B----4-:R2:W-:Y:S04]  /*11840*/  STL [R1+0xa4], R9 ;  /* 0x0000a40901007387 */ /* 0x0105e80000100800 */
[----:B---3--:R3:W-:Y:S04]  /*11850*/  STL [R1+0xa0], R7 ;  /* 0x0000a00701007387 */ /* 0x0087e80000100800 */
[----:B------:R-:W4:Y:S01]  /*11860*/  LDL.64 R12, [R1+0xfc0] ;  /* 0x000fc000010c7983 */ /* 0x000f220000100a00 */
[----:B-1----:R-:W-:-:S04]  /*11870*/  IMAD.WIDE R10, R0, 0x2, R26 ;  /* 0x00000002000a7825 */ /* 0x002fc800078e021a */
[C---:B--2---:R-:W-:Y:S02]  /*11880*/  IMAD.WIDE R8, R0.reuse, 0x2, R24 ;  /* 0x0000000200087825 */ /* 0x044fe400078e0218 */
[----:B------:R-:W2:Y:S02]  /*11890*/  LDG.E.U16 R11, [R10.64] ;  /* 0x000000060a0b7981 */ /* 0x000ea4000c1e1500 */
[C---:B0-----:R-:W-:Y:S02]  /*118a0*/  IMAD.WIDE R4, R0.reuse, 0x2, R18 ;  /* 0x0000000200047825 */ /* 0x041fe400078e0212 */
[----:B------:R-:W2:Y:S02]  /*118b0*/  LDL.64 R18, [R1+0xfb8] ;  /* 0x000fb80001127983 */ /* 0x000ea40000100a00 */
[C---:B---3--:R-:W-:Y:S02]  /*118c0*/  IMAD.WIDE R6, R0.reuse, 0x2, R22 ;  /* 0x0000000200067825 */ /* 0x048fe400078e0216 */
[----:B------:R0:W3:Y:S04]  /*118d0*/  LDG.E.U16 R22, [R8.64] ;  /* 0x0000000608167981 */ /* 0x0000e8000c1e1500 */
[----:B------:R1:W3:Y:S04]  /*118e0*/  LDG.E.U16 R26, [R6.64] ;  /* 0x00000006061a7981 */ /* 0x0002e8000c1e1500 */
[----:B------:R1:W3:Y:S04]  /*118f0*/  LDG.E.U16 R24, [R2.64] ;  /* 0x0000000602187981 */ /* 0x0002e8000c1e1500 */
[----:B0-----:R-:W3:Y:S01]  /*11900*/  LDL.64 R8, [R1+0xfb0] ;  /* 0x000fb00001087983 */ /* 0x001ee20000100a00 */
[----:B-1----:R-:W-:-:S03]  /*11910*/  IMAD.WIDE R6, R0, 0x2, R16 ;  /* 0x0000000200067825 */ /* 0x002fc600078e0210 */
[----:B------:R-:W3:Y:S01]  /*11920*/  LDL.64 R16, [R1+0xfa8] ;  /* 0x000fa80001107983 */ /* 0x000ee20000100a00 */
[----:B------:R-:W-:-:S03]  /*11930*/  IMAD.WIDE R2, R0, 0x2, R14 ;  /* 0x0000000200027825 */ /* 0x000fc600078e020e */
[----:B------:R-:W3:Y:S04]  /*11940*/  LDL.64 R14, [R1+0xfa0] ;  /* 0x000fa000010e7983 */ /* 0x000ee80000100a00 */
[----:B------:R0:W3:Y:S04]  /*11950*/  LDG.E.U16 R25, [R4.64] ;  /* 0x0000000604197981 */ /* 0x0000e8000c1e1500 */
[----:B------:R1:W-:Y:S01]  /*11960*/  STL [R1+0x9c], R29 ;  /* 0x00009c1d01007387 */ /* 0x0003e20000100800 */
[----:B0-----:R-:W-:-:S03]  /*11970*/  IMAD.WIDE R4, R0, 0x2, R20 ;  /* 0x0000000200047825 */ /* 0x001fc600078e0214 */
[----:B-1----:R0:W3:Y:S04]  /*11980*/  LDG.E.U16 R29, [R6.64] ;  /* 0x00000006061d7981 */ /* 0x0020e8000c1e1500 */
[----:B------:R4:W3:Y:S04]  /*11990*/  LDG.E.U16 R23, [R4.64] ;  /* 0x0000000604177981 */ /* 0x0008e8000c1e1500 */
[----:B0-----:R-:W3:Y:S04]  /*119a0*/  LDL.64 R6, [R1+0xf98] ;  /* 0x000f980001067983 */ /* 0x001ee80000100a00 */
[----:B------:R0:W-:Y:S04]  /*119b0*/  STL [R1+0x98], R28 ;  /* 0x0000981c01007387 */ /* 0x0001e80000100800 */
[----:B0-----:R0:W3:Y:S01]  /*119c0*/  LDG.E.U16 R28, [R2.64] ;  /* 0x00000006021c7981 */ /* 0x0010e2000c1e1500 */
[----:B----4-:R-:W-:-:S03]  /*119d0*/  IMAD.WIDE R4, R0, 0x2, R12 ;  /* 0x0000000200047825 */ /* 0x010fc600078e020c */
[----:B------:R-:W4:Y:S04]  /*119e0*/  LDL.64 R12, [R1+0xf90] ;  /* 0x000f9000010c7983 */ /* 0x000f280000100a00 */
[----:B------:R1:W4:Y:S04]  /*119f0*/  LDG.E.U16 R27, [R4.64] ;  /* 0x00000006041b7981 */ /* 0x000328000c1e1500 */
[----:B--2---:R2:W-:Y:S01]  /*11a00*/  STL [R1+0x94], R11 ;  /* 0x0000940b01007387 */ /* 0x0045e20000100800 */
[----:B0-----:R-:W-:-:S03]  /*11a10*/  IMAD.WIDE R2, R0, 0x2, R18 ;  /* 0x0000000200027825 */ /* 0x001fc600078e0212 */
[----:B--2---:R-:W2:Y:S04]  /*11a20*/  LDL.64 R10, [R1+0xf88] ;  /* 0x000f8800010a7983 */ /* 0x004ea80000100a00 */
[----:B---3--:R0:W-:Y:S04]  /*11a30*/  STL [R1+0x90], R22 ;  /* 0x0000901601007387 */ /* 0x0081e80000100800 */
[----:B-1----:R-:W3:Y:S04]  /*11a40*/  LDL.64 R4, [R1+0xf78] ;  /* 0x000f780001047983 */ /* 0x002ee80000100a00 */
[----:B0-----:R0:W3:Y:S02]  /*11a50*/  LDG.E.U16 R22, [R2.64] ;  /* 0x0000000602167981 */ /* 0x0010e4000c1e1500 */
[----:B0-----:R-:W-:-:S02]  /*11a60*/  IMAD.WIDE R2, R0, 0x2, R8 ;  /* 0x0000000200027825 */ /* 0x001fc400078e0208 */
[----:B------:R-:W3:Y:S04]  /*11a70*/  LDL.64 R8, [R1+0xf80] ;  /* 0x000f800001087983 */ /* 0x000ee80000100a00 */
[----:B------:R0:W3:Y:S04]  /*11a80*/  LDG.E.U16 R21, [R2.64] ;  /* 0x0000000602157981 */ /* 0x0000e8000c1e1500 */
[----:B------:R1:W-:Y:S01]  /*11a90*/  STL [R1+0x8c], R26 ;  /* 0x00008c1a01007387 */ /* 0x0003e20000100800 */
[----:B0-----:R-:W-:-:S05]  /*11aa0*/  IMAD.WIDE R2, R0, 0x2, R16 ;  /* 0x0000000200027825 */ /* 0x001fca00078e0210 */
[----:B-1----:R0:W3:Y:S02]  /*11ab0*/  LDG.E.U16 R26, [R2.64] ;  /* 0x00000006021a7981 */ /* 0x0020e4000c1e1500 */
[C---:B0-----:R-:W-:Y:S02]  /*11ac0*/  IMAD.WIDE R2, R0.reuse, 0x2, R14 ;  /* 0x0000000200027825 */ /* 0x041fe400078e020e */
[----:B------:R-:W3:Y:S04]  /*11ad0*/  LDL.64 R14, [R1+0xf70] ;  /* 0x000f7000010e7983 */ /* 0x000ee80000100a00 */
[----:B------:R0:W3:Y:S02]  /*11ae0*/  LDG.E.U16 R20, [R2.64] ;  /* 0x0000000602147981 */ /* 0x0000e4000c1e1500 */
[----:B0-----:R-:W-:-:S02]  /*11af0*/  IMAD.WIDE R2, R0, 0x2, R6 ;  /* 0x0000000200027825 */ /* 0x001fc400078e0206 */
[----:B------:R-:W3:Y:S04]  /*11b00*/  LDL.64 R6, [R1+0xf68] ;  /* 0x000f680001067983 */ /* 0x000ee80000100a00 */
[----:B------:R4:W3:Y:S04]  /*11b10*/  LDG.E.U16 R18, [R2.64] ;  /* 0x0000000602127981 */ /* 0x0008e8000c1e1500 */
[----:B------:R0:W-:Y:S01]  /*11b20*/  STL [R1+0x88], R25 ;  /* 0x0000881901007387 */ /* 0x0001e20000100800 */
[----:B----4-:R-:W-:-:S03]  /*11b30*/  IMAD.WIDE R2, R0, 0x2, R12 ;  /* 0x0000000200027825 */ /* 0x010fc600078e020c */
[----:B------:R-:W4:Y:S04]  /*11b40*/  LDL.64 R12, [R1+0xf60] ;  /* 0x000f6000010c7983 */ /* 0x000f280000100a00 */
[----:B------:R2:W4:Y:S04]  /*11b50*/  LDG.E.U16 R19, [R2.64] ;  /* 0x0000000602137981 */ /* 0x000528000c1e1500 */
[----:B------:R1:W-:Y:S01]  /*11b60*/  STL [R1+0x84], R24 ;  /* 0x0000841801007387 */ /* 0x0003e20000100800 */
[----:B--2---:R-:W-:-:S03]  /*11b70*/  IMAD.WIDE R2, R0, 0x2, R10 ;  /* 0x0000000200027825 */ /* 0x004fc600078e020a */
[----:B------:R-:W2:Y:S04]  /*11b80*/  LDL.64 R10, [R1+0xf58] ;  /* 0x000f5800010a7983 */ /* 0x000ea80000100a00 */
[----:B0-----:R3:W2:Y:S02]  /*11b90*/  LDG.E.U16 R25, [R2.64] ;  /* 0x0000000602197981 */ /* 0x0016a4000c1e1500 */
[C---:B---3--:R-:W-:Y:S02]  /*11ba0*/  IMAD.WIDE R2, R0.reuse, 0x2, R8 ;  /* 0x0000000200027825 */ /* 0x048fe400078e0208 */
[----:B------:R-:W3:Y:S04]  /*11bb0*/  LDL.64 R8, [R1+0xf50] ;  /* 0x000f500001087983 */ /* 0x000ee80000100a00 */
[----:B-1----:R0:W3:Y:S04]  /*11bc0*/  LDG.E.U16 R24, [R2.64] ;  /* 0x0000000602187981 */ /* 0x0020e8000c1e1500 */
[----:B------:R-:W-:Y:S04]  /*11bd0*/  STL [R1+0x80], R29 ;  /* 0x0000801d01007387 */ /* 0x000fe80000100800 */
[----:B------:R1:W-:Y:S01]  /*11be0*/  STL [R1+0x7c], R23 ;  /* 0x00007c1701007387 */ /* 0x0003e20000100800 */
[----:B0-----:R-:W-:-:S03]  /*11bf0*/  IMAD.WIDE R2, R0, 0x2, R4 ;  /* 0x0000000200027825 */ /* 0x001fc600078e0204 */
[----:B------:R-:W3:Y:S04]  /*11c00*/  LDL.64 R4, [R1+0xf48] ;  /* 0x000f480001047983 */ /* 0x000ee80000100a00 */
[----:B------:R-:W-:Y:S04]  /*11c10*/  STL [R1+0x78], R28 ;  /* 0x0000781c01007387 */ /* 0x000fe80000100800 */
[----:B-1----:R0:W3:Y:S02]  /*11c20*/  LDG.E.U16 R23, [R2.64] ;  /* 0x0000000602177981 */ /* 0x0020e4000c1e1500 */
[----:B0-----:R-:W-:-:S02]  /*11c30*/  IMAD.WIDE R2, R0, 0x2, R14 ;  /* 0x0000000200027825 */ /* 0x001fc400078e020e */
[----:B------:R-:W3:Y:S04]  /*11c40*/  LDL.64 R14, [R1+0xf40] ;  /* 0x000f4000010e7983 */ /* 0x000ee80000100a00 */
[----:B------:R0:W3:Y:S04]  /*11c50*/  LDG.E.U16 R17, [R2.64] ;  /* 0x0000000602117981 */ /* 0x0000e8000c1e1500 */
[----:B------:R-:W-:Y:S01]  /*11c60*/  STL [R1+0x74], R27 ;  /* 0x0000741b01007387 */ /* 0x000fe20000100800 */
[----:B0-----:R-:W-:-:S03]  /*11c70*/  IMAD.WIDE R2, R0, 0x2, R6 ;  /* 0x0000000200027825 */ /* 0x001fc600078e0206 */
[----:B------:R-:W3:Y:S04]  /*11c80*/  LDL.64 R6, [R1+0xf38] ;  /* 0x000f380001067983 */ /* 0x000ee80000100a00 */
[----:B------:R4:W3:Y:S04]  /*11c90*/  LDG.E.U16 R16, [R2.64] ;  /* 0x0000000602107981 */ /* 0x0008e8000c1e1500 */
[----:B------:R0:W-:Y:S01]  /*11ca0*/  STL [R1+0x70], R22 ;  /* 0x0000701601007387 */ /* 0x0001e20000100800 */
[----:B----4-:R-:W-:-:S03]  /*11cb0*/  IMAD.WIDE R2, R0, 0x2, R12 ;  /* 0x0000000200027825 */ /* 0x010fc600078e020c */
[----:B------:R-:W4:Y:S04]  /*11cc0*/  LDL.64 R12, [R1+0xf30] ;  /* 0x000f3000010c7983 */ /* 0x000f280000100a00 */
[----:B0-----:R2:W4:Y:S04]  /*11cd0*/  LDG.E.U16 R22, [R2.64] ;  /* 0x0000000602167981 */ /* 0x001528000c1e1500 */
[----:B------:R0:W-:Y:S01]  /*11ce0*/  STL [R1+0x6c], R21 ;  /* 0x00006c1501007387 */ /* 0x0001e20000100800 */
[----:B--2---:R-:W-:-:S03]  /*11cf0*/  IMAD.WIDE R2, R0, 0x2, R10 ;  /* 0x0000000200027825 */ /* 0x004fc600078e020a */
[----:B------:R-:W2:Y:S04]  /*11d00*/  LDL.64 R10, [R1+0xf28] ;  /* 0x000f2800010a7983 */ /* 0x000ea80000100a00 */
[----:B0-----:R3:W2:Y:S04]  /*11d10*/  LDG.E.U16 R21, [R2.64] ;  /* 0x0000000602157981 */ /* 0x0016a8000c1e1500 */
[----:B------:R-:W-:Y:S01]  /*11d20*/  STL [R1+0x68], R26 ;  /* 0x0000681a01007387 */ /* 0x000fe20000100800 */
[----:B---3--:R-:W-:-:S03]  /*11d30*/  IMAD.WIDE R2, R0, 0x2, R8 ;  /* 0x0000000200027825 */ /* 0x008fc600078e0208 */
[----:B------:R-:W3:Y:S04]  /*11d40*/  LDL.64 R8, [R1+0xf20] ;  /* 0x000f200001087983 */ /* 0x000ee80000100a00 */
[----:B------:R0:W3:Y:S04]  /*11d50*/  LDG.E.U16 R28, [R2.64] ;  /* 0x00000006021c7981 */ /* 0x0000e8000c1e1500 */
[----:B------:R1:W-:Y:S01]  /*11d60*/  STL [R1+0x64], R20 ;  /* 0x0000641401007387 */ /* 0x0003e20000100800 */
[----:B0-----:R-:W-:-:S03]  /*11d70*/  IMAD.WIDE R2, R0, 0x2, R4 ;  /* 0x0000000200027825 */ /* 0x001fc600078e0204 */
[----:B------:R-:W3:Y:S04]  /*11d80*/  LDL.64 R4, [R1+0xf18] ;  /* 0x000f180001047983 */ /* 0x000ee80000100a00 */
[----:B-1----:R0:W3:Y:S04]  /*11d90*/  LDG.E.U16 R20, [R2.64] ;  /* 0x0000000602147981 */ /* 0x0020e8000c1e1500 */
        /* <DEDUP_REMOVED lines=9> */
[----:B----4-:R-:W-:-:S03]  /*11e30*/  IMAD.WIDE R2, R0, 0x2, R12 ;  /* 0x0000000200027825 */ /* 0x010fc600078e020c */
[----:B------:R-:W4:Y:S04]  /*11e40*/  LDL.64 R12, [R1+0xf00] ;  /* 0x000f0000010c7983 */ /* 0x000f280000100a00 */
[----:B------:R2:W4:Y:S04]  /*11e50*/  LDG.E.U16 R27, [R2.64] ;  /* 0x00000006021b7981 */ /* 0x000528000c1e1500 */
[----:B------:R1:W-:Y:S01]  /*11e60*/  STL [R1+0x54], R24 ;  /* 0x0000541801007387 */ /* 0x0003e20000100800 */
[----:B--2---:R-:W-:-:S03]  /*11e70*/  IMAD.WIDE R2, R0, 0x2, R10 ;  /* 0x0000000200027825 */ /* 0x004fc600078e020a */
[----:B------:R-:W2:Y:S04]  /*11e80*/  LDL.64 R10, [R1+0xef8] ;  /* 0x000ef800010a7983 */ /* 0x000ea80000100a00 */
[----:B------:R3:W2:Y:S04]  /*11e90*/  LDG.E.U16 R26, [R2.64] ;  /* 0x00000006021a7981 */ /* 0x0006a8000c1e1500 */
[----:B------:R-:W-:Y:S01]  /*11ea0*/  STL [R1+0x50], R23 ;  /* 0x0000501701007387 */ /* 0x000fe20000100800 */
[----:B---3--:R-:W-:-:S03]  /*11eb0*/  IMAD.WIDE R2, R0, 0x2, R8 ;  /* 0x0000000200027825 */ /* 0x008fc600078e0208 */
[----:B------:R-:W3:Y:S04]  /*11ec0*/  LDL.64 R8, [R1+0xef0] ;  /* 0x000ef00001087983 */ /* 0x000ee80000100a00 */
[----:B0-----:R0:W3:Y:S04]  /*11ed0*/  LDG.E.U16 R25, [R2.64] ;  /* 0x0000000602197981 */ /* 0x0010e8000c1e1500 */
[----:B------:R-:W-:Y:S01]  /*11ee0*/  STL [R1+0x4c], R17 ;  /* 0x00004c1101007387 */ /* 0x000fe20000100800 */
[----:B0-----:R-:W-:-:S03]  /*11ef0*/  IMAD.WIDE R2, R0, 0x2, R4 ;  /* 0x0000000200027825 */ /* 0x001fc600078e0204 */
[----:B------:R-:W3:Y:S04]  /*11f00*/  LDL.64 R4, [R1+0xee8] ;  /* 0x000ee80001047983 */ /* 0x000ee80000100a00 */
[----:B------:R0:W-:Y:S04]  /*11f10*/  STL [R1+0x48], R16 ;  /* 0x0000481001007387 */ /* 0x0001e80000100800 */
[----:B-1----:R1:W3:Y:S04]  /*11f20*/  LDG.E.U16 R24, [R2.64] ;  /* 0x0000000602187981 */ /* 0x0022e8000c1e1500 */
[----:B0-----:R-:W3:Y:S01]  /*11f30*/  LDL.64 R16, [R1+0xee0] ;  /* 0x000ee00001107983 */ /* 0x001ee20000100a00 */
[----:B-1----:R-:W-:-:S03]  /*11f40*/  IMAD.WIDE R2, R0, 0x2, R14 ;  /* 0x0000000200027825 */ /* 0x002fc600078e020e */
[----:B------:R0:W-:Y:S04]  /*11f50*/  STL [R1+0x44], R22 ;  /* 0x0000441601007387 */ /* 0x0001e80000100800 */
[----:B------:R-:W3:Y:S04]  /*11f60*/  LDL.64 R14, [R1+0xed8] ;  /* 0x000ed800010e7983 */ /* 0x000ee80000100a00 */
[----:B------:R1:W3:Y:S04]  /*11f70*/  LDG.E.U16 R23, [R2.64] ;  /* 0x0000000602177981 */ /* 0x0002e8000c1e1500 */
[----:B------:R0:W-:Y:S01]  /*11f80*/  STL [R1+0x40], R21 ;  /* 0x0000401501007387 */ /* 0x0001e20000100800 */
[----:B-1----:R-:W-:-:S03]  /*11f90*/  IMAD.WIDE R2, R0, 0x2, R6 ;  /* 0x0000000200027825 */ /* 0x002fc600078e0206 */
[----:B------:R-:W3:Y:S04]  /*11fa0*/  LDL.64 R6, [R1+0xed0] ;  /* 0x000ed00001067983 */ /* 0x000ee80000100a00 */
[----:B0-----:R4:W3:Y:S04]  /*11fb0*/  LDG.E.U16 R22, [R2.64] ;  /* 0x0000000602167981 */ /* 0x0018e8000c1e1500 */
[----:B------:R-:W-:Y:S01]  /*11fc0*/  STL [R1+0x3c], R28 ;  /* 0x00003c1c01007387 */ /* 0x000fe20000100800 */
[----:B----4-:R-:W-:-:S03]  /*11fd0*/  IMAD.WIDE R2, R0, 0x2, R12 ;  /* 0x0000000200027825 */ /* 0x010fc600078e020c */
[----:B------:R-:W4:Y:S04]  /*11fe0*/  LDL.64 R12, [R1+0xec8] ;  /* 0x000ec800010c7983 */ /* 0x000f280000100a00 */
[----:B------:R2:W4:Y:S02]  /*11ff0*/  LDG.E.U16 R21, [R2.64] ;  /* 0x0000000602157981 */ /* 0x000524000c1e1500 */
[C---:B--2---:R-:W-:Y:S02]  /*12000*/  IMAD.WIDE R2, R0.reuse, 0x2, R10 ;  /* 0x0000000200027825 */ /* 0x044fe400078e020a */
[----:B------:R-:W2:Y:S04]  /*12010*/  LDL.64 R10, [R1+0xec0] ;  /* 0x000ec000010a7983 */ /* 0x000ea80000100a00 */
[----:B------:R0:W-:Y:S04]  /*12020*/  STL [R1+0x38], R20 ;  /* 0x0000381401007387 */ /* 0x0001e80000100800 */
[----:B0-----:R3:W2:Y:S02]  /*12030*/  LDG.E.U16 R20, [R2.64] ;  /* 0x0000000602147981 */ /* 0x0016a4000c1e1500 */
[----:B---3--:R-:W-:-:S02]  /*12040*/  IMAD.WIDE R2, R0, 0x2, R8 ;  /* 0x0000000200027825 */ /* 0x008fc400078e0208 */
[----:B------:R-:W3:Y:S04]  /*12050*/  LDL.64 R8, [R1+0xeb8] ;  /* 0x000eb80001087983 */ /* 0x000ee80000100a00 */
[----:B------:R0:W-:Y:S04]  /*12060*/  STL [R1+0x34], R18 ;  /* 0x0000341201007387 */ /* 0x0001e80000100800 */
[----:B0-----:R0:W3:Y:S02]  /*12070*/  LDG.E.U16 R18, [R2.64] ;  /* 0x0000000602127981 */ /* 0x0010e4000c1e1500 */
[----:B0-----:R-:W-:-:S02]  /*12080*/  IMAD.WIDE R2, R0, 0x2, R4 ;  /* 0x0000000200027825 */ /* 0x001fc400078e0204 */
[----:B------:R-:W3:Y:S04]  /*12090*/  LDL.64 R4, [R1+0xeb0] ;  /* 0x000eb00001047983 */ /* 0x000ee80000100a00 */
[----:B------:R0:W-:Y:S04]  /*120a0*/  STL [R1+0x30], R19 ;  /* 0x0000301301007387 */ /* 0x0001e80000100800 */
[----:B0-----:R0:W3:Y:S02]  /*120b0*/  LDG.E.U16 R19, [R2.64] ;  /* 0x0000000602137981 */ /* 0x0010e4000c1e1500 */
[----:B0-----:R-:W-:-:S05]  /*120c0*/  IMAD.WIDE R2, R0, 0x2, R16 ;  /* 0x0000000200027825 */ /* 0x001fca00078e0210 */
[----:B------:R0:W3:Y:S02]  /*120d0*/  LDG.E.U16 R16, [R2.64] ;  /* 0x0000000602107981 */ /* 0x0000e4000c1e1500 */
[----:B0-----:R-:W-:-:S05]  /*120e0*/  IMAD.WIDE R2, R0, 0x2, R14 ;  /* 0x0000000200027825 */ /* 0x001fca00078e020e */
[----:B------:R0:W3:Y:S02]  /*120f0*/  LDG.E.U16 R17, [R2.64] ;  /* 0x0000000602117981 */ /* 0x0000e4000c1e1500 */
[----:B0-----:R-:W-:-:S05]  /*12100*/  IMAD.WIDE R2, R0, 0x2, R6 ;  /* 0x0000000200027825 */ /* 0x001fca00078e0206 */
[----:B------:R4:W3:Y:S02]  /*12110*/  LDG.E.U16 R29, [R2.64] ;  /* 0x00000006021d7981 */ /* 0x0008e4000c1e1500 */
[----:B----4-:R-:W-:-:S05]  /*12120*/  IMAD.WIDE R2, R0, 0x2, R12 ;  /* 0x0000000200027825 */ /* 0x010fca00078e020c */
[----:B------:R2:W4:Y:S04]  /*12130*/  LDG.E.U16 R28, [R2.64] ;  /* 0x00000006021c7981 */ /* 0x000528000c1e1500 */
[----:B------:R0:W-:Y:S01]  /*12140*/  STL [R1+0x2c], R27 ;  /* 0x00002c1b01007387 */ /* 0x0001e20000100800 */
[----:B--2---:R-:W-:-:S03]  /*12150*/  IMAD.WIDE R2, R0, 0x2, R10 ;  /* 0x0000000200027825 */ /* 0x004fc600078e020a */
[----:B------:R-:W-:Y:S04]  /*12160*/  STL [R1+0x28], R26 ;  /* 0x0000281a01007387 */ /* 0x000fe80000100800 */
[----:B0-----:R3:W2:Y:S04]  /*12170*/  LDG.E.U16 R27, [R2.64] ;  /* 0x00000006021b7981 */ /* 0x0016a8000c1e1500 */
[----:B------:R-:W2:Y:S04]  /*12180*/  LDL.64 R6, [R1+0xea8] ;  /* 0x000ea80001067983 */ /* 0x000ea80000100a00 */
[----:B------:R0:W-:Y:S01]  /*12190*/  STL [R1+0x24], R25 ;  /* 0x0000241901007387 */ /* 0x0001e20000100800 */
[----:B---3--:R-:W-:-:S05]  /*121a0*/  IMAD.WIDE R2, R0, 0x2, R8 ;  /* 0x0000000200027825 */ /* 0x008fca00078e0208 */
[----:B0-----:R0:W3:Y:S02]  /*121b0*/  LDG.E.U16 R25, [R2.64] ;  /* 0x0000000602197981 */ /* 0x0010e4000c1e1500 */
[----:B0-----:R-:W-:Y:S02]  /*121c0*/  IMAD.WIDE R2, R0, 0x2, R4 ;  /* 0x0000000200027825 */ /* 0x001fe400078e0204 */
[----:B------:R-:W-:Y:S04]  /*121d0*/  STL [R1+0x28f4], R29 ;  /* 0x0028f41d01007387 */ /* 0x000fe80000100800 */
[----:B------:R-:W-:Y:S04]  /*121e0*/  STL [R1+0x20], R24 ;  /* 0x0000201801007387 */ /* 0x000fe80000100800 */
[----:B----4-:R-:W-:Y:S04]  /*121f0*/  STL [R1+0x28f8], R28 ;  /* 0x0028f81c01007387 */ /* 0x010fe80000100800 */
[----:B------:R-:W4:Y:S04]  /*12200*/  LDL.64 R12, [R1+0xea0] ;  /* 0x000ea000010c7983 */ /* 0x000f280000100a00 */
[----:B------:R0:W-:Y:S04]  /*12210*/  STL [R1+0x1c], R23 ;  /* 0x00001c1701007387 */ /* 0x0001e80000100800 */
[----:B0-----:R-:W4:Y:S04]  /*12220*/  LDG.E.U16 R23, [R2.64] ;  /* 0x0000000602177981 */ /* 0x001f28000c1e1500 */
[----:B--2---:R-:W-:Y:S04]  /*12230*/  STL [R1+0x28fc], R27 ;  /* 0x0028fc1b01007387 */ /* 0x004fe80000100800 */
[----:B------:R-:W2:Y:S04]  /*12240*/  LDL.64 R8, [R1+0xe70] ;  /* 0x000e700001087983 */ /* 0x000ea80000100a00 */
[----:B------:R-:W-:Y:S04]  /*12250*/  STL [R1+0x18], R22 ;  /* 0x0000181601007387 */ /* 0x000fe80000100800 */
[----:B---3--:R-:W-:Y:S04]  /*12260*/  STL [R1+0x2900], R25 ;  /* 0x0029001901007387 */ /* 0x008fe80000100800 */
[----:B------:R-:W-:Y:S04]  /*12270*/  STL [R1+0x14], R21 ;  /* 0x0000141501007387 */ /* 0x000fe80000100800 */
[----:B------:R-:W3:Y:S04]  /*12280*/  LDL.64 R10, [R1+0xe68] ;  /* 0x000e6800010a7983 */ /* 0x000ee80000100a00 */
[----:B------:R-:W2:Y:S04]  /*12290*/  LDL.64 R4, [R1+0xe98] ;  /* 0x000e980001047983 */ /* 0x000ea80000100a00 */
[----:B----4-:R0:W-:Y:S04]  /*122a0*/  STL [R1+0x28d4], R23 ;  /* 0x0028d41701007387 */ /* 0x0101e80000100800 */
[----:B------:R-:W-:Y:S04]  /*122b0*/  STL [R1+0x10], R20 ;  /* 0x0000101401007387 */ /* 0x000fe80000100800 */
[----:B------:R-:W4:Y:S04]  /*122c0*/  LDL.64 R14, [R1+0xe60] ;  /* 0x000e6000010e7983 */ /* 0x000f280000100a00 */
[----:B0-----:R-:W2:Y:S04]  /*122d0*/  LDL R23, [R1+0x450] ;  /* 0x0004500001177983 */ /* 0x001ea80000100800 */
[----:B------:R0:W-:Y:S01]  /*122e0*/  STL [R1+0xc], R18 ;  /* 0x00000c1201007387 */ /* 0x0001e20000100800 */
[----:B--2---:R-:W-:-:S03]  /*122f0*/  IMAD.WIDE R2, R23, 0x2, R6 ;  /* 0x0000000217027825 */ /* 0x004fc600078e0206 */
[----:B------:R-:W2:Y:S04]  /*12300*/  LDL.64 R6, [R1+0xe58] ;  /* 0x000e580001067983 */ /* 0x000ea80000100a00 */
[----:B0-----:R0:W2:Y:S02]  /*12310*/  LDG.E.U16 R18, [R2.64] ;  /* 0x0000000602127981 */ /* 0x0010a4000c1e1500 */
[----:B0-----:R-:W-:-:S04]  /*12320*/  IMAD.WIDE R2, R23, 0x2, R12 ;  /* 0x0000000217027825 */ /* 0x001fc800078e020c */
[C---:B------:R-:W-:Y:S01]  /*12330*/  IMAD.WIDE R4, R23.reuse, 0x2, R4 ;  /* 0x0000000217047825 */ /* 0x040fe200078e0204 */
[----:B--2---:R-:W-:Y:S04]  /*12340*/  STL [R1+0x28d8], R18 ;  /* 0x0028d81201007387 */ /* 0x004fe80000100800 */
[----:B------:R-:W-:Y:S04]  /*12350*/  STL [R1+0x8], R19 ;  /* 0x0000081301007387 */ /* 0x000fe80000100800 */
[----:B------:R-:W2:Y:S04]  /*12360*/  LDL.64 R12, [R1+0xe50] ;  /* 0x000e5000010c7983 */ /* 0x000ea80000100a00 */
[----:B------:R0:W-:Y:S04]  /*12370*/  STL [R1+0x4], R16 ;  /* 0x0000041001007387 */ /* 0x0001e80000100800 */
[----:B0-----:R0:W2:Y:S02]  /*12380*/  LDG.E.U16 R16, [R2.64] ;  /* 0x0000000602107981 */ /* 0x0010a4000c1e1500 */
[----:B0-----:R-:W-:-:S05]  /*12390*/  IMAD.WIDE R2, R23, 0x2, R8 ;  /* 0x0000000217027825 */ /* 0x001fca00078e0208 */
[----:B------:R3:W2:Y:S02]  /*123a0*/  LDG.E.U16 R0, [R2.64] ;  /* 0x0000000602007981 */ /* 0x0006a4000c1e1500 */
[----:B---3--:R-:W-:-:S06]  /*123b0*/  IMAD.WIDE R2, R23, 0x2, R10 ;  /* 0x0000000217027825 */ /* 0x008fcc00078e020a */
[----:B------:R0:W3:Y:S04]  /*123c0*/  LDG.E.U16 R2, [R2.64] ;  /* 0x0000000602027981 */ /* 0x0000e8000c1e1500 */
[----:B0-----:R4:W3:Y:S01]  /*123d0*/  LDG.E.U16 R3, [R4.64] ;  /* 0x0000000604037981 */ /* 0x0018e2000c1e1500 */
[----:B------:R-:W-:-:S04]  /*123e0*/  IMAD.WIDE R6, R23, 0x2, R6 ;  /* 0x0000000217067825 */ /* 0x000fc800078e0206 */
[----:B----4-:R-:W-:-:S06]  /*123f0*/  IMAD.WIDE R4, R23, 0x2, R14 ;  /* 0x0000000217047825 */ /* 0x010fcc00078e020e */
[----:B------:R0:W4:Y:S04]  /*12400*/  LDG.E.U16 R4, [R4.64] ;  /* 0x0000000604047981 */ /* 0x000128000c1e1500 */
[----:B0-----:R0:W4:Y:S04]  /*12410*/  LDG.E.U16 R5, [R6.64] ;  /* 0x0000000606057981 */ /* 0x001128000c1e1500 */
[----:B--2---:R-:W-:Y:S04]  /*12420*/  STL [R1+0x28dc], R16 ;  /* 0x0028dc1001007387 */ /* 0x004fe80000100800 */
[----:B------:R1:W-:Y:S04]  /*12430*/  STL [R1], R17 ;  /* 0x0000001101007387 */ /* 0x0003e80000100800 */
[----:B------:R-:W2:Y:S04]  /*12440*/  LDL.64 R8, [R1+0xe48] ;  /* 0x000e480001087983 */ /* 0x000ea80000100a00 */
[----:B------:R-:W-:Y:S04]  /*12450*/  STL [R1+0x2910], R0 ;  /* 0x0029100001007387 */ /* 0x000fe80000100800 */
[----:B---3--:R-:W-:Y:S04]  /*12460*/  STL [R1+0x2914], R2 ;  /* 0x0029140201007387 */ /* 0x008fe80000100800 */
[----:B-1----:R-:W3:Y:S04]  /*12470*/  LDL.64 R16, [R1+0xe90] ;  /* 0x000e900001107983 */ /* 0x002ee80000100a00 */
[----:B------:R-:W4:Y:S01]  /*12480*/  LDL.64 R10, [R1+0xe40] ;  /* 0x000e4000010a7983 */ /* 0x000f220000100a00 */
[----:B0-----:R-:W-:-:S03]  /*12490*/  IMAD.WIDE R6, R23, 0x2, R12 ;  /* 0x0000000217067825 */ /* 0x001fc600078e020c */
[----:B------:R0:W-:Y:S04]  /*124a0*/  STL [R1+0x28e0], R3 ;  /* 0x0028e00301007387 */ /* 0x0001e80000100800 */
[----:B------:R-:W4:Y:S04]  /*124b0*/  LDL.64 R18, [R1+0xe38] ;  /* 0x000e380001127983 */ /* 0x000f280000100a00 */
[----:B------:R-:W4:Y:S04]  /*124c0*/  LDL.64 R12, [R1+0xe88] ;  /* 0x000e8800010c7983 */ /* 0x000f280000100a00 */
[----:B------:R1:W4:Y:S01]  /*124d0*/  LDG.E.U16 R6, [R6.64] ;  /* 0x0000000606067981 */ /* 0x000322000c1e1500 */
[----:B--2---:R-:W-:-:S05]  /*124e0*/  IMAD.WIDE R8, R23, 0x2, R8 ;  /* 0x0000000217087825 */ /* 0x004fca00078e0208 */
[----:B-1----:R3:W2:Y:S02]  /*124f0*/  LDG.E.U16 R7, [R8.64] ;  /* 0x0000000608077981 */ /* 0x0026a4000c1e1500 */
[----:B---3--:R-:W-:-:S04]  /*12500*/  IMAD.WIDE R8, R23, 0x2, R16 ;  /* 0x0000000217087825 */ /* 0x008fc800078e0210 */
[C---:B----4-:R-:W-:Y:S02]  /*12510*/  IMAD.WIDE R10, R23.reuse, 0x2, R10 ;  /* 0x00000002170a7825 */ /* 0x050fe400078e020a */
[----:B------:R1:W3:Y:S04]  /*12520*/  LDG.E.U16 R8, [R8.64] ;  /* 0x0000000608087981 */ /* 0x0002e8000c1e1500 */
[----:B-1----:R1:W4:Y:S01]  /*12530*/  LDG.E.U16 R9, [R10.64] ;  /* 0x000000060a097981 */ /* 0x002322000c1e1500 */
[----:B------:R-:W-:-:S03]  /*12540*/  IMAD.WIDE R12, R23, 0x2, R12 ;  /* 0x00000002170c7825 */ /* 0x000fc600078e020c */
[----:B------:R-:W-:Y:S04]  /*12550*/  STL [R1+0x2904], R6 ;  /* 0x0029040601007387 */ /* 0x000fe80000100800 */
[----:B------:R-:W4:Y:S01]  /*12560*/  LDL.64 R14, [R1+0xe30] ;  /* 0x000e3000010e7983 */ /* 0x000f220000100a00 */
[----:B-1----:R-:W-:-:S03]  /*12570*/  IMAD.WIDE R10, R23, 0x2, R18 ;  /* 0x00000002170a7825 */ /* 0x002fc600078e0212 */
[----:B0-----:R-:W4:Y:S04]  /*12580*/  LDL.64 R2, [R1+0xe28] ;  /* 0x000e280001027983 */ /* 0x001f280000100a00 */
[----:B------:R0:W4:Y:S04]  /*12590*/  LDG.E.U16 R10, [R10.64] ;  /* 0x000000060a0a7981 */ /* 0x000128000c1e1500 */
[----:B0-----:R0:W4:Y:S04]  /*125a0*/  LDG.E.U16 R11, [R12.64] ;  /* 0x000000060c0b7981 */ /* 0x001128000c1e1500 */
[----:B--2---:R-:W-:Y:S04]  /*125b0*/  STL [R1+0x2908], R7 ;  /* 0x0029080701007387 */ /* 0x004fe80000100800 */
[----:B---3--:R-:W-:Y:S04]  /*125c0*/  STL [R1+0x28c0], R8 ;  /* 0x0028c00801007387 */ /* 0x008fe80000100800 */
[----:B------:R-:W2:Y:S04]  /*125d0*/  LDL.64 R16, [R1+0xe20] ;  /* 0x000e200001107983 */ /* 0x000ea80000100a00 */
[----:B----4-:R1:W-:Y:S04]  /*125e0*/  STL [R1+0x290c], R9 ;  /* 0x00290c0901007387 */ /* 0x0103e80000100800 */
[----:B------:R-:W3:Y:S04]  /*125f0*/  LDL.64 R18, [R1+0xe18] ;  /* 0x000e180001127983 */ /* 0x000ee80000100a00 */
[----:B-1----:R-:W4:Y:S01]  /*12600*/  LDL.64 R8, [R1+0xe80] ;  /* 0x000e800001087983 */ /* 0x002f220000100a00 */
[----:B0-----:R-:W-:-:S06]  /*12610*/  IMAD.WIDE R12, R23, 0x2, R14 ;  /* 0x00000002170c7825 */ /* 0x001fcc00078e020e */
[----:B------:R0:W4:Y:S04]  /*12620*/  LDG.E.U16 R12, [R12.64] ;  /* 0x000000060c0c7981 */ /* 0x000128000c1e1500 */
[----:B------:R-:W-:Y:S04]  /*12630*/  STL [R1+0x28c4], R11 ;  /* 0x0028c40b01007387 */ /* 0x000fe80000100800 */
[----:B------:R-:W4:Y:S01]  /*12640*/  LDL.64 R6, [R1+0xe10] ;  /* 0x000e100001067983 */ /* 0x000f220000100a00 */
[----:B------:R-:W-:-:S05]  /*12650*/  IMAD.WIDE R14, R23, 0x2, R2 ;  /* 0x00000002170e7825 */ /* 0x000fca00078e0202 */
[----:B0-----:R2:W4:Y:S02]  /*12660*/  LDG.E.U16 R13, [R14.64] ;  /* 0x000000060e0d7981 */ /* 0x001524000c1e1500 */
[----:B--2---:R-:W-:-:S05]  /*12670*/  IMAD.WIDE R14, R23, 0x2, R16 ;  /* 0x00000002170e7825 */ /* 0x004fca00078e0210 */
[----:B------:R3:W2:Y:S02]  /*12680*/  LDG.E.U16 R17, [R14.64] ;  /* 0x000000060e117981 */ /* 0x0006a4000c1e1500 */
[----:B---3--:R-:W-:-:S05]  /*12690*/  IMAD.WIDE R14, R23, 0x2, R18 ;  /* 0x00000002170e7825 */ /* 0x008fca00078e0212 */
[----:B------:R4:W3:Y:S02]  /*126a0*/  LDG.E.U16 R19, [R14.64] ;  /* 0x000000060e137981 */ /* 0x0008e4000c1e1500 */
[----:B----4-:R-:W-:-:S05]  /*126b0*/  IMAD.WIDE R14, R23, 0x2, R8 ;  /* 0x00000002170e7825 */ /* 0x010fca00078e0208 */
[----:B------:R0:W4:Y:S04]  /*126c0*/  LDG.E.U16 R20, [R14.64] ;  /* 0x000000060e147981 */ /* 0x000128000c1e1500 */
[----:B------:R-:W-:Y:S04]  /*126d0*/  STL [R1+0x28e4], R12 ;  /* 0x0028e40c01007387 */ /* 0x000fe80000100800 */
[----:B------:R-:W4:Y:S01]  /*126e0*/  LDL.64 R2, [R1+0xe08] ;  /* 0x000e080001027983 */ /* 0x000f220000100a00 */
[----:B0-----:R-:W-:-:S05]  /*126f0*/  IMAD.WIDE R14, R23, 0x2, R6 ;  /* 0x00000002170e7825 */ /* 0x001fca00078e0206 */
[----:B------:R0:W4:Y:S04]  /*12700*/  LDG.E.U16 R21, [R14.64] ;  /* 0x000000060e157981 */ /* 0x000128000c1e1500 */
[----:B------:R-:W-:Y:S04]  /*12710*/  STL [R1+0x28e8], R13 ;  /* 0x0028e80d01007387 */ /* 0x000fe80000100800 */
[----:B--2---:R-:W-:Y:S04]  /*12720*/  STL [R1+0x28ec], R17 ;  /* 0x0028ec1101007387 */ /* 0x004fe80000100800 */
[----:B---3--:R-:W-:Y:S04]  /*12730*/  STL [R1+0x28f0], R19 ;  /* 0x0028f01301007387 */ /* 0x008fe80000100800 */
[----:B------:R-:W2:Y:S04]  /*12740*/  LDL.64 R8, [R1+0xe78] ;  /* 0x000e780001087983 */ /* 0x000ea80000100a00 */
[----:B------:R-:W3:Y:S04]  /*12750*/  LDL.LU R25, [R1+0x18c] ;  /* 0x00018c0001197983 */ /* 0x000ee80000300800 */
[----:B----4-:R-:W-:Y:S01]  /*12760*/  STL [R1+0x28c8], R20 ;  /* 0x0028c81401007387 */ /* 0x010fe20000100800 */
[----:B0-----:R-:W-:-:S05]  /*12770*/  IMAD.WIDE R14, R23, 0x2, R2 ;  /* 0x00000002170e7825 */ /* 0x001fca00078e0202 */
[----:B------:R2:W4:Y:S04]  /*12780*/  LDG.E.U16 R22, [R14.64] ;  /* 0x000000060e167981 */ /* 0x000528000c1e1500 */
[----:B------:R0:W-:Y:S04]  /*12790*/  STL [R1+0x28cc], R21 ;  /* 0x0028cc1501007387 */ /* 0x0001e80000100800 */
[----:B------:R-:W3:Y:S04]  /*127a0*/  LDL.64 R6, [R1+0xdf8] ;  /* 0x000df80001067983 */ /* 0x000ee80000100a00 */
[----:B0-----:R-:W3:Y:S04]  /*127b0*/  LDL.64 R20, [R1+0xe00] ;  /* 0x000e000001147983 */ /* 0x001ee80000100a00 */
[----:B------:R-:W3:Y:S04]  /*127c0*/  LDL.LU R2, [R1+0x188] ;  /* 0x0001880001027983 */ /* 0x000ee80000300800 */
[----:B------:R-:W3:Y:S04]  /*127d0*/  LDL.LU R0, [R1+0x14c] ;  /* 0x00014c0001007983 */ /* 0x000ee80000300800 */
[----:B------:R-:W3:Y:S04]  /*127e0*/  LDL.LU R27, [R1+0x10c] ;  /* 0x00010c00011b7983 */ /* 0x000ee80000300800 */
[----:B------:R-:W3:Y:S04]  /*127f0*/  LDL.LU R28, [R1+0x108] ;  /* 0x00010800011c7983 */ /* 0x000ee80000300800 */
[----:B------:R-:W3:Y:S01]  /*12800*/  LDL.LU R29, [R1+0xcc] ;  /* 0x0000cc00011d7983 */ /* 0x000ee20000300800 */
[----:B--2---:R-:W-:-:S05]  /*12810*/  IMAD.WIDE R14, R23, 0x2, R8 ;  /* 0x00000002170e7825 */ /* 0x004fca00078e0208 */
[----:B------:R3:W2:Y:S04]  /*12820*/  LDG.E.U16 R24, [R14.64] ;  /* 0x000000060e187981 */ /* 0x0006a8000c1e1500 */
[----:B----4-:R0:W-:Y:S04]  /*12830*/  STL [R1+0x28d0], R22 ;  /* 0x0028d01601007387 */ /* 0x0101e80000100800 */
[----:B------:R-:W4:Y:S04]  /*12840*/  LDL.LU R12, [R1+0xc8] ;  /* 0x0000c800010c7983 */ /* 0x000f280000300800 */
[----:B------:R-:W2:Y:S04]  /*12850*/  LDL.LU R9, [R1+0x8c] ;  /* 0x00008c0001097983 */ /* 0x000ea80000300800 */
[----:B------:R-:W2:Y:S01]  /*12860*/  LDL.LU R3, [R1+0x88] ;  /* 0x0000880001037983 */ /* 0x000ea20000300800 */
[----:B---3--:R-:W-:-:S03]  /*12870*/  IMAD.WIDE R14, R23, 0x2, R20 ;  /* 0x00000002170e7825 */ /* 0x008fc600078e0214 */
[----:B------:R-:W4:Y:S04]  /*12880*/  LDL.LU R16, [R1+0x4c] ;  /* 0x00004c0001107983 */ /* 0x000f280000300800 */
[----:B------:R1:W2:Y:S04]  /*12890*/  LDG.E.U16 R26, [R14.64] ;  /* 0x000000060e1a7981 */ /* 0x0002a8000c1e1500 */
[----:B0-----:R-:W2:Y:S04]  /*128a0*/  LDL.LU R22, [R1+0x48] ;  /* 0x0000480001167983 */ /* 0x001ea80000300800 */
[----:B------:R-:W2:Y:S01]  /*128b0*/  LDL.LU R21, [R1+0xc] ;  /* 0x00000c0001157983 */ /* 0x000ea20000300800 */
[----:B-1----:R-:W-:-:S03]  /*128c0*/  IMAD.WIDE R14, R23, 0x2, R6 ;  /* 0x00000002170e7825 */ /* 0x002fc600078e0206 */
[----:B------:R-:W2:Y:S04]  /*128d0*/  LDL.LU R20, [R1+0x8] ;  /* 0x0000080001147983 */ /* 0x000ea80000300800 */
[----:B------:R0:W2:Y:S04]  /*128e0*/  LDG.E.U16 R14, [R14.64] ;  /* 0x000000060e0e7981 */ /* 0x0000a8000c1e1500 */
[----:B0-----:R-:W2:Y:S04]  /*128f0*/  LDL.LU R15, [R1+0x148] ;  /* 0x00014800010f7983 */ /* 0x001ea80000300800 */
[----:B------:R-:W0:Y:S04]  /*12900*/  S2R R18, SR_TID.X ;  /* 0x0000000000127919 */ /* 0x000e280000002100 */
[----:B------:R-:W4:Y:S04]  /*12910*/  LDL.LU R13, [R1+0x184] ;  /* 0x00018400010d7983 */ /* 0x000f280000300800 */
[----:B------:R-:W4:Y:S04]  /*12920*/  LDL.LU R11, [R1+0x180] ;  /* 0x00018000010b7983 */ /* 0x000f280000300800 */
[----:B------:R-:W4:Y:S04]  /*12930*/  LDL.LU R8, [R1+0x144] ;  /* 0x0001440001087983 */ /* 0x000f280000300800 */
[----:B------:R-:W4:Y:S04]  /*12940*/  LDL.LU R7, [R1+0x140] ;  /* 0x0001400001077983 */ /* 0x000f280000300800 */
[----:B------:R-:W4:Y:S01]  /*12950*/  LDL.LU R6, [R1+0x104] ;  /* 0x0001040001067983 */ /* 0x000f220000300800 */
[----:B0-----:R-:W-:-:S03]  /*12960*/  LOP3.LUT R17, R18, 0xff, RZ, 0xc0, !PT ;  /* 0x000000ff12117812 */ /* 0x001fc600078ec0ff */
[----:B------:R-:W4:Y:S02]  /*12970*/  LDL.LU R23, [R1+0x100] ;  /* 0x0001000001177983 */ /* 0x000f240000300800 */
[----:B------:R-:W-:Y:S02]  /*12980*/  IMAD.SHL.U32 R19, R17, 0x2, RZ ;  /* 0x0000000211137824 */ /* 0x000fe400078e00ff */
[----:B------:R-:W-:Y:S06]  /*12990*/  BAR.SYNC.DEFER_BLOCKING 0x0 ;  /* 0x0000000000007b1d */ /* 0x000fec0000010000 */
[----:B------:R0:W-:Y:S04]  /*129a0*/  STS.U16 [R19+0x20000], R25 ;  /* 0x0200001913007388 */ /* 0x0001e80000000400 */
[----:B------:R1:W-:Y:S04]  /*129b0*/  STS.U16 [R19+0x20200], R2 ;  /* 0x0202000213007388 */ /* 0x0003e80000000400 */
[----:B------:R1:W-:Y:S04]  /*129c0*/  STS.U16 [R19+0x22000], R0 ;  /* 0x0220000013007388 */ /* 0x0003e80000000400 */
[----:B0-----:R-:W4:Y:S04]  /*129d0*/  LDL.LU R25, [R1+0xc4] ;  /* 0x0000c40001197983 */ /* 0x001f280000300800 */
[----:B-1----:R-:W4:Y:S04]  /*129e0*/  LDL.LU R2, [R1+0x2914] ;  /* 0x0029140001027983 */ /* 0x002f280000300800 */
[----:B------:R-:W4:Y:S04]  /*129f0*/  LDL.LU R0, [R1+0x2910] ;  /* 0x0029100001007983 */ /* 0x000f280000300800 */
[----:B--2---:R-:W-:Y:S04]  /*12a00*/  STS.U16 [R19+0x22200], R15 ;  /* 0x0222000f13007388 */ /* 0x004fe80000000400 */
[----:B------:R0:W-:Y:S04]  /*12a10*/  STS.U16 [R19+0x24000], R27 ;  /* 0x0240001b13007388 */ /* 0x0001e80000000400 */
[----:B------:R1:W-:Y:S04]  /*12a20*/  STS.U16 [R19+0x24200], R28 ;  /* 0x0242001c13007388 */ /* 0x0003e80000000400 */
[----:B------:R2:W-:Y:S04]  /*12a30*/  STS.U16 [R19+0x26000], R29 ;  /* 0x0260001d13007388 */ /* 0x0005e80000000400 */
[----:B0-----:R-:W3:Y:S04]  /*12a40*/  LDL.LU R27, [R1+0xc0] ;  /* 0x0000c000011b7983 */ /* 0x001ee80000300800 */
[----:B-1----:R-:W3:Y:S04]  /*12a50*/  LDL.LU R28, [R1+0x84] ;  /* 0x00008400011c7983 */ /* 0x002ee80000300800 */
[----:B--2---:R-:W2:Y:S04]  /*12a60*/  LDL.LU R29, [R1+0x80] ;  /* 0x00008000011d7983 */ /* 0x004ea80000300800 */
[----:B----4-:R-:W-:Y:S04]  /*12a70*/  STS.U16 [R19+0x26200], R12 ;  /* 0x0262000c13007388 */ /* 0x010fe80000000400 */
[----:B------:R0:W-:Y:S04]  /*12a80*/  STS.U16 [R19+0x28000], R9 ;  /* 0x0280000913007388 */ /* 0x0001e80000000400 */
[----:B------:R1:W-:Y:S04]  /*12a90*/  STS.U16 [R19+0x28200], R3 ;  /* 0x0282000313007388 */ /* 0x0003e80000000400 */
[----:B------:R4:W-:Y:S01]  /*12aa0*/  STS.U16 [R19+0x2a000], R16 ;  /* 0x02a0001013007388 */ /* 0x0009e20000000400 */
[----:B0-----:R-:W-:-:S03]  /*12ab0*/  LOP3.LUT R9, R18, 0xff, RZ, 0xc0, !PT ;  /* 0x000000ff12097812 */ /* 0x001fc600078ec0ff */
[----:B------:R-:W-:Y:S01]  /*12ac0*/  STS.U16 [R19+0x2a200], R22 ;  /* 0x02a2001613007388 */ /* 0x000fe20000000400 */
[----:B------:R-:W-:-:S03]  /*12ad0*/  SHF.L.U32 R9, R9, 0x1, RZ ;  /* 0x0000000109097819 */ /* 0x000fc600000006ff */
[----:B------:R-:W-:Y:S04]  /*12ae0*/  STS.U16 [R19+0x2c000], R21 ;  /* 0x02c0001513007388 */ /* 0x000fe80000000400 */
[----:B------:R-:W-:Y:S01]  /*12af0*/  STS.U16 [R19+0x2c200], R20 ;  /* 0x02c2001413007388 */ /* 0x000fe20000000400 */
[----:B------:R-:W-:-:S03]  /*12b00*/  LOP3.LUT R9, R9, 0x10, RZ, 0x3c, !PT ;  /* 0x0000001009097812 */ /* 0x000fc600078e3cff */
[----:B------:R-:W2:Y:S04]  /*12b10*/  LDL.LU R12, [R1+0x44] ;  /* 0x00004400010c7983 */ /* 0x000ea80000300800 */
[----:B-1----:R-:W2:Y:S04]  /*12b20*/  LDL.LU R3, [R1+0x40] ;  /* 0x0000400001037983 */ /* 0x002ea80000300800 */
[----:B----4-:R-:W4:Y:S04]  /*12b30*/  LDL.LU R16, [R1+0x4] ;  /* 0x0000040001107983 */ /* 0x010f280000300800 */
[----:B------:R-:W4:Y:S04]  /*12b40*/  LDL.LU R18, [R1] ;  /* 0x0000000001127983 */ /* 0x000f280000300800 */
[----:B------:R0:W-:Y:S02]  /*12b50*/  STS.U16 [R19+0x2e000], R0 ;  /* 0x02e0000013007388 */ /* 0x0001e40000000400 */
[----:B0-----:R-:W-:-:S05]  /*12b60*/  IMAD.SHL.U32 R0, R17, 0x2, RZ ;  /* 0x0000000211007824 */ /* 0x001fca00078e00ff */
[----:B------:R-:W-:Y:S04]  /*12b70*/  STS.U16 [R0+0x2e200], R2 ;  /* 0x02e2000200007388 */ /* 0x000fe80000000400 */
[----:B------:R-:W-:Y:S04]  /*12b80*/  STS.U16 [R9+0x20400], R13 ;  /* 0x0204000d09007388 */ /* 0x000fe80000000400 */
[----:B------:R-:W-:Y:S04]  /*12b90*/  STS.U16 [R9+0x20600], R11 ;  /* 0x0206000b09007388 */ /* 0x000fe80000000400 */
[----:B------:R-:W-:Y:S04]  /*12ba0*/  STS.U16 [R9+0x22400], R8 ;  /* 0x0224000809007388 */ /* 0x000fe80000000400 */
[----:B------:R0:W-:Y:S04]  /*12bb0*/  STS.U16 [R9+0x22600], R7 ;  /* 0x0226000709007388 */ /* 0x0001e80000000400 */
[----:B------:R1:W-:Y:S04]  /*12bc0*/  STS.U16 [R9+0x24400], R6 ;  /* 0x0244000609007388 */ /* 0x0003e80000000400 */
[----:B------:R-:W-:Y:S04]  /*12bd0*/  STS.U16 [R9+0x24600], R23 ;  /* 0x0246001709007388 */ /* 0x000fe80000000400 */
[----:B0-----:R-:W4:Y:S04]  /*12be0*/  LDL.LU R7, [R1+0x17c] ;  /* 0x00017c0001077983 */ /* 0x001f280000300800 */
[----:B------:R0:W-:Y:S04]  /*12bf0*/  STS.U16 [R9+0x26400], R25 ;  /* 0x0264001909007388 */ /* 0x0001e80000000400 */
[----:B-1----:R-:W4:Y:S04]  /*12c00*/  LDL.LU R6, [R1+0x178] ;  /* 0x0001780001067983 */ /* 0x002f280000300800 */
[----:B0-----:R-:W4:Y:S04]  /*12c10*/  LDL.LU R25, [R1+0x13c] ;  /* 0x00013c0001197983 */ /* 0x001f280000300800 */
[----:B------:R-:W4:Y:S04]  /*12c20*/  LDL.LU R23, [R1+0x138] ;  /* 0x0001380001177983 */ /* 0x000f280000300800 */
[----:B------:R-:W4:Y:S04]  /*12c30*/  LDL.LU R11, [R1+0xfc] ;  /* 0x0000fc00010b7983 */ /* 0x000f280000300800 */
[----:B------:R-:W4:Y:S04]  /*12c40*/  LDL.LU R8, [R1+0xf8] ;  /* 0x0000f80001087983 */ /* 0x000f280000300800 */
[----:B---3--:R0:W-:Y:S04]  /*12c50*/  STS.U16 [R9+0x26600], R27 ;  /* 0x0266001b09007388 */ /* 0x0081e80000000400 */
[----:B------:R1:W-:Y:S04]  /*12c60*/  STS.U16 [R9+0x28400], R28 ;  /* 0x0284001c09007388 */ /* 0x0003e80000000400 */
[----:B--2---:R2:W-:Y:S04]  /*12c70*/  STS.U16 [R9+0x28600], R29 ;  /* 0x0286001d09007388 */ /* 0x0045e80000000400 */
[----:B0-----:R-:W3:Y:S04]  /*12c80*/  LDL.LU R27, [R1+0xbc] ;  /* 0x0000bc00011b7983 */ /* 0x001ee80000300800 */
[----:B-1----:R-:W3:Y:S04]  /*12c90*/  LDL.LU R28, [R1+0xb8] ;  /* 0x0000b800011c7983 */ /* 0x002ee80000300800 */
[----:B--2---:R-:W2:Y:S04]  /*12ca0*/  LDL.LU R29, [R1+0x7c] ;  /* 0x00007c00011d7983 */ /* 0x004ea80000300800 */
[----:B------:R-:W2:Y:S04]  /*12cb0*/  LDL.LU R15, [R1+0x38] ;  /* 0x00003800010f7983 */ /* 0x000ea80000300800 */
[----:B------:R-:W2:Y:S04]  /*12cc0*/  LDL.LU R22, [R1+0x174] ;  /* 0x0001740001167983 */ /* 0x000ea80000300800 */
[----:B------:R-:W2:Y:S04]  /*12cd0*/  LDL.LU R21, [R1+0x170] ;  /* 0x0001700001157983 */ /* 0x000ea80000300800 */
[----:B------:R-:W2:Y:S01]  /*12ce0*/  LDL.LU R20, [R1+0x134] ;  /* 0x0001340001147983 */ /* 0x000ea20000300800 */
[----:B------:R-:W-:-:S03]  /*12cf0*/  LOP3.LUT R2, R19, 0x20, RZ, 0x3c, !PT ;  /* 0x0000002013027812 */ /* 0x000fc600078e3cff */
[----:B------:R-:W2:Y:S04]  /*12d00*/  LDL.LU R17, [R1+0x130] ;  /* 0x0001300001117983 */ /* 0x000ea80000300800 */
[----:B------:R0:W-:Y:S04]  /*12d10*/  STS.U16 [R9+0x2a400], R12 ;  /* 0x02a4000c09007388 */ /* 0x0001e80000000400 */
[----:B------:R-:W2:Y:S04]  /*12d20*/  LDL.LU R13, [R1+0xf4] ;  /* 0x0000f400010d7983 */ /* 0x000ea80000300800 */
[----:B------:R1:W-:Y:S04]  /*12d30*/  STS.U16 [R9+0x2a600], R3 ;  /* 0x02a6000309007388 */ /* 0x0003e80000000400 */
[----:B0-----:R-:W2:Y:S04]  /*12d40*/  LDL.LU R12, [R1+0xf0] ;  /* 0x0000f000010c7983 */ /* 0x001ea80000300800 */
[----:B----4-:R0:W-:Y:S04]  /*12d50*/  STS.U16 [R9+0x2c400], R16 ;  /* 0x02c4001009007388 */ /* 0x0101e80000000400 */
[----:B-1----:R-:W4:Y:S04]  /*12d60*/  LDL.LU R3, [R1+0xb4] ;  /* 0x0000b40001037983 */ /* 0x002f280000300800 */
[----:B------:R1:W-:Y:S04]  /*12d70*/  STS.U16 [R9+0x2c600], R18 ;  /* 0x02c6001209007388 */ /* 0x0003e80000000400 */
[----:B0-----:R-:W4:Y:S04]  /*12d80*/  LDL.LU R16, [R1+0xb0] ;  /* 0x0000b00001107983 */ /* 0x001f280000300800 */
[----:B------:R0:W-:Y:S04]  /*12d90*/  STS.U16 [R9+0x2e400], R4 ;  /* 0x02e4000409007388 */ /* 0x0001e80000000400 */
[----:B-1----:R-:W4:Y:S04]  /*12da0*/  LDL.LU R18, [R1+0x74] ;  /* 0x0000740001127983 */ /* 0x002f280000300800 */
[----:B------:R1:W-:Y:S04]  /*12db0*/  STS.U16 [R9+0x2e600], R5 ;  /* 0x02e6000509007388 */ /* 0x0003e80000000400 */
[----:B0-----:R-:W4:Y:S04]  /*12dc0*/  LDL.LU R4, [R1+0x3c] ;  /* 0x00003c0001047983 */ /* 0x001f280000300800 */
[----:B-1----:R-:W4:Y:S04]  /*12dd0*/  LDL.LU R9, [R1+0x290c] ;  /* 0x00290c0001097983 */ /* 0x002f280000300800 */
[----:B------:R-:W4:Y:S04]  /*12de0*/  LDL.LU R5, [R1+0x78] ;  /* 0x0000780001057983 */ /* 0x000f280000300800 */
[----:B------:R0:W-:Y:S04]  /*12df0*/  STS.U16 [R2+0x20800], R7 ;  /* 0x0208000702007388 */ /* 0x0001e80000000400 */
        /* <DEDUP_REMOVED lines=11> */
[----:B---3--:R0:W-:Y:S04]  /*12eb0*/  STS.U16 [R2+0x26800], R27 ;  /* 0x0268001b02007388 */ /* 0x0081e80000000400 */
[----:B------:R1:W-:Y:S04]  /*12ec0*/  STS.U16 [R2+0x26a00], R28 ;  /* 0x026a001c02007388 */ /* 0x0003e80000000400 */
[----:B--2---:R2:W-:Y:S04]  /*12ed0*/  STS.U16 [R2+0x28800], R29 ;  /* 0x0288001d02007388 */ /* 0x0045e80000000400 */
[----:B0-----:R-:W3:Y:S04]  /*12ee0*/  LDL.LU R27, [R1+0x28fc] ;  /* 0x0028fc00011b7983 */ /* 0x001ee80000300800 */
[----:B-1----:R-:W3:Y:S04]  /*12ef0*/  LDL.LU R28, [R1+0x28f8] ;  /* 0x0028f800011c7983 */ /* 0x002ee80000300800 */
[----:B--2---:R-:W2:Y:S01]  /*12f00*/  LDL.LU R29, [R1+0x28f4] ;  /* 0x0028f400011d7983 */ /* 0x004ea20000300800 */
[----:B------:R-:W-:-:S03]  /*12f10*/  LOP3.LUT R19, R19, 0x30, RZ, 0x3c, !PT ;  /* 0x0000003013137812 */ /* 0x000fc600078e3cff */
[----:B----4-:R-:W-:Y:S04]  /*12f20*/  STS.U16 [R2+0x28a00], R5 ;  /* 0x028a000502007388 */ /* 0x010fe80000000400 */
[----:B------:R-:W-:Y:S04]  /*12f30*/  STS.U16 [R2+0x2a800], R4 ;  /* 0x02a8000402007388 */ /* 0x000fe80000000400 */
[----:B------:R-:W-:Y:S04]  /*12f40*/  STS.U16 [R2+0x2aa00], R15 ;  /* 0x02aa000f02007388 */ /* 0x000fe80000000400 */
[----:B--2---:R-:W-:Y:S04]  /*12f50*/  STS.U16 [R2+0x2c800], R29 ;  /* 0x02c8001d02007388 */ /* 0x004fe80000000400 */
[----:B---3--:R-:W-:Y:S04]  /*12f60*/  STS.U16 [R2+0x2ca00], R28 ;  /* 0x02ca001c02007388 */ /* 0x008fe80000000400 */
[----:B------:R-:W-:Y:S04]  /*12f70*/  STS.U16 [R2+0x2e800], R6 ;  /* 0x02e8000602007388 */ /* 0x000fe80000000400 */
[----:B------:R-:W-:Y:S04]  /*12f80*/  STS.U16 [R2+0x2ea00], R7 ;  /* 0x02ea000702007388 */ /* 0x000fe80000000400 */
[----:B------:R-:W-:Y:S04]  /*12f90*/  STS.U16 [R19+0x20c00], R22 ;  /* 0x020c001613007388 */ /* 0x000fe80000000400 */
[----:B------:R-:W-:Y:S04]  /*12fa0*/  STS.U16 [R19+0x20e00], R21 ;  /* 0x020e001513007388 */ /* 0x000fe80000000400 */
[----:B------:R-:W-:Y:S04]  /*12fb0*/  STS.U16 [R19+0x22c00], R20 ;  /* 0x022c001413007388 */ /* 0x000fe80000000400 */
[----:B------:R0:W-:Y:S04]  /*12fc0*/  STS.U16 [R19+0x22e00], R17 ;  /* 0x022e001113007388 */ /* 0x0001e80000000400 */
[----:B------:R1:W-:Y:S04]  /*12fd0*/  STS.U16 [R19+0x24c00], R13 ;  /* 0x024c000d13007388 */ /* 0x0003e80000000400 */
[----:B------:R2:W-:Y:S04]  /*12fe0*/  STS.U16 [R19+0x24e00], R12 ;  /* 0x024e000c13007388 */ /* 0x0005e80000000400 */
[----:B0-----:R-:W3:Y:S04]  /*12ff0*/  LDL.LU R17, [R1+0x16c] ;  /* 0x00016c0001117983 */ /* 0x001ee80000300800 */
[----:B-1----:R-:W4:Y:S04]  /*13000*/  LDL.LU R13, [R1+0x168] ;  /* 0x00016800010d7983 */ /* 0x002f280000300800 */
[----:B------:R0:W-:Y:S04]  /*13010*/  STS.U16 [R19+0x26c00], R3 ;  /* 0x026c000313007388 */ /* 0x0001e80000000400 */
[----:B--2---:R-:W2:Y:S04]  /*13020*/  LDL.LU R12, [R1+0x12c] ;  /* 0x00012c00010c7983 */ /* 0x004ea80000300800 */
[----:B------:R1:W-:Y:S04]  /*13030*/  STS.U16 [R19+0x26e00], R16 ;  /* 0x026e001013007388 */ /* 0x0003e80000000400 */
[----:B0-----:R-:W2:Y:S04]  /*13040*/  LDL.LU R3, [R1+0x128] ;  /* 0x0001280001037983 */ /* 0x001ea80000300800 */
[----:B------:R0:W-:Y:S04]  /*13050*/  STS.U16 [R19+0x28c00], R18 ;  /* 0x028c001213007388 */ /* 0x0001e80000000400 */
[----:B-1----:R-:W2:Y:S04]  /*13060*/  LDL.LU R16, [R1+0xec] ;  /* 0x0000ec0001107983 */ /* 0x002ea80000300800 */
[----:B------:R-:W2:Y:S04]  /*13070*/  LDL.LU R15, [R1+0xe8] ;  /* 0x0000e800010f7983 */ /* 0x000ea80000300800 */
[----:B------:R1:W-:Y:S04]  /*13080*/  STS.U16 [R19+0x28e00], R23 ;  /* 0x028e001713007388 */ /* 0x0003e80000000400 */
[----:B0-----:R-:W2:Y:S04]  /*13090*/  LDL.LU R18, [R1+0xac] ;  /* 0x0000ac0001127983 */ /* 0x001ea80000300800 */
[----:B-1----:R-:W2:Y:S04]  /*130a0*/  LDL.LU R23, [R1+0xa8] ;  /* 0x0000a80001177983 */ /* 0x002ea80000300800 */
[----:B------:R-:W2:Y:S04]  /*130b0*/  LDL.LU R6, [R1+0x164] ;  /* 0x0001640001067983 */ /* 0x000ea80000300800 */
[----:B------:R-:W2:Y:S04]  /*130c0*/  LDL.LU R28, [R1+0x160] ;  /* 0x00016000011c7983 */ /* 0x000ea80000300800 */
[----:B------:R-:W2:Y:S04]  /*130d0*/  LDL.LU R29, [R1+0x124] ;  /* 0x00012400011d7983 */ /* 0x000ea80000300800 */
        /* <DEDUP_REMOVED lines=18> */
[----:B-1----:R-:W2:Y:S04]  /*13200*/  LDL.LU R19, [R1+0x28f0] ;  /* 0x0028f00001137983 */ /* 0x002ea80000300800 */
[----:B------:R-:W2:Y:S04]  /*13210*/  LDL.LU R10, [R1+0x6c] ;  /* 0x00006c00010a7983 */ /* 0x000ea80000300800 */
[----:B---3--:R0:W-:Y:S04]  /*13220*/  STS.U16 [R7+0x21000], R17 ;  /* 0x0210001107007388 */ /* 0x0081e80000000400 */
[----:B----4-:R1:W-:Y:S04]  /*13230*/  STS.U16 [R7+0x21200], R13 ;  /* 0x0212000d07007388 */ /* 0x0103e80000000400 */
[----:B0-----:R-:W3:Y:S04]  /*13240*/  LDL.LU R17, [R1+0x28ec] ;  /* 0x0028ec0001117983 */ /* 0x001ee80000300800 */
[----:B-1----:R-:W4:Y:S04]  /*13250*/  LDL.LU R13, [R1+0x28e8] ;  /* 0x0028e800010d7983 */ /* 0x002f280000300800 */
[----:B--2---:R0:W-:Y:S04]  /*13260*/  STS.U16 [R7+0x23000], R12 ;  /* 0x0230000c07007388 */ /* 0x0041e80000000400 */
[----:B------:R1:W-:Y:S04]  /*13270*/  STS.U16 [R7+0x23200], R3 ;  /* 0x0232000307007388 */ /* 0x0003e80000000400 */
[----:B0-----:R-:W2:Y:S04]  /*13280*/  LDL.LU R12, [R1+0x28e4] ;  /* 0x0028e400010c7983 */ /* 0x001ea80000300800 */
[----:B-1----:R-:W2:Y:S04]  /*13290*/  LDL.LU R3, [R1+0x28e0] ;  /* 0x0028e00001037983 */ /* 0x002ea80000300800 */
[----:B------:R0:W-:Y:S04]  /*132a0*/  STS.U16 [R7+0x25000], R16 ;  /* 0x0250001007007388 */ /* 0x0001e80000000400 */
[----:B------:R1:W-:Y:S04]  /*132b0*/  STS.U16 [R7+0x25200], R15 ;  /* 0x0252000f07007388 */ /* 0x0003e80000000400 */
[----:B------:R1:W-:Y:S04]  /*132c0*/  STS.U16 [R7+0x27000], R18 ;  /* 0x0270001207007388 */ /* 0x0003e80000000400 */
[----:B0-----:R-:W2:Y:S04]  /*132d0*/  LDL.LU R16, [R1+0x28dc] ;  /* 0x0028dc0001107983 */ /* 0x001ea80000300800 */
[----:B-1----:R-:W2:Y:S04]  /*132e0*/  LDL.LU R15, [R1+0x20] ;  /* 0x00002000010f7983 */ /* 0x002ea80000300800 */
[----:B------:R-:W2:Y:S04]  /*132f0*/  LDL.LU R18, [R1+0x28d8] ;  /* 0x0028d80001127983 */ /* 0x000ea80000300800 */
[----:B------:R0:W-:Y:S04]  /*13300*/  STS.U16 [R7+0x27200], R23 ;  /* 0x0272001707007388 */ /* 0x0001e80000000400 */
[----:B0-----:R-:W2:Y:S01]  /*13310*/  LDL.LU R23, [R1+0x28d4] ;  /* 0x0028d40001177983 */ /* 0x001ea20000300800 */
[----:B------:R-:W-:-:S03]  /*13320*/  LOP3.LUT R0, R0, 0x50, RZ, 0x3c, !PT ;  /* 0x0000005000007812 */ /* 0x000fc600078e3cff */
[----:B------:R-:W-:Y:S04]  /*13330*/  STS.U16 [R7+0x29000], R10 ;  /* 0x0290000a07007388 */ /* 0x000fe80000000400 */
[----:B------:R-:W-:Y:S04]  /*13340*/  STS.U16 [R7+0x29200], R9 ;  /* 0x0292000907007388 */ /* 0x000fe80000000400 */
[----:B------:R-:W-:Y:S04]  /*13350*/  STS.U16 [R7+0x2b000], R25 ;  /* 0x02b0001907007388 */ /* 0x000fe80000000400 */
[----:B------:R-:W-:Y:S04]  /*13360*/  STS.U16 [R7+0x2b200], R27 ;  /* 0x02b2001b07007388 */ /* 0x000fe80000000400 */
[----:B--2---:R-:W-:Y:S04]  /*13370*/  STS.U16 [R7+0x2d000], R23 ;  /* 0x02d0001707007388 */ /* 0x004fe80000000400 */
[----:B------:R-:W-:Y:S04]  /*13380*/  STS.U16 [R7+0x2d200], R18 ;  /* 0x02d2001207007388 */ /* 0x000fe80000000400 */
[----:B------:R-:W-:Y:S04]  /*13390*/  STS.U16 [R7+0x2f000], R12 ;  /* 0x02f0000c07007388 */ /* 0x000fe80000000400 */
[----:B----4-:R-:W-:Y:S04]  /*133a0*/  STS.U16 [R7+0x2f200], R13 ;  /* 0x02f2000d07007388 */ /* 0x010fe80000000400 */
[----:B------:R-:W-:Y:S04]  /*133b0*/  STS.U16 [R0+0x21400], R6 ;  /* 0x0214000600007388 */ /* 0x000fe80000000400 */
        /* <DEDUP_REMOVED lines=14> */
[----:B-1----:R-:W2:Y:S04]  /*134a0*/  LDL.LU R8, [R1+0xdc] ;  /* 0x0000dc0001087983 */ /* 0x002ea80000300800 */
[----:B------:R0:W-:Y:S04]  /*134b0*/  STS.U16 [R0+0x2b600], R15 ;  /* 0x02b6000f00007388 */ /* 0x0001e80000000400 */
[----:B------:R-:W2:Y:S04]  /*134c0*/  LDL.LU R13, [R1+0x58] ;  /* 0x00005800010d7983 */ /* 0x000ea80000300800 */
[----:B------:R-:W2:Y:S04]  /*134d0*/  LDL.LU R18, [R1+0x1c] ;  /* 0x00001c0001127983 */ /* 0x000ea80000300800 */
[----:B0-----:R-:W0:Y:S04]  /*134e0*/  S2R R15, SR_TID.X ;  /* 0x00000000000f7919 */ /* 0x001e280000002100 */
[----:B------:R-:W2:Y:S04]  /*134f0*/  LDL.LU R23, [R1+0x18] ;  /* 0x0000180001177983 */ /* 0x000ea80000300800 */
[----:B------:R-:W2:Y:S04]  /*13500*/  LDL.LU R10, [R1+0x154] ;  /* 0x00015400010a7983 */ /* 0x000ea80000300800 */
[----:B------:R-:W2:Y:S04]  /*13510*/  LDL.LU R9, [R1+0x150] ;  /* 0x0001500001097983 */ /* 0x000ea80000300800 */
[----:B------:R-:W2:Y:S04]  /*13520*/  LDL.LU R25, [R1+0x114] ;  /* 0x0001140001197983 */ /* 0x000ea80000300800 */
[----:B------:R-:W2:Y:S01]  /*13530*/  LDL.LU R27, [R1+0x110] ;  /* 0x00011000011b7983 */ /* 0x000ea20000300800 */
[----:B0-----:R-:W-:-:S03]  /*13540*/  LOP3.LUT R15, R15, 0xff, RZ, 0xc0, !PT ;  /* 0x000000ff0f0f7812 */ /* 0x001fc600078ec0ff */
[----:B------:R-:W2:Y:S04]  /*13550*/  LDL.LU R7, [R1+0xd4] ;  /* 0x0000d40001077983 */ /* 0x000ea80000300800 */
[----:B------:R-:W2:Y:S01]  /*13560*/  LDL.LU R6, [R1+0xd0] ;  /* 0x0000d00001067983 */ /* 0x000ea20000300800 */
[----:B------:R-:W-:-:S03]  /*13570*/  IMAD.SHL.U32 R2, R15, 0x2, RZ ;  /* 0x000000020f027824 */ /* 0x000fc600078e00ff */
[----:B------:R-:W2:Y:S04]  /*13580*/  LDL.LU R28, [R1+0x94] ;  /* 0x00009400011c7983 */ /* 0x000ea80000300800 */
[----:B------:R-:W2:Y:S01]  /*13590*/  LDL.LU R29, [R1+0x90] ;  /* 0x00009000011d7983 */ /* 0x000ea20000300800 */
[----:B------:R-:W-:-:S03]  /*135a0*/  LOP3.LUT R12, R2, 0x60, RZ, 0x3c, !PT ;  /* 0x00000060020c7812 */ /* 0x000fc600078e3cff */
[----:B------:R-:W2:Y:S04]  /*135b0*/  LDL.LU R5, [R1+0x54] ;  /* 0x0000540001057983 */ /* 0x000ea80000300800 */
[----:B------:R-:W2:Y:S04]  /*135c0*/  LDL.LU R4, [R1+0x50] ;  /* 0x0000500001047983 */ /* 0x000ea80000300800 */
[----:B------:R-:W2:Y:S04]  /*135d0*/  LDL.LU R15, [R1+0x14] ;  /* 0x00001400010f7983 */ /* 0x000ea80000300800 */
[----:B------:R0:W-:Y:S04]  /*135e0*/  STS.U16 [R0+0x2d400], R16 ;  /* 0x02d4001000007388 */ /* 0x0001e80000000400 */
[----:B------:R1:W-:Y:S04]  /*135f0*/  STS.U16 [R0+0x2d600], R3 ;  /* 0x02d6000300007388 */ /* 0x0003e80000000400 */
[----:B---3--:R3:W-:Y:S04]  /*13600*/  STS.U16 [R0+0x2f400], R17 ;  /* 0x02f4001100007388 */ /* 0x0087e80000000400 */
[----:B0-----:R-:W2:Y:S04]  /*13610*/  LDL.LU R16, [R1+0x5c] ;  /* 0x00005c0001107983 */ /* 0x001ea80000300800 */
[----:B-1----:R-:W2:Y:S04]  /*13620*/  LDL.LU R3, [R1+0x98] ;  /* 0x0000980001037983 */ /* 0x002ea80000300800 */
[----:B---3--:R-:W3:Y:S04]  /*13630*/  LDL.LU R17, [R1+0x9c] ;  /* 0x00009c0001117983 */ /* 0x008ee80000300800 */
[----:B------:R0:W-:Y:S04]  /*13640*/  STS.U16 [R0+0x2f600], R19 ;  /* 0x02f6001300007388 */ /* 0x0001e80000000400 */
[----:B0-----:R-:W3:Y:S04]  /*13650*/  LDL.LU R19, [R1+0xd8] ;  /* 0x0000d80001137983 */ /* 0x001ee80000300800 */
[----:B------:R-:W3:Y:S04]  /*13660*/  LDL.LU R0, [R1+0x10] ;  /* 0x0000100001007983 */ /* 0x000ee80000300800 */
[----:B----4-:R0:W-:Y:S04]  /*13670*/  STS.U16 [R12+0x21800], R22 ;  /* 0x021800160c007388 */ /* 0x0101e80000000400 */
[----:B------:R1:W-:Y:S04]  /*13680*/  STS.U16 [R12+0x21a00], R21 ;  /* 0x021a00150c007388 */ /* 0x0003e80000000400 */
[----:B0-----:R-:W4:Y:S04]  /*13690*/  LDL.LU R22, [R1+0x28d0] ;  /* 0x0028d00001167983 */ /* 0x001f280000300800 */
[----:B-1----:R-:W4:Y:S04]  /*136a0*/  LDL.LU R21, [R1+0x28cc] ;  /* 0x0028cc0001157983 */ /* 0x002f280000300800 */
[----:B--2---:R0:W-:Y:S04]  /*136b0*/  STS.U16 [R12+0x23800], R20 ;  /* 0x023800140c007388 */ /* 0x0041e80000000400 */
[----:B------:R1:W-:Y:S04]  /*136c0*/  STS.U16 [R12+0x23a00], R11 ;  /* 0x023a000b0c007388 */ /* 0x0003e80000000400 */
[----:B------:R2:W-:Y:S04]  /*136d0*/  STS.U16 [R12+0x25800], R8 ;  /* 0x025800080c007388 */ /* 0x0005e80000000400 */
[----:B0-----:R-:W4:Y:S04]  /*136e0*/  LDL.LU R20, [R1+0x28c8] ;  /* 0x0028c80001147983 */ /* 0x001f280000300800 */
[----:B-1----:R-:W4:Y:S04]  /*136f0*/  LDL.LU R11, [R1+0x28c4] ;  /* 0x0028c400010b7983 */ /* 0x002f280000300800 */
[----:B--2---:R-:W2:Y:S01]  /*13700*/  LDL.LU R8, [R1+0x28c0] ;  /* 0x0028c00001087983 */ /* 0x004ea20000300800 */
[----:B------:R-:W-:-:S03]  /*13710*/  LOP3.LUT R2, R2, 0x70, RZ, 0x3c, !PT ;  /* 0x0000007002027812 */ /* 0x000fc600078e3cff */
[----:B---3--:R-:W-:Y:S04]  /*13720*/  STS.U16 [R12+0x25a00], R19 ;  /* 0x025a00130c007388 */ /* 0x008fe80000000400 */
[----:B------:R-:W-:Y:S04]  /*13730*/  STS.U16 [R12+0x27800], R17 ;  /* 0x027800110c007388 */ /* 0x000fe80000000400 */
[----:B------:R-:W-:Y:S04]  /*13740*/  STS.U16 [R12+0x27a00], R3 ;  /* 0x027a00030c007388 */ /* 0x000fe80000000400 */
[----:B------:R-:W-:Y:S04]  /*13750*/  STS.U16 [R12+0x29800], R16 ;  /* 0x029800100c007388 */ /* 0x000fe80000000400 */
[----:B------:R-:W-:Y:S04]  /*13760*/  STS.U16 [R12+0x29a00], R13 ;  /* 0x029a000d0c007388 */ /* 0x000fe80000000400 */
[----:B------:R-:W-:Y:S04]  /*13770*/  STS.U16 [R12+0x2b800], R18 ;  /* 0x02b800120c007388 */ /* 0x000fe80000000400 */
[----:B------:R-:W-:Y:S04]  /*13780*/  STS.U16 [R12+0x2ba00], R23 ;  /* 0x02ba00170c007388 */ /* 0x000fe80000000400 */
[----:B--2---:R-:W-:Y:S04]  /*13790*/  STS.U16 [R12+0x2d800], R8 ;  /* 0x02d800080c007388 */ /* 0x004fe80000000400 */
        /* <DEDUP_REMOVED lines=8> */
[----:B------:R-:W-:Y:S04]  /*13820*/  STS.U16 [R2+0x25e00], R6 ;  /* 0x025e000602007388 */ /* 0x000fe80000000400 */
[----:B------:R-:W-:Y:S04]  /*13830*/  STS.U16 [R2+0x27c00], R28 ;  /* 0x027c001c02007388 */ /* 0x000fe80000000400 */
[----:B------:R-:W-:Y:S04]  /*13840*/  STS.U16 [R2+0x27e00], R29 ;  /* 0x027e001d02007388 */ /* 0x000fe80000000400 */
[----:B0-----:R-:W0:Y:S04]  /*13850*/  S2R R7, SR_TID.X ;  /* 0x0000000000077919 */ /* 0x001e280000002100 */
[----:B------:R-:W-:Y:S04]  /*13860*/  STS.U16 [R2+0x29c00], R5 ;  /* 0x029c000502007388 */ /* 0x000fe80000000400 */
[----:B------:R-:W-:Y:S04]  /*13870*/  STS.U16 [R2+0x29e00], R4 ;  /* 0x029e000402007388 */ /* 0x000fe80000000400 */
[----:B------:R1:W-:Y:S04]  /*13880*/  STS.U16 [R2+0x2bc00], R15 ;  /* 0x02bc000f02007388 */ /* 0x0003e80000000400 */
[----:B------:R2:W-:Y:S04]  /*13890*/  STS.U16 [R2+0x2be00], R0 ;  /* 0x02be000002007388 */ /* 0x0005e80000000400 */
[----:B-1----:R-:W1:Y:S04]  /*138a0*/  S2R R15, SR_TID.X ;  /* 0x00000000000f7919 */ /* 0x002e680000002100 */
[----:B--2---:R-:W2:Y:S01]  /*138b0*/  S2R R0, SR_TID.X ;  /* 0x0000000000007919 */ /* 0x004ea20000002100 */
[----:B0-----:R-:W-:-:S03]  /*138c0*/  LOP3.LUT R5, R7, 0x7, RZ, 0xc0, !PT ;  /* 0x0000000707057812 */ /* 0x001fc600078ec0ff */
[----:B------:R-:W-:Y:S02]  /*138d0*/  STS.U16 [R2+0x2dc00], R20 ;  /* 0x02dc001402007388 */ /* 0x000fe40000000400 */
[----:B------:R-:W-:Y:S02]  /*138e0*/  IMAD R3, R5, 0x110, RZ ;  /* 0x0000011005037824 */ /* 0x000fe400078e02ff */
[----:B------:R-:W-:Y:S04]  /*138f0*/  STS.U16 [R2+0x2de00], R24 ;  /* 0x02de001802007388 */ /* 0x000fe80000000400 */
[----:B------:R-:W-:Y:S01]  /*13900*/  STS.U16 [R2+0x2fc00], R26 ;  /* 0x02fc001a02007388 */ /* 0x000fe20000000400 */
[C---:B-1----:R-:W-:Y:S02]  /*13910*/  LOP3.LUT R28, R15.reuse, 0x10, RZ, 0xc0, !PT ;  /* 0x000000100f1c7812 */ /* 0x042fe400078ec0ff */
[----:B------:R-:W-:-:S02]  /*13920*/  SHF.L.U32 R12, R15, 0x1, RZ ;  /* 0x000000010f0c7819 */ /* 0x000fc400000006ff */
[----:B--2---:R-:W-:Y:S01]  /*13930*/  LOP3.LUT R4, R0, 0x7, RZ, 0xc0, !PT ;  /* 0x0000000700047812 */ /* 0x004fe200078ec0ff */
[----:B------:R-:W-:Y:S01]  /*13940*/  IMAD.SHL.U32 R28, R28, 0x80, RZ ;  /* 0x000000801c1c7824 */ /* 0x000fe200078e00ff */
[----:B------:R0:W-:Y:S01]  /*13950*/  STS.U16 [R2+0x2fe00], R14 ;  /* 0x02fe000e02007388 */ /* 0x0001e20000000400 */
[----:B------:R-:W-:Y:S02]  /*13960*/  LOP3.LUT R0, R0, 0xe0, RZ, 0xc0, !PT ;  /* 0x000000e000007812 */ /* 0x000fe400078ec0ff */
[----:B------:R-:W-:Y:S01]  /*13970*/  IMAD.SHL.U32 R4, R4, 0x10, RZ ;  /* 0x0000001004047824 */ /* 0x000fe200078e00ff */
[----:B------:R1:W-:Y:S01]  /*13980*/  STL [R1+0x1404], R28 ;  /* 0x0014041c01007387 */ /* 0x0003e20000100800 */
[----:B0-----:R-:W-:-:S04]  /*13990*/  LOP3.LUT R2, R3, 0x10, R12, 0x78, !PT ;  /* 0x0000001003027812 */ /* 0x001fc800078e780c */
[----:B------:R-:W-:Y:S01]  /*139a0*/  LOP3.LUT R2, R2, R28, RZ, 0xfc, !PT ;  /* 0x0000001c02027212 */ /* 0x000fe200078efcff */
[----:B------:R-:W-:Y:S01]  /*139b0*/  BAR.SYNC.DEFER_BLOCKING 0x0 ;  /* 0x0000000000007b1d */ /* 0x000fe20000010000 */
[----:B-1----:R-:W-:-:S05]  /*139c0*/  LEA R28, R0, R4, 0x8 ;  /* 0x00000004001c7211 */ /* 0x002fca00078e40ff */
[----:B------:R-:W0:Y:S01]  /*139d0*/  S2R R4, SR_TID.X ;  /* 0x0000000000047919 */ /* 0x000e220000002100 */
[----:B------:R-:W-:Y:S02]  /*139e0*/  LOP3.LUT R28, R28, 0x30, R12, 0x78, !PT ;  /* 0x000000301c1c7812 */ /* 0x000fe400078e780c */
[C---:B------:R-:W-:Y:S01]  /*139f0*/  LOP3.LUT R6, R7.reuse, 0x10, RZ, 0xc0, !PT ;  /* 0x0000001007067812 */ /* 0x040fe200078ec0ff */
[----:B------:R-:W-:Y:S02]  /*13a00*/  IMAD.SHL.U32 R7, R7, 0x2, RZ ;  /* 0x0000000207077824 */ /* 0x000fe400078e00ff */
[----:B------:R-:W-:Y:S02]  /*13a10*/  IMAD R28, R5, 0x400, R28 ;  /* 0x00000400051c7824 */ /* 0x000fe400078e021c */
[----:B------:R-:W-:Y:S01]  /*13a20*/  IMAD.SHL.U32 R6, R6, 0x80, RZ ;  /* 0x0000008006067824 */ /* 0x000fe200078e00ff */
[----:B------:R-:W1:Y:S04]  /*13a30*/  LDSM.16.MT88.4 R20, [R2] ;  /* 0x000000000214783b */ /* 0x000e680000004200 */
[----:B------:R-:W2:Y:S01]  /*13a40*/  LDSM.16.M88.4 R8, [R28+0x20000] ;  /* 0x020000001c08783b */ /* 0x000ea20000000200 */
[----:B0-----:R-:W-:-:S03]  /*13a50*/  LOP3.LUT R4, R4, 0x7, RZ, 0xc0, !PT ;  /* 0x0000000704047812 */ /* 0x001fc600078ec0ff */
[----:B------:R-:W0:Y:S02]  /*13a60*/  LDSM.16.MT88.4 R24, [R2+0x80] ;  /* 0x000080000218783b */ /* 0x000e240000004200 */
[----:B------:R-:W-:-:S05]  /*13a70*/  IMAD R4, R4, 0x110, RZ ;  /* 0x0000011004047824 */ /* 0x000fca00078e02ff */
[----:B------:R-:W-:-:S04]  /*13a80*/  LOP3.LUT R4, R4, 0x10, R7, 0x78, !PT ;  /* 0x0000001004047812 */ /* 0x000fc800078e7807 */
[----:B------:R-:W-:-:S04]  /*13a90*/  LOP3.LUT R4, R4, R6, RZ, 0xfc, !PT ;  /* 0x0000000604047212 */ /* 0x000fc800078efcff */
[----:B------:R-:W-:Y:S01]  /*13aa0*/  LOP3.LUT R4, R4, 0x20, RZ, 0x3c, !PT ;  /* 0x0000002004047812 */ /* 0x000fe200078e3cff */
[----:B------:R-:W-:-:S05]  /*13ab0*/  IMAD R18, R5, 0x110, RZ ;  /* 0x0000011005127824 */ /* 0x000fca00078e02ff */
[----:B------:R-:W3:Y:S01]  /*13ac0*/  LDSM.16.MT88.4 R4, [R4] ;  /* 0x000000000404783b */ /* 0x000ee20000004200 */
[----:B------:R-:W-:Y:S02]  /*13ad0*/  LOP3.LUT R29, R15, 0x10, RZ, 0xc0, !PT ;  /* 0x000000100f1d7812 */ /* 0x000fe400078ec0ff */
[----:B------:R-:W-:-:S03]  /*13ae0*/  LOP3.LUT R0, R3, 0x10, R12, 0x78, !PT ;  /* 0x0000001003007812 */ /* 0x000fc600078e780c */
[----:B------:R-:W-:Y:S01]  /*13af0*/  IMAD.SHL.U32 R29, R29, 0x80, RZ ;  /* 0x000000801d1d7824 */ /* 0x000fe200078e00ff */
[----:B-1----:R-:W-:Y:S04]  /*13b00*/  STL [R1+0x28ac], R20 ;  /* 0x0028ac1401007387 */ /* 0x002fe80000100800 */
[----:B------:R-:W-:Y:S04]  /*13b10*/  STL [R1+0x28a8], R21 ;  /* 0x0028a81501007387 */ /* 0x000fe80000100800 */
[----:B------:R-:W-:Y:S04]  /*13b20*/  STL [R1+0x28a4], R22 ;  /* 0x0028a41601007387 */ /* 0x000fe80000100800 */
[----:B------:R-:W-:Y:S04]  /*13b30*/  STL [R1+0x28a0], R23 ;  /* 0x0028a01701007387 */ /* 0x000fe80000100800 */
[----:B--2---:R-:W-:Y:S01]  /*13b40*/  STL [R1+0x2834], R10 ;  /* 0x0028340a01007387 */ /* 0x004fe20000100800 */
[----:B------:R-:W-:-:S03]  /*13b50*/  LOP3.LUT R0, R0, R29, RZ, 0xfc, !PT ;  /* 0x0000001d00007212 */ /* 0x000fc600078efcff */
[----:B------:R-:W-:Y:S04]  /*13b60*/  STL [R1+0x2830], R11 ;  /* 0x0028300b01007387 */ /* 0x000fe80000100800 */
[----:B------:R-:W-:Y:S04]  /*13b70*/  STL [R1+0x26d8], R28 ;  /* 0x0026d81c01007387 */ /* 0x000fe80000100800 */
[----:B------:R-:W-:Y:S04]  /*13b80*/  STL [R1+0x14d8], R3 ;  /* 0x0014d80301007387 */ /* 0x000fe80000100800 */
[----:B------:R1:W-:Y:S04]  /*13b90*/  STL [R1+0x1340], R29 ;  /* 0x0013401d01007387 */ /* 0x0003e80000100800 */
[----:B0-----:R-:W-:Y:S01]  /*13ba0*/  STL [R1+0x289c], R25 ;  /* 0x00289c1901007387 */ /* 0x001fe20000100800 */
[----:B-1----:R-:W-:-:S03]  /*13bb0*/  LOP3.LUT R29, R15, 0x10, RZ, 0xc0, !PT ;  /* 0x000000100f1d7812 */ /* 0x002fc600078ec0ff */
[----:B------:R-:W-:Y:S01]  /*13bc0*/  STL [R1+0x2898], R26 ;  /* 0x0028981a01007387 */ /* 0x000fe20000100800 */
[----:B------:R-:W-:Y:S02]  /*13bd0*/  LOP3.LUT R3, R18, 0x10, R12, 0x78, !PT ;  /* 0x0000001012037812 */ /* 0x000fe400078e780c */
[----:B------:R-:W-:Y:S01]  /*13be0*/  SHF.L.U32 R29, R29, 0x7, RZ ;  /* 0x000000071d1d7819 */ /* 0x000fe200000006ff */
[----:B------:R-:W-:Y:S01]  /*13bf0*/  STL [R1+0x2894], R27 ;  /* 0x0028941b01007387 */ /* 0x000fe20000100800 */
[----:B------:R-:W-:Y:S02]  /*13c00*/  LOP3.LUT R15, R15, 0x10, RZ, 0xc0, !PT ;  /* 0x000000100f0f7812 */ /* 0x000fe400078ec0ff */
[----:B------:R-:W-:Y:S01]  /*13c10*/  LOP3.LUT R3, R3, R29, RZ, 0xfc, !PT ;  /* 0x0000001d03037212 */ /* 0x000fe200078efcff */
[----:B---3--:R-:W-:Y:S01]  /*13c20*/  STL [R1+0x2890], R7 ;  /* 0x0028900701007387 */ /* 0x008fe20000100800 */
[----:B------:R-:W-:-:S03]  /*13c30*/  SHF.L.U32 R15, R15, 0x7, RZ ;  /* 0x000000070f0f7819 */ /* 0x000fc600000006ff */
[----:B------:R0:W-:Y:S02]  /*13c40*/  STL [R1+0x17f8], R29 ;  /* 0x0017f81d01007387 */ /* 0x0001e40000100800 */
[----:B0-----:R-:W-:-:S04]  /*13c50*/  LOP3.LUT R29, R18, 0x10, R12, 0x78, !PT ;  /* 0x00000010121d7812 */ /* 0x001fc800078e780c */
[----:B------:R-:W-:-:S04]  /*13c60*/  LOP3.LUT R29, R29, R15, RZ, 0xfc, !PT ;  /* 0x0000000f1d1d7212 */ /* 0x000fc800078efcff */
[----:B------:R-:W-:Y:S02]  /*13c70*/  LOP3.LUT R29, R29, 0x20, RZ, 0x3c, !PT ;  /* 0x000000201d1d7812 */ /* 0x000fe400078e3cff */
[----:B------:R-:W-:-:S03]  /*13c80*/  LOP3.LUT R0, R0, 0x40, RZ, 0x3c, !PT ;  /* 0x0000004000007812 */ /* 0x000fc600078e3cff */
[----:B------:R-:W0:Y:S04]  /*13c90*/  LDSM.16.MT88.4 R12, [R29+0x80] ;  /* 0x000080001d0c783b */ /* 0x000e280000004200 */
[----:B------:R-:W1:Y:S01]  /*13ca0*/  LDSM.16.MT88.4 R16, [R0] ;  /* 0x000000000010783b */ /* 0x000e620000004200 */
[----:B------:R-:W-:-:S03]  /*13cb0*/  LOP3.LUT R3, R3, 0x60, RZ, 0x3c, !PT ;  /* 0x0000006003037812 */ /* 0x000fc600078e3cff */
[----:B0-----:R-:W-:Y:S04]  /*13cc0*/  STL [R1+0x288c], R12 ;  /* 0x00288c0c01007387 */ /* 0x001fe80000100800 */
[----:B------:R-:W-:Y:S01]  /*13cd0*/  STL [R1+0x2888], R13 ;  /* 0x0028880d01007387 */ /* 0x000fe20000100800 */
[----:B-1----:R-:W-:Y:S01]  /*13ce0*/  IMAD.MOV.U32 R25, RZ, RZ, R16 ;  /* 0x000000ffff197224 */ /* 0x002fe200078e0010 */
[----:B------:R-:W-:Y:S02]  /*13cf0*/  MOV R27, R18 ;  /* 0x00000012001b7202 */ /* 0x000fe40000000f00 */
[----:B------:R-:W-:Y:S01]  /*13d00*/  STL [R1+0x2884], R14 ;  /* 0x0028840e01007387 */ /* 0x000fe20000100800 */
[----:B------:R-:W-:Y:S02]  /*13d10*/  IMAD.MOV.U32 R26, RZ, RZ, R17 ;  /* 0x000000ffff1a7224 */ /* 0x000fe400078e0011 */
[----:B------:R-:W-:Y:S01]  /*13d20*/  IMAD.MOV.U32 R7, RZ, RZ, R19 ;  /* 0x000000ffff077224 */ /* 0x000fe200078e0013 */
[----:B------:R-:W-:Y:S04]  /*13d30*/  STL [R1+0x2880], R15 ;  /* 0x0028800f01007387 */ /* 0x000fe80000100800 */
[----:B------:R-:W0:Y:S04]  /*13d40*/  LDSM.16.MT88.4 R12, [R0+0x80] ;  /* 0x00008000000c783b */ /* 0x000e280000004200 */
[----:B------:R-:W1:Y:S04]  /*13d50*/  LDSM.16.MT88.4 R16, [R3] ;  /* 0x000000000310783b */ /* 0x000e680000004200 */
[----:B------:R-:W-:Y:S04]  /*13d60*/  STL.64 [R1+0x28b8], R26 ;  /* 0x0028b81a01007387 */ /* 0x000fe80000100a00 */
[----:B------:R-:W-:Y:S04]  /*13d70*/  STL.64 [R1+0x28b0], R24 ;  /* 0x0028b01801007387 */ /* 0x000fe80000100a00 */
[----:B------:R-:W2:Y:S01]  /*13d80*/  LDSM.16.MT88.4 R24, [R2+0x1000] ;  /* 0x001000000218783b */ /* 0x000ea20000004200 */
[----:B0-----:R-:W-:Y:S01]  /*13d90*/  IMAD.MOV.U32 R20, RZ, RZ, R12 ;  /* 0x000000ffff147224 */ /* 0x001fe200078e000c */
[----:B------:R-:W-:-:S02]  /*13da0*/  MOV R21, R13 ;  /* 0x0000000d00157202 */ /* 0x000fc40000000f00 */
[----:B-1----:R-:W-:Y:S01]  /*13db0*/  MOV R13, R18 ;  /* 0x00000012000d7202 */ /* 0x002fe20000000f00 */
[----:B------:R-:W-:Y:S01]  /*13dc0*/  IMAD.MOV.U32 R12, RZ, RZ, R19 ;  /* 0x000000ffff0c7224 */ /* 0x000fe200078e0013 */
[----:B------:R-:W-:Y:S01]  /*13dd0*/  MOV R10, R17 ;  /* 0x00000011000a7202 */ /* 0x000fe20000000f00 */
[----:B------:R-:W-:Y:S02]  /*13de0*/  IMAD.MOV.U32 R11, RZ, RZ, R16 ;  /* 0x000000ffff0b7224 */ /* 0x000fe400078e0010 */
[----:B------:R-:W0:Y:S01]  /*13df0*/  LDSM.16.MT88.4 R16, [R3+0x80] ;  /* 0x000080000310783b */ /* 0x000e220000004200 */
[----:B------:R-:W-:Y:S02]  /*13e00*/  IMAD.MOV.U32 R22, RZ, RZ, R14 ;  /* 0x000000ffff167224 */ /* 0x000fe400078e000e */
[----:B------:R-:W-:Y:S02]  /*13e10*/  IMAD.MOV.U32 R23, RZ, RZ, R15 ;  /* 0x000000ffff177224 */ /* 0x000fe400078e000f */
[----:B--2---:R-:W-:-:S02]  /*13e20*/  IMAD.MOV.U32 R14, RZ, RZ, R26 ;  /* 0x000000ffff0e7224 */ /* 0x004fc400078e001a */
[----:B------:R-:W-:Y:S01]  /*13e30*/  IMAD.MOV.U32 R15, RZ, RZ, R27 ;  /* 0x000000ffff0f7224 */ /* 0x000fe200078e001b */
[----:B0-----:R0:W-:Y:S02]  /*13e40*/  STL.64 [R1+0x2848], R18 ;  /* 0x0028481201007387 */ /* 0x0011e40000100a00 */
[----:B0-----:R-:W-:Y:S01]  /*13e50*/  IMAD.MOV.U32 R18, RZ, RZ, R13 ;  /* 0x000000ffff127224 */ /* 0x001fe200078e000d */
[----:B------:R-:W-:Y:S01]  /*13e60*/  MOV R13, R25 ;  /* 0x00000019000d7202 */ /* 0x000fe20000000f00 */
[----:B------:R-:W-:Y:S02]  /*13e70*/  IMAD.MOV.U32 R19, RZ, RZ, R12 ;  /* 0x000000ffff137224 */ /* 0x000fe400078e000c */
[----:B------:R-:W-:Y:S02]  /*13e80*/  IMAD.MOV.U32 R12, RZ, RZ, R24 ;  /* 0x000000ffff0c7224 */ /* 0x000fe400078e0018 */
[----:B------:R-:W0:Y:S04]  /*13e90*/  LDSM.16.MT88.4 R24, [R2+0x1080] ;  /* 0x001080000218783b */ /* 0x000e280000004200 */
[----:B------:R1:W-:Y:S04]  /*13ea0*/  STL.64 [R1+0x2840], R16 ;  /* 0x0028401001007387 */ /* 0x0003e80000100a00 */
[----:B------:R-:W-:Y:S01]  /*13eb0*/  STL [R1+0x2800], R3 ;  /* 0x0028000301007387 */ /* 0x000fe20000100800 */
[----:B-1----:R-:W-:Y:S01]  /*13ec0*/  MOV R16, R11 ;  /* 0x0000000b00107202 */ /* 0x002fe20000000f00 */
[----:B------:R-:W-:Y:S01]  /*13ed0*/  IMAD.MOV.U32 R17, RZ, RZ, R10 ;  /* 0x000000ffff117224 */ /* 0x000fe200078e000a */
[----:B0-----:R-:W-:Y:S01]  /*13ee0*/  MOV R28, R25 ;  /* 0x00000019001c7202 */ /* 0x001fe20000000f00 */
[----:B------:R-:W-:Y:S01]  /*13ef0*/  IMAD.MOV.U32 R11, RZ, RZ, R26 ;  /* 0x000000ffff0b7224 */ /* 0x000fe200078e001a */
[----:B------:R-:W-:Y:S01]  /*13f00*/  STL [R1+0x40], R24 ;  /* 0x0000401801007387 */ /* 0x000fe20000100800 */
[----:B------:R-:W-:-:S03]  /*13f10*/  IMAD.MOV.U32 R10, RZ, RZ, R27 ;  /* 0x000000ffff0a7224 */ /* 0x000fc600078e001b */
[----:B------:R-:W0:Y:S04]  /*13f20*/  LDSM.16.MT88.4 R24, [R29+0x1000] ;  /* 0x001000001d18783b */ /* 0x000e280000004200 */
[----:B------:R-:W-:Y:S04]  /*13f30*/  STL [R1+0x27fc], R2 ;  /* 0x0027fc0201007387 */ /* 0x000fe80000100800 */
[----:B0-----:R-:W-:Y:S01]  /*13f40*/  STL [R1+0x34], R25 ;  /* 0x0000341901007387 */ /* 0x001fe20000100800 */
[----:B------:R-:W-:-:S03]  /*13f50*/  MOV R3, R24 ;  /* 0x0000001800037202 */ /* 0x000fc60000000f00 */
[----:B------:R0:W-:Y:S04]  /*13f60*/  STL.64 [R1+0x38], R26 ;  /* 0x0000381a01007387 */ /* 0x0001e80000100a00 */
[----:B0-----:R-:W2:Y:S04]  /*13f70*/  LDL.LU.64 R26, [R1+0x28b8] ;  /* 0x0028b800011a7983 */ /* 0x001ea80000300a00 */
[----:B------:R-:W3:Y:S04]  /*13f80*/  LDL.LU.64 R24, [R1+0x28b0] ;  /* 0x0028b00001187983 */ /* 0x000ee80000300a00 */
[----:B------:R0:W-:Y:S04]  /*13f90*/  STL.64 [R1+0x2858], R18 ;  /* 0x0028581201007387 */ /* 0x0001e80000100a00 */
[----:B------:R1:W-:Y:S01]  /*13fa0*/  STL.64 [R1+0x2850], R16 ;  /* 0x0028501001007387 */ /* 0x0003e20000100a00 */
[----:B0-----:R-:W-:Y:S01]  /*13fb0*/  MOV R18, R22 ;  /* 0x0000001600127202 */ /* 0x001fe20000000f00 */
[----:B------:R-:W-:-:S02]  /*13fc0*/  IMAD.MOV.U32 R19, RZ, RZ, R23 ;  /* 0x000000ffff137224 */ /* 0x000fc400078e0017 */
[----:B-1----:R-:W-:Y:S02]  /*13fd0*/  IMAD.MOV.U32 R16, RZ, RZ, R20 ;  /* 0x000000ffff107224 */ /* 0x002fe400078e0014 */
[----:B------:R-:W4:Y:S01]  /*13fe0*/  LDL.LU R20, [R1+0x28ac] ;  /* 0x0028ac0001147983 */ /* 0x000f220000300800 */
[----:B------:R-:W-:-:S03]  /*13ff0*/  IMAD.MOV.U32 R17, RZ, RZ, R21 ;  /* 0x000000ffff117224 */ /* 0x000fc600078e0015 */
[----:B------:R-:W4:Y:S04]  /*14000*/  LDL.LU R21, [R1+0x28a8] ;  /* 0x0028a80001157983 */ /* 0x000f280000300800 */
[----:B------:R-:W4:Y:S04]  /*14010*/  LDL.LU R22, [R1+0x28a4] ;  /* 0x0028a40001167983 */ /* 0x000f280000300800 */
[----:B------:R-:W4:Y:S04]  /*14020*/  LDL.LU R23, [R1+0x28a0] ;  /* 0x0028a00001177983 */ /* 0x000f280000300800 */
[----:B------:R0:W-:Y:S04]  /*14030*/  STL.64 [R1+0x2868], R18 ;  /* 0x0028681201007387 */ /* 0x0001e80000100a00 */
[----:B------:R2:W-:Y:S01]  /*14040*/  STL.64 [R1+0x2860], R16 ;  /* 0x0028601001007387 */ /* 0x0005e20000100a00 */
[----:B0-----:R-:W-:Y:S01]  /*14050*/  IMAD.MOV.U32 R19, RZ, RZ, R7 ;  /* 0x000000ffff137224 */ /* 0x001fe200078e0007 */
[----:B--2---:R-:W-:Y:S01]  /*14060*/  MOV R17, R26 ;  /* 0x0000001a00117202 */ /* 0x004fe20000000f00 */
[----:B------:R-:W-:-:S02]  /*14070*/  IMAD.MOV.U32 R18, RZ, RZ, R27 ;  /* 0x000000ffff127224 */ /* 0x000fc400078e001b */
[----:B---3--:R-:W-:Y:S02]  /*14080*/  IMAD.MOV.U32 R16, RZ, RZ, R25 ;  /* 0x000000ffff107224 */ /* 0x008fe400078e0019 */
[----:B------:R-:W2:Y:S04]  /*14090*/  LDL.LU R25, [R1+0x289c] ;  /* 0x00289c0001197983 */ /* 0x000ea80000300800 */
[----:B------:R-:W2:Y:S04]  /*140a0*/  LDL.LU R26, [R1+0x2898] ;  /* 0x00289800011a7983 */ /* 0x000ea80000300800 */
[----:B------:R-:W2:Y:S04]  /*140b0*/  LDL.LU R27, [R1+0x2894] ;  /* 0x00289400011b7983 */ /* 0x000ea80000300800 */
[----:B------:R-:W3:Y:S04]  /*140c0*/  LDL.LU R7, [R1+0x2890] ;  /* 0x0028900001077983 */ /* 0x000ee80000300800 */
[----:B------:R-:W-:Y:S04]  /*140d0*/  STL.64 [R1+0x2878], R18 ;  /* 0x0028781201007387 */ /* 0x000fe80000100a00 */
[----:B------:R-:W-:Y:S04]  /*140e0*/  STL.64 [R1+0x2870], R16 ;  /* 0x0028701001007387 */ /* 0x000fe80000100a00 */
[----:B------:R-:W0:Y:S01]  /*140f0*/  LDSM.16.MT88.4 R16, [R29+0x1080] ;  /* 0x001080001d10783b */ /* 0x000e220000004200 */
[-C--:B----4-:R-:W-:Y:S03]  /*14100*/  HMMA.16816.F32 R20, R20, R8.reuse, RZ ;  /* 0x000000081414723c */ /* 0x090fe600000018ff */
[----:B------:R-:W-:Y:S11]  /*14110*/  STL [R1+0x2818], R3 ;  /* 0x0028180301007387 */ /* 0x000ff60000100800 */
[----:B------:R-:W-:Y:S09]  /*14120*/  @!UPT UIADD3 URZ, URZ, URZ, URZ ;  /* 0x0000003f3f3ff290 */ /* 0x000ff2000fffe03f */
[----:B------:R-:W-:Y:S04]  /*14130*/  STL [R1+0x283c], R22 ;  /* 0x00283c1601007387 */ /* 0x000fe80000100800 */
[----:B------:R-:W-:Y:S04]  /*14140*/  STL [R1+0x2838], R23 ;  /* 0x0028381701007387 */ /* 0x000fe80000100800 */
[----:B------:R-:W-:Y:S04]  /*14150*/  STL [R1+0x27f8], R29 ;  /* 0x0027f81d01007387 */ /* 0x000fe80000100800 */
[----:B0-----:R-:W-:Y:S04]  /*14160*/  STL.64 [R1+0x80], R16 ;  /* 0x0000801001007387 */ /* 0x001fe80000100a00 */
[----:B------:R-:W-:Y:S04]  /*14170*/  STL.64 [R1+0x88], R18 ;  /* 0x0000881201007387 */ /* 0x000fe80000100a00 */
[----:B------:R-:W0:Y:S02]  /*14180*/  LDSM.16.MT88.4 R16, [R0+0x1000] ;  /* 0x001000000010783b */ /* 0x000e240000004200 */
[----:B0-----:R-:W-:Y:S01]  /*14190*/  IMAD.MOV.U32 R3, RZ, RZ, R17 ;  /* 0x000000ffff037224 */ /* 0x001fe200078e0011 */
[-C--:B--2---:R-:W-:Y:S08]  /*141a0*/  HMMA.16816.F32 R24, R24, R8.reuse, RZ ;  /* 0x000000081818723c */ /* 0x084ff000000018ff */
[----:B---3--:R-:W-:Y:S11]  /*141b0*/  HMMA.16816.F32 R4, R4, R8, RZ ;  /* 0x000000080404723c */ /* 0x008ff600000018ff */
[----:B------:R-:W-:Y:S04]  /*141c0*/  @!UPT UIADD3 URZ, URZ, URZ, URZ ;  /* 0x0000003f3f3ff290 */ /* 0x000fe8000fffe03f */
[----:B------:R0:W-:Y:S04]  /*141d0*/  STL.64 [R1+0x2828], R26 ;  /* 0x0028281a01007387 */ /* 0x0001e80000100a00 */
[----:B------:R1:W-:Y:S01]  /*141e0*/  STL.64 [R1+0x2820], R24 ;  /* 0x0028201801007387 */ /* 0x0003e20000100a00 */
[----:B0-----:R-:W-:Y:S01]  /*141f0*/  IMAD.MOV.U32 R26, RZ, RZ, R14 ;  /* 0x000000ffff1a7224 */ /* 0x001fe200078e000e */
[----:B------:R-:W-:Y:S02]  /*14200*/  MOV R27, R15 ;  /* 0x0000000f001b7202 */ /* 0x000fe40000000f00 */
[----:B-1----:R-:W-:Y:S01]  /*14210*/  MOV R24, R12 ;  /* 0x0000000c00187202 */ /* 0x002fe20000000f00 */
[----:B------:R-:W-:Y:S01]  /*14220*/  IMAD.MOV.U32 R25, RZ, RZ, R13 ;  /* 0x000000ffff197224 */ /* 0x000fe200078e000d */
[----:B------:R-:W2:Y:S04]  /*14230*/  LDL.LU R12, [R1+0x288c] ;  /* 0x00288c00010c7983 */ /* 0x000ea80000300800 */
[----:B------:R-:W2:Y:S04]  /*14240*/  LDL.LU R13, [R1+0x2888] ;  /* 0x00288800010d7983 */ /* 0x000ea80000300800 */
[----:B------:R-:W2:Y:S04]  /*14250*/  LDL.LU R14, [R1+0x2884] ;  /* 0x00288400010e7983 */ /* 0x000ea80000300800 */
[----:B------:R-:W2:Y:S04]  /*14260*/  LDL.LU R15, [R1+0x2880] ;  /* 0x00288000010f7983 */ /* 0x000ea80000300800 */
[----:B------:R-:W-:Y:S04]  /*14270*/  STL.64 [R1+0x2810], R6 ;  /* 0x0028100601007387 */ /* 0x000fe80000100a00 */
[----:B------:R0:W-:Y:S04]  /*14280*/  STL.64 [R1+0x2808], R4 ;  /* 0x0028080401007387 */ /* 0x0001e80000100a00 */
[----:B0-----:R-:W3:Y:S01]  /*14290*/  LDL.LU R4, [R1+0x40] ;  /* 0x0000400001047983 */ /* 0x001ee20000300800 */
[----:B------:R-:W-:-:S02]  /*142a0*/  IMAD.MOV.U32 R5, RZ, RZ, R28 ;  /* 0x000000ffff057224 */ /* 0x000fc400078e001c */
[----:B------:R-:W-:Y:S01]  /*142b0*/  IMAD.MOV.U32 R28, RZ, RZ, R19 ;  /* 0x000000ffff1c7224 */ /* 0x000fe200078e0013 */
[----:B------:R-:W-:Y:S04]  /*142c0*/  STL [R1+0x90], R16 ;  /* 0x0000901001007387 */ /* 0x000fe80000100800 */
[----:B------:R-:W-:Y:S04]  /*142d0*/  STL [R1+0x98], R18 ;  /* 0x0000981201007387 */ /* 0x000fe80000100800 */
[----:B------:R-:W0:Y:S01]  /*142e0*/  LDSM.16.MT88.4 R16, [R0+0x1080] ;  /* 0x001080000010783b */ /* 0x000e220000004200 */
[----:B------:R-:W-:Y:S01]  /*142f0*/  IMAD.MOV.U32 R6, RZ, RZ, R11 ;  /* 0x000000ffff067224 */ /* 0x000fe200078e000b */
[----:B------:R-:W-:Y:S01]  /*14300*/  MOV R7, R10 ;  /* 0x0000000a00077202 */ /* 0x000fe20000000f00 */
[----:B0-----:R-:W-:Y:S01]  /*14310*/  IMAD.MOV.U32 R10, RZ, RZ, R18 ;  /* 0x000000ffff0a7224 */ /* 0x001fe200078e0012 */
[----:B------:R-:W-:Y:S01]  /*14320*/  MOV R11, R19 ;  /* 0x00000013000b7202 */ /* 0x000fe20000000f00 */
[----:B------:R-:W-:Y:S01]  /*14330*/  IMAD.MOV.U32 R23, RZ, RZ, R17 ;  /* 0x000000ffff177224 */ /* 0x000fe200078e0011 */
[----:B------:R-:W-:Y:S01]  /*14340*/  MOV R22, R16 ;  /* 0x0000001000167202 */ /* 0x000fe20000000f00 */
[----:B------:R-:W4:Y:S04]  /*14350*/  LDL.LU.64 R18, [R1+0x2878] ;  /* 0x0028780001127983 */ /* 0x000f280000300a00 */
[----:B------:R-:W4:Y:S04]  /*14360*/  LDL.LU.64 R16, [R1+0x2870] ;  /* 0x0028700001107983 */ /* 0x000f280000300a00 */
[----:B------:R-:W-:Y:S01]  /*14370*/  STL [R1+0x27d8], R0 ;  /* 0x0027d80001007387 */ /* 0x000fe20000100800 */
[-C--:B----4-:R-:W-:Y:S11]  /*14380*/  HMMA.16816.F32 R16, R16, R8.reuse, RZ ;  /* 0x000000081010723c */ /* 0x090ff600000018ff */
[----:B------:R-:W-:Y:S11]  /*14390*/  @!UPT UIADD3 URZ, URZ, URZ, URZ ;  /* 0x0000003f3f3ff290 */ /* 0x000ff6000fffe03f */
[----:B------:R-:W-:Y:S01]  /*143a0*/  @!UPT UIADD3 URZ, URZ, URZ, URZ ;  /* 0x0000003f3f3ff290 */ /* 0x000fe2000fffe03f */
[----:B------:R0:W-:Y:S01]  /*143b0*/  STL.64 [R1+0x20], R16 ;  /* 0x0000201001007387 */ /* 0x0001e20000100a00 */
[----:B------:R-:W-:Y:S02]  /*143c0*/  IMAD.MOV.U32 R2, RZ, RZ, R18 ;  /* 0x000000ffff027224 */ /* 0x000fe400078e0012 */
[----:B------:R-:W-:Y:S02]  /*143d0*/  IMAD.MOV.U32 R29, RZ, RZ, R19 ;  /* 0x000000ffff1d7224 */ /* 0x000fe400078e0013 */
[----:B------:R-:W4:Y:S04]  /*143e0*/  LDL.LU.64 R18, [R1+0x2868] ;  /* 0x0028680001127983 */ /* 0x000f280000300a00 */
[----:B0-----:R-:W4:Y:S02]  /*143f0*/  LDL.LU.64 R16, [R1+0x2860] ;  /* 0x0028600001107983 */ /* 0x001f240000300a00 */
[-C--:B----4-:R-:W-:Y:S11]  /*14400*/  HMMA.16816.F32 R16, R16, R8.reuse, RZ ;  /* 0x000000081010723c */ /* 0x090ff600000018ff */
[----:B------:R-:W-:Y:S11]  /*14410*/  @!UPT UIADD3 URZ, URZ, URZ, URZ ;  /* 0x0000003f3f3ff290 */ /* 0x000ff6000fffe03f */
[----:B------:R-:W-:Y:S01]  /*14420*/  @!UPT UIADD3 URZ, URZ, URZ, URZ ;  /* 0x0000003f3f3ff290 */ /* 0x000fe2000fffe03f */
[----:B------:R-:W-:Y:S04]  /*14430*/  STL.64 [R1+0x10], R16 ;  /* 0x0000101001007387 */ /* 0x000fe80000100a00 */
[----:B------:R0:W-:Y:S04]  /*14440*/  STL.64 [R1+0x18], R18 ;  /* 0x0000181201007387 */ /* 0x0001e80000100a00 */
[----:B0-----:R-:W4:Y:S04]  /*14450*/  LDL.LU.64 R18, [R1+0x2858] ;  /* 0x0028580001127983 */ /* 0x001f280000300a00 */
[----:B------:R-:W4:Y:S02]  /*14460*/  LDL.LU.64 R16, [R1+0x2850] ;  /* 0x0028500001107983 */ /* 0x000f240000300a00 */
[----:B----4-:R-:W-:Y:S11]  /*14470*/  HMMA.16816.F32 R16, R16, R8, RZ ;  /* 0x000000081010723c */ /* 0x010ff600000018ff */
[----:B------:R-:W-:Y:S11]  /*14480*/  @!UPT UIADD3 URZ, URZ, URZ, URZ ;  /* 0x0000003f3f3ff290 */ /* 0x000ff6000fffe03f */
[----:B------:R-:W-:Y:S01]  /*14490*/  @!UPT UIADD3 URZ, URZ, URZ, URZ ;  /* 0x0000003f3f3ff290 */ /* 0x000fe2000fffe03f */
[----:B------:R-:W-:Y:S01]  /*144a0*/  STL.64 [R1+0xd0], R16 ;  /* 0x0000d01001007387 */ /* 0x000fe20000100a00 */
[----:B------:R-:W-:-:S03]  /*144b0*/  MOV R0, R19 ;  /* 0x0000001300007202 */ /* 0x000fc60000000f00 */
[----:B------:R0:W-:Y:S04]  /*144c0*/  STL [R1+0xd8], R18 ;  /* 0x0000d81201007387 */ /* 0x0001e80000100800 */
[----:B0-----:R-:W4:Y:S04]  /*144d0*/  LDL.LU.64 R18, [R1+0x2848] ;  /* 0x0028480001127983 */ /* 0x001f280000300a00 */
[----:B------:R-:W4:Y:S04]  /*144e0*/  LDL.LU.64 R16, [R1+0x2840] ;  /* 0x0028400001107983 */ /* 0x000f280000300a00 */
[----:B------:R-:W-:Y:S01]  /*144f0*/  STL [R1+0x27dc], R0 ;  /* 0x0027dc0001007387 */ /* 0x000fe20000100800 */
[----:B----4-:R-:W-:Y:S11]  /*14500*/  HMMA.16816.F32 R16, R16, R8, RZ ;  /* 0x000000081010723c */ /* 0x010ff600000018ff */
[----:B------:R-:W-:Y:S11]  /*14510*/  @!UPT UIADD3 URZ, URZ, URZ, URZ ;  /* 0x0000003f3f3ff290 */ /* 0x000ff6000fffe03f */
[----:B------:R-:W-:Y:S01]  /*14520*/  @!UPT UIADD3 URZ, URZ, URZ, URZ ;  /* 0x0000003f3f3ff290 */ /* 0x000fe2000fffe03f */
[----:B------:R0:W-:Y:S04]  /*14530*/  STL.64 [R1+0xe0], R16 ;  /* 0x0000e01001007387 */ /* 0x0001e80000100a00 */
[----:B------:R1:W-:Y:S01]  /*14540*/  STL.64 [R1+0xe8], R18 ;  /* 0x0000e81201007387 */ /* 0x0003e20000100a00 */
[----:B0-----:R-:W-:-:S03]  /*14550*/  IMAD.MOV.U32 R16, RZ, RZ, R22 ;  /* 0x000000ffff107224 */ /* 0x001fc600078e0016 */
[----:B------:R-:W4:Y:S01]  /*14560*/  LDL.LU R22, [R1+0x283c] ;  /* 0x00283c0001167983 */ /* 0x000f220000300800 */
[----:B------:R-:W-:Y:S01]  /*14570*/  IMAD.MOV.U32 R17, RZ, RZ, R23 ;  /* 0x000000ffff117224 */ /* 0x000fe200078e0017 */
[----:B-1----:R-:W-:Y:S01]  /*14580*/  MOV R18, R10 ;  /* 0x0000000a00127202 */ /* 0x002fe20000000f00 */
[----:B------:R-:W-:Y:S01]  /*14590*/  IMAD.MOV.U32 R19, RZ, RZ, R11 ;  /* 0x000000ffff137224 */ /* 0x000fe200078e000b */
[----:B------:R-:W4:Y:S04]  /*145a0*/  LDL.LU R23, [R1+0x2838] ;  /* 0x0028380001177983 */ /* 0x000f280000300800 */
[----:B------:R-:W4:Y:S04]  /*145b0*/  LDL.LU R10, [R1+0x2834] ;  /* 0x00283400010a7983 */ /* 0x000f280000300800 */
[----:B------:R-:W4:Y:S04]  /*145c0*/  LDL.LU R11, [R1+0x2830] ;  /* 0x00283000010b7983 */ /* 0x000f280000300800 */
[----:B------:R-:W-:Y:S04]  /*145d0*/  STL.64 [R1+0x27f0], R18 ;  /* 0x0027f01201007387 */ /* 0x000fe80000100a00 */
[----:B------:R0:W-:Y:S04]  /*145e0*/  STL.64 [R1+0x27e8], R16 ;  /* 0x0027e81001007387 */ /* 0x0001e80000100a00 */
[----:B0-----:R-:W2:Y:S04]  /*145f0*/  LDL.LU R16, [R1+0x80] ;  /* 0x0000800001107983 */ /* 0x001ea80000300800 */
[----:B------:R-:W2:Y:S04]  /*14600*/  LDL.LU R17, [R1+0x84] ;  /* 0x0000840001117983 */ /* 0x000ea80000300800 */
[----:B------:R-:W2:Y:S04]  /*14610*/  LDL.LU R18, [R1+0x88] ;  /* 0x0000880001127983 */ /* 0x000ea80000300800 */
[----:B------:R-:W2:Y:S01]  /*14620*/  LDL.LU R19, [R1+0x8c] ;  /* 0x00008c0001137983 */ /* 0x000ea20000300800 */
[----:B----4-:R-:W-:Y:S03]  /*14630*/  HMMA.16816.F32 R20, R24, R10, R20 ;  /* 0x0000000a1814723c */ /* 0x010fe60000001814 */
[----:B------:R-:W3:Y:S04]  /*14640*/  LDL.LU.64 R26, [R1+0x2828] ;  /* 0x00282800011a7983 */ /* 0x000ee80000300a00 */
[----:B------:R-:W3:Y:S11]  /*14650*/  LDL.LU.64 R24, [R1+0x2820] ;  /* 0x0028200001187983 */ /* 0x000ef60000300a00 */
[----:B------:R-:W-:Y:S05]  /*14660*/  @!UPT UIADD3 URZ, URZ, URZ, URZ ;  /* 0x0000003f3f3ff290 */ /* 0x000fea000fffe03f */
[----:B------:R0:W-:Y:S04]  /*14670*/  STL.64 [R1+0xc0], R20 ;  /* 0x0000c01401007387 */ /* 0x0001e80000100a00 */
[----:B------:R1:W-:Y:S04]  /*14680*/  STL [R1+0xc8], R22 ;  /* 0x0000c81601007387 */ /* 0x0003e80000100800 */
[----:B0-----:R-:W4:Y:S01]  /*14690*/  LDL.LU R20, [R1+0x90] ;  /* 0x0000900001147983 */ /* 0x001f220000300800 */
[----:B------:R-:W-:-:S03]  /*146a0*/  MOV R21, R3 ;  /* 0x0000000300157202 */ /* 0x000fc60000000f00 */
[----:B------:R-:W2:Y:S01]  /*146b0*/  LDL.LU R3, [R1+0x2818] ;  /* 0x0028180001037983 */ /* 0x000ea20000300800 */
[----:B------:R-:W-:-:S03]  /*146c0*/  IMAD.MOV.U32 R0, RZ, RZ, R23 ;  /* 0x000000ffff007224 */ /* 0x000fc600078e0017 */
[----:B-1----:R-:W4:Y:S04]  /*146d0*/  LDL.LU R22, [R1+0x98] ;  /* 0x0000980001167983 */ /* 0x002f280000300800 */
[----:B------:R-:W-:Y:S01]  /*146e0*/  STL [R1+0x27e0], R0 ;  /* 0x0027e00001007387 */ /* 0x000fe20000100800 */
[----:B------:R-:W-:Y:S01]  /*146f0*/  IMAD.MOV.U32 R23, RZ, RZ, R28 ;  /* 0x000000ffff177224 */ /* 0x000fe200078e001c */
[----:B---3--:R-:W-:Y:S02]  /*14700*/  HMMA.16816.F32 R24, R4, R10, R24 ;  /* 0x0000000a0418723c */ /* 0x008fe40000001818 */
[----:B------:R-:W3:Y:S04]  /*14710*/  LDL.LU.64 R6, [R1+0x2810] ;  /* 0x0028100001067983 */ /* 0x000ee80000300a00 */
[----:B------:R-:W3:Y:S11]  /*14720*/  LDL.LU.64 R4, [R1+0x2808] ;  /* 0x0028080001047983 */ /* 0x000ef60000300a00 */
[----:B------:R-:W-:Y:S06]  /*14730*/  @!UPT UIADD3 URZ, URZ, URZ, URZ ;  /* 0x0000003f3f3ff290 */ /* 0x000fec000fffe03f */
[----:B------:R2:W-:Y:S01]  /*14740*/  STL.64 [R1+0xb0], R24 ;  /* 0x0000b01801007387 */ /* 0x0005e20000100a00 */
[----:B------:R-:W-:-:S03]  /*14750*/  IMAD.MOV.U32 R28, RZ, RZ, R27 ;  /* 0x000000ffff1c7224 */ /* 0x000fc600078e001b */
[----:B------:R0:W-:Y:S01]  /*14760*/  STL [R1+0xb8], R26 ;  /* 0x0000b81a01007387 */ /* 0x0001e20000100800 */
[----:B--2---:R-:W-:-:S03]  /*14770*/  MOV R24, R3 ;  /* 0x0000000300187202 */ /* 0x004fc60000000f00 */
[----:B------:R-:W2:Y:S04]  /*14780*/  LDL.LU R3, [R1+0x2800] ;  /* 0x0028000001037983 */ /* 0x000ea80000300800 */
[----:B------:R-:W3:Y:S04]  /*14790*/  LDL.LU R25, [R1+0x34] ;  /* 0x0000340001197983 */ /* 0x000ee80000300800 */
[----:B0-----:R-:W3:Y:S04]  /*147a0*/  LDL.LU R26, [R1+0x38] ;  /* 0x00003800011a7983 */ /* 0x001ee80000300800 */
[----:B------:R-:W3:Y:S01]  /*147b0*/  LDL.LU R27, [R1+0x3c] ;  /* 0x00003c00011b7983 */ /* 0x000ee20000300800 */
[----:B------:R-:W-:Y:S03]  /*147c0*/  HMMA.16816.F32 R12, R12, R8, RZ ;  /* 0x000000080c0c723c */ /* 0x000fe600000018ff */
[----:B------:R-:W-:Y:S11]  /*147d0*/  STL [R1+0x27e4], R28 ;  /* 0x0027e41c01007387 */ /* 0x000ff60000100800 */
[----:B------:R-:W-:Y:S10]  /*147e0*/  @!UPT UIADD3 URZ, URZ, URZ, URZ ;  /* 0x0000003f3f3ff290 */ /* 0x000ff4000fffe03f */
[-C--:B------:R-:W-:Y:S08]  /*147f0*/  HMMA.16816.F32 R12, R16, R10.reuse, R12 ;  /* 0x0000000a100c723c */ /* 0x080ff0000000180c */
[----:B---3--:R-:W-:Y:S01]  /*14800*/  HMMA.16816.F32 R4, R24, R10, R4 ;  /* 0x0000000a1804723c */ /* 0x008fe20000001804 */
[----:B--2---:R-:W-:Y:S11]  /*14810*/  LDSM.16.MT88.4 R24, [R3+0x1080] ;  /* 0x001080000318783b */ /* 0x004ff60000004200 */
[----:B------:R-:W-:Y:S11]  /*14820*/  @!UPT UIADD3 URZ, URZ, URZ, URZ ;  /* 0x0000003f3f3ff290 */ /* 0x000ff6000fffe03f */
[----:B------:R-:W-:Y:S01]  /*14830*/  STL [R1+0x60], R4 ;  /* 0x0000600401007387 */ /* 0x000fe20000100800 */
[----:B------:R-:W-:-:S03]  /*14840*/  IMAD.MOV.U32 R0, RZ, RZ, R5 ;  /* 0x000000ffff007224 */ /* 0x000fc600078e0005 */
[----:B------:R-:W-:Y:S04]  /*14850*/  STL.64 [R1+0x68], R6 ;  /* 0x0000680601007387 */ /* 0x000fe80000100a00 */
[----:B------:R-:W0:Y:S04]  /*14860*/  LDSM.16.MT88.4 R4, [R3+0x1000] ;  /* 0x001000000304783b */ /* 0x000e280000004200 */
[----:B0-----:R-:W-:Y:S04]  /*14870*/  STL.64 [R1+0x70], R4 ;  /* 0x0000700401007387 */ /* 0x001fe80000100a00 */
[----:B------:R-:W-:Y:S04]  /*14880*/  STL [R1+0x78], R6 ;  /* 0x0000780601007387 */ /* 0x000fe80000100800 */
[----:B------:R-:W-:Y:S04]  /*14890*/  STL.64 [R1+0x2740], R14 ;  /* 0x0027400e01007387 */ /* 0x000fe80000100a00 */
[----:B------:R0:W-:Y:S04]  /*148a0*/  STL.64 [R1+0x2738], R12 ;  /* 0x0027380c01007387 */ /* 0x0001e80000100a00 */
[----:B0-----:R-:W2:Y:S04]  /*148b0*/  LDL.LU R12, [R1+0x10] ;  /* 0x00001000010c7983 */ /* 0x001ea80000300800 */
[----:B------:R-:W2:Y:S04]  /*148c0*/  LDL.LU R13, [R1+0x14] ;  /* 0x00001400010d7983 */ /* 0x000ea80000300800 */
[----:B------:R-:W2:Y:S04]  /*148d0*/  LDL.LU R14, [R1+0x18] ;  /* 0x00001800010e7983 */ /* 0x000ea80000300800 */
[----:B------:R-:W2:Y:S04]  /*148e0*/  LDL.LU R15, [R1+0x1c] ;  /* 0x00001c00010f7983 */ /* 0x000ea80000300800 */
[----:B------:R0:W-:Y:S04]  /*148f0*/  STL.64 [R1+0x27b0], R26 ;  /* 0x0027b01a01007387 */ /* 0x0001e80000100a00 */
[----:B------:R1:W-:Y:S01]  /*14900*/  STL.64 [R1+0x27a8], R24 ;  /* 0x0027a81801007387 */ /* 0x0003e20000100a00 */
[----:B0-----:R-:W-:-:S03]  /*14910*/  MOV R26, R2 ;  /* 0x00000002001a7202 */ /* 0x001fc60000000f00 */
[----:B-1----:R-:W4:Y:S04]  /*14920*/  LDL.LU R24, [R1+0x20] ;  /* 0x0000200001187983 */ /* 0x002f280000300800 */
[----:B------:R-:W4:Y:S04]  /*14930*/  LDL.LU R25, [R1+0x24] ;  /* 0x0000240001197983 */ /* 0x000f280000300800 */
[----:B------:R-:W3:Y:S04]  /*14940*/  LDL.LU R2, [R1+0x27fc] ;  /* 0x0027fc0001027983 */ /* 0x000ee80000300800 */
[----:B------:R-:W0:Y:S04]  /*14950*/  S2R R8, SR_TID.X ;  /* 0x0000000000087919 */ /* 0x000e280000002100 */
[----:B------:R-:W1:Y:S01]  /*14960*/  S2R R9, SR_TID.X ;  /* 0x0000000000097919 */ /* 0x000e620000002100 */
[----:B0-----:R-:W-:-:S02]  /*14970*/  LOP3.LUT R8, R8, 0x7, RZ, 0xc0, !PT ;  /* 0x0000000708087812 */ /* 0x001fc400078ec0ff */
[----:B-1----:R-:W-:-:S03]  /*14980*/  LOP3.LUT R19, R9, 0xe0, RZ, 0xc0, !PT ;  /* 0x000000e009137812 */ /* 0x002fc600078ec0ff */
[----:B------:R-:W-:-:S04]  /*14990*/  IMAD.SHL.U32 R18, R8, 0x10, RZ ;  /* 0x0000001008127824 */ /* 0x000fc800078e00ff */
[----:B------:R-:W-:Y:S02]  /*149a0*/  IMAD R4, R19, 0x100, R18 ;  /* 0x0000010013047824 */ /* 0x000fe400078e0212 */
[C---:B------:R-:W-:Y:S01]  /*149b0*/  IMAD.SHL.U32 R8, R9.reuse, 0x2, RZ ;  /* 0x0000000209087824 */ /* 0x040fe200078e00ff */
[----:B------:R-:W-:-:S04]  /*149c0*/  LOP3.LUT R9, R9, 0x7, RZ, 0xc0, !PT ;  /* 0x0000000709097812 */ /* 0x000fc800078ec0ff */
[----:B------:R-:W-:Y:S02]  /*149d0*/  LOP3.LUT R4, R4, 0x30, R8, 0x78, !PT ;  /* 0x0000003004047812 */ /* 0x000fe400078e7808 */
[----:B------:R-:W-:Y:S02]  /*149e0*/  MOV R27, R29 ;  /* 0x0000001d001b7202 */ /* 0x000fe40000000f00 */
[----:B------:R-:W2:Y:S01]  /*149f0*/  LDL.LU R29, [R1+0x27f8] ;  /* 0x0027f800011d7983 */ /* 0x000ea20000300800 */
[----:B------:R-:W-:-:S03]  /*14a00*/  IMAD R4, R9, 0x400, R4 ;  /* 0x0000040009047824 */ /* 0x000fc600078e0204 */
[----:B---3--:R-:W0:Y:S04]  /*14a10*/  LDSM.16.MT88.4 R16, [R2+0x2000] ;  /* 0x002000000210783b */ /* 0x008e280000004200 */
[----:B0-----:R0:W-:Y:S01]  /*14a20*/  STL.64 [R1+0x58], R18 ;  /* 0x0000581201007387 */ /* 0x0011e20000100a00 */
[----:B------:R-:W-:Y:S01]  /*14a30*/  MOV R8, R16 ;  /* 0x0000001000087202 */ /* 0x000fe20000000f00 */
[----:B------:R-:W-:Y:S02]  /*14a40*/  IMAD.MOV.U32 R9, RZ, RZ, R17 ;  /* 0x000000ffff097224 */ /* 0x000fe400078e0011 */
[----:B0-----:R-:W2:Y:S04]  /*14a50*/  LDL.LU.64 R18, [R1+0x27f0] ;  /* 0x0027f00001127983 */ /* 0x001ea80000300a00 */
[----:B------:R-:W2:Y:S01]  /*14a60*/  LDL.LU.64 R16, [R1+0x27e8] ;  /* 0x0027e80001107983 */ /* 0x000ea20000300a00 */
[----:B------:R-:W-:Y:S01]  /*14a70*/  LOP3.LUT R4, R4, 0x40, RZ, 0x3c, !PT ;  /* 0x0000004004047812 */ /* 0x000fe200078e3cff */
[----:B------:R-:W-:-:S05]  /*14a80*/  IMAD.MOV.U32 R28, RZ, RZ, R7 ;  /* 0x000000ffff1c7224 */ /* 0x000fca00078e0007 */
[----:B------:R-:W0:Y:S01]  /*14a90*/  LDSM.16.M88.4 R4, [R4+0x20000] ;  /* 0x020000000404783b */ /* 0x000e220000000200 */
[----:B----4-:R-:W-:Y:S03]  /*14aa0*/  HMMA.16816.F32 R20, R20, R10, R24 ;  /* 0x0000000a1414723c */ /* 0x010fe60000001818 */
[----:B------:R-:W1:Y:S04]  /*14ab0*/  LDSM.16.MT88.4 R24, [R2+0x2080] ;  /* 0x002080000218783b */ /* 0x000e680000004200 */
[----:B0-----:R-:W-:Y:S04]  /*14ac0*/  STL [R1+0x26e0], R6 ;  /* 0x0026e00601007387 */ /* 0x001fe80000100800 */
[----:B------:R-:W-:Y:S11]  /*14ad0*/  STL [R1+0x26dc], R7 ;  /* 0x0026dc0701007387 */ /* 0x000ff60000100800 */
[----:B------:R-:W-:Y:S01]  /*14ae0*/  @!UPT UIADD3 URZ, URZ, URZ, URZ ;  /* 0x0000003f3f3ff290 */ /* 0x000fe2000fffe03f */
[----:B------:R-:W-:Y:S04]  /*14af0*/  STL.64 [R1+0x2730], R22 ;  /* 0x0027301601007387 */ /* 0x000fe80000100a00 */
[----:B------:R1:W-:Y:S04]  /*14b00*/  STL.64 [R1+0x2728], R20 ;  /* 0x0027281401007387 */ /* 0x0003e80000100a00 */
[----:B------:R-:W-:Y:S04]  /*14b10*/  STL [R1+0x2788], R2 ;  /* 0x0027880201007387 */ /* 0x000fe80000100800 */
[----:B------:R-:W-:Y:S04]  /*14b20*/  STL.64 [R1+0x27d0], R10 ;  /* 0x0027d00a01007387 */ /* 0x000fe80000100a00 */
[----:B------:R-:W-:Y:S01]  /*14b30*/  STL.64 [R1+0x27c8], R8 ;  /* 0x0027c80801007387 */ /* 0x000fe20000100a00 */
[----:B-1----:R-:W-:Y:S01]  /*14b40*/  IMAD.MOV.U32 R21, RZ, RZ, R24 ;  /* 0x000000ffff157224 */ /* 0x002fe200078e0018 */
[----:B------:R-:W-:Y:S01]  /*14b50*/  MOV R20, R25 ;  /* 0x0000001900147202 */ /* 0x000fe20000000f00 */
[----:B------:R-:W-:-:S02]  /*14b60*/  IMAD.MOV.U32 R6, RZ, RZ, R27 ;  /* 0x000000ffff067224 */ /* 0x000fc400078e001b */
[----:B------:R-:W-:Y:S02]  /*14b70*/  IMAD.MOV.U32 R7, RZ, RZ, R26 ;  /* 0x000000ffff077224 */ /* 0x000fe400078e001a */
[----:B------:R-:W-:Y:S01]  /*14b80*/  IMAD.MOV.U32 R27, RZ, RZ, R28 ;  /* 0x000000ffff1b7224 */ /* 0x000fe200078e001c */
[----:B--2---:R-:W-:Y:S01]  /*14b90*/  HMMA.16816.F32 R16, R16, R10, R12 ;  /* 0x0000000a1010723c */ /* 0x004fe2000000180c */
[----:B------:R-:W0:Y:S11]  /*14ba0*/  LDSM.16.MT88.4 R12, [R29+0x2000] ;  /* 0x002000001d0c783b */ /* 0x000e360000004200 */
[----:B------:R-:W-:Y:S11]  /*14bb0*/  @!UPT UIADD3 URZ, URZ, URZ, URZ ;  /* 0x0000003f3f3ff290 */ /* 0x000ff6000fffe03f */
[----:B------:R-:W-:Y:S04]  /*14bc0*/  STL [R1+0x2794], R16 ;  /* 0x0027941001007387 */ /* 0x000fe80000100800 */
[----:B------:R-:W-:Y:S04]  /*14bd0*/  STL [R1+0x2790], R17 ;  /* 0x0027901101007387 */ /* 0x000fe80000100800 */
[----:B------:R-:W-:Y:S04]  /*14be0*/  STL [R1+0x278c], R18 ;  /* 0x00278c1201007387 */ /* 0x000fe80000100800 */
[----:B------:R-:W-:Y:S04]  /*14bf0*/  STL [R1+0x2720], R19 ;  /* 0x0027201301007387 */ /* 0x000fe80000100800 */
[----:B0-----:R0:W-:Y:S04]  /*14c00*/  STL.64 [R1+0x2760], R14 ;  /* 0x0027600e01007387 */ /* 0x0011e80000100a00 */
[----:B------:R1:W-:Y:S04]  /*14c10*/  STL.64 [R1+0x2758], R12 ;  /* 0x0027580c01007387 */ /* 0x0003e80000100a00 */
[----:B------:R-:W2:Y:S01]  /*14c20*/  LDL.LU R24, [R1+0x70] ;  /* 0x0000700001187983 */ /* 0x000ea20000300800 */
[----:B0-----:R-:W-:Y:S01]  /*14c30*/  IMAD.MOV.U32 R14, RZ, RZ, R7 ;  /* 0x000000ffff0e7224 */ /* 0x001fe200078e0007 */
[----:B------:R-:W-:-:S02]  /*14c40*/  MOV R15, R6 ;  /* 0x00000006000f7202 */ /* 0x000fc40000000f00 */
[----:B------:R-:W2:Y:S01]  /*14c50*/  LDL.LU R25, [R1+0x74] ;  /* 0x0000740001197983 */ /* 0x000ea20000300800 */
[----:B-1----:R-:W-:Y:S01]  /*14c60*/  MOV R12, R21 ;  /* 0x00000015000c7202 */ /* 0x002fe20000000f00 */
[----:B------:R-:W-:Y:S02]  /*14c70*/  IMAD.MOV.U32 R13, RZ, RZ, R20 ;  /* 0x000000ffff0d7224 */ /* 0x000fe400078e0014 */
[----:B------:R-:W2:Y:S04]  /*14c80*/  LDL.LU R26, [R1+0x78] ;  /* 0x00007800011a7983 */ /* 0x000ea80000300800 */
[----:B------:R-:W0:Y:S04]  /*14c90*/  LDSM.16.MT88.4 R20, [R29+0x2080] ;  /* 0x002080001d14783b */ /* 0x000e280000004200 */
[----:B------:R-:W3:Y:S04]  /*14ca0*/  LDL.LU R28, [R1+0x27e4] ;  /* 0x0027e400011c7983 */ /* 0x000ee80000300800 */
[----:B------:R-:W-:Y:S04]  /*14cb0*/  STL.64 [R1+0x2780], R14 ;  /* 0x0027800e01007387 */ /* 0x000fe80000100a00 */
[----:B------:R-:W-:Y:S04]  /*14cc0*/  STL.64 [R1+0x2778], R12 ;  /* 0x0027780c01007387 */ /* 0x000fe80000100a00 */
[----:B0-----:R-:W-:Y:S04]  /*14cd0*/  STL.64 [R1+0x2750], R22 ;  /* 0x0027501601007387 */ /* 0x001fe80000100a00 */
[----:B------:R0:W-:Y:S04]  /*14ce0*/  STL.64 [R1+0x2748], R20 ;  /* 0x0027481401007387 */ /* 0x0001e80000100a00 */
[----:B0-----:R-:W4:Y:S01]  /*14cf0*/  LDL.LU R20, [R1+0x60] ;  /* 0x0000600001147983 */ /* 0x001f220000300800 */
[----:B------:R-:W-:-:S03]  /*14d00*/  IMAD.MOV.U32 R21, RZ, RZ, R0 ;  /* 0x000000ffff157224 */ /* 0x000fc600078e0000 */
[----:B------:R-:W2:Y:S04]  /*14d10*/  LDL.LU R0, [R1+0x27e0] ;  /* 0x0027e00001007983 */ /* 0x000ea80000300800 */
[----:B------:R-:W3:Y:S04]  /*14d20*/  LDL.LU R22, [R1+0x68] ;  /* 0x0000680001167983 */ /* 0x000ee80000300800 */
[----:B------:R-:W3:Y:S04]  /*14d30*/  LDL.LU R23, [R1+0x6c] ;  /* 0x00006c0001177983 */ /* 0x000ee80000300800 */
[----:B------:R-:W3:Y:S04]  /*14d40*/  LDL.LU R12, [R1+0xc0] ;  /* 0x0000c000010c7983 */ /* 0x000ee80000300800 */
[----:B------:R-:W3:Y:S04]  /*14d50*/  LDL.LU R13, [R1+0xc4] ;  /* 0x0000c400010d7983 */ /* 0x000ee80000300800 */
[----:B------:R-:W3:Y:S01]  /*14d60*/  LDL.LU R14, [R1+0xc8] ;  /* 0x0000c800010e7983 */ /* 0x000ee20000300800 */
[----:B--2---:R-:W-:-:S03]  /*14d70*/  MOV R15, R0 ;  /* 0x00000000000f7202 */ /* 0x004fc60000000f00 */
[----:B------:R-:W2:Y:S04]  /*14d80*/  LDL.LU R0, [R1+0x27dc] ;  /* 0x0027dc0001007983 */ /* 0x000ea80000300800 */
[----:B---3--:R-:W-:Y:S04]  /*14d90*/  STL.64 [R1+0x27a0], R14 ;  /* 0x0027a00e01007387 */ /* 0x008fe80000100a00 */
[----:B------:R0:W-:Y:S04]  /*14da0*/  STL.64 [R1+0x2798], R12 ;  /* 0x0027980c01007387 */ /* 0x0001e80000100a00 */
[----:B0-----:R-:W3:Y:S04]  /*14db0*/  LDL.LU R12, [R1+0xe0] ;  /* 0x0000e000010c7983 */ /* 0x001ee80000300800 */
[----:B------:R-:W3:Y:S04]  /*14dc0*/  LDL.LU R13, [R1+0xe4] ;  /* 0x0000e400010d7983 */ /* 0x000ee80000300800 */
[----:B------:R-:W2:Y:S04]  /*14dd0*/  LDL.LU R14, [R1+0xe8] ;  /* 0x0000e800010e7983 */ /* 0x000ea80000300800 */
[----:B------:R-:W2:Y:S04]  /*14de0*/  LDL.LU R15, [R1+0xec] ;  /* 0x0000ec00010f7983 */ /* 0x000ea80000300800 */
[----:B--2---:R0:W-:Y:S04]  /*14df0*/  STL.64 [R1+0x27c0], R14 ;  /* 0x0027c00e01007387 */ /* 0x0041e80000100a00 */
[----:B---3--:R1:W-:Y:S01]  /*14e00*/  STL.64 [R1+0x27b8], R12 ;  /* 0x0027b80c01007387 */ /* 0x0083e20000100a00 */
[----:B0-----:R-:W-:-:S03]  /*14e10*/  IMAD.MOV.U32 R15, RZ, RZ, R0 ;  /* 0x000000ffff0f7224 */ /* 0x001fc600078e0000 */
[----:B-1----:R-:W2:Y:S04]  /*14e20*/  LDL.LU R12, [R1+0xd0] ;  /* 0x0000d000010c7983 */ /* 0x002ea80000300800 */
[----:B------:R-:W2:Y:S04]  /*14e30*/  LDL.LU R13, [R1+0xd4] ;  /* 0x0000d400010d7983 */ /* 0x000ea80000300800 */
[----:B------:R-:W2:Y:S04]  /*14e40*/  LDL.LU R14, [R1+0xd8] ;  /* 0x0000d800010e7983 */ /* 0x000ea80000300800 */
[----:B------:R-:W3:Y:S04]  /*14e50*/  LDL.LU R0, [R1+0x27d8] ;  /* 0x0027d80001007983 */ /* 0x000ee80000300800 */
[----:B------:R0:W-:Y:S04]  /*14e60*/  STL.64 [R1+0x2770], R22 ;  /* 0x0027701601007387 */ /* 0x0001e80000100a00 */
[----:B----4-:R1:W-:Y:S01]  /*14e70*/  STL.64 [R1+0x2768], R20 ;  /* 0x0027681401007387 */ /* 0x0103e20000100a00 */
[----:B0-----:R-:W-:-:S03]  /*14e80*/  IMAD.MOV.U32 R23, RZ, RZ, R28 ;  /* 0x000000ffff177224 */ /* 0x001fc600078e001c */
[----:B-1----:R-:W4:Y:S04]  /*14e90*/  LDL.LU R20, [R1+0xb0] ;  /* 0x0000b00001147983 */ /* 0x002f280000300800 */
[----:B------:R-:W4:Y:S04]  /*14ea0*/  LDL.LU R21, [R1+0xb4] ;  /* 0x0000b40001157983 */ /* 0x000f280000300800 */
[----:B------:R-:W4:Y:S04]  /*14eb0*/  LDL.LU R22, [R1+0xb8] ;  /* 0x0000b80001167983 */ /* 0x000f280000300800 */
[----:B------:R-:W-:Y:S04]  /*14ec0*/  STL [R1+0x2718], R29 ;  /* 0x0027181d01007387 */ /* 0x000fe80000100800 */
[----:B---3--:R-:W0:Y:S02]  /*14ed0*/  LDSM.16.MT88.4 R8, [R0+0x2000] ;  /* 0x002000000008783b */ /* 0x008e240000004200 */
[----:B0-----:R-:W-:Y:S01]  /*14ee0*/  MOV R28, R9 ;  /* 0x00000009001c7202 */ /* 0x001fe20000000f00 */
[----:B------:R-:W-:Y:S01]  /*14ef0*/  IMAD.MOV.U32 R7, RZ, RZ, R10 ;  /* 0x000000ffff077224 */ /* 0x000fe200078e000a */
[----:B------:R-:W-:Y:S01]  /*14f00*/  STL [R1+0x10], R8 ;  /* 0x0000100801007387 */ /* 0x000fe20000100800 */
[----:B------:R-:W-:-:S03]  /*14f10*/  IMAD.MOV.U32 R6, RZ, RZ, R11 ;  /* 0x000000ffff067224 */ /* 0x000fc600078e000b */
[----:B------:R-:W0:Y:S02]  /*14f20*/  LDSM.16.MT88.4 R8, [R0+0x2080] ;  /* 0x002080000008783b */ /* 0x000e240000004200 */
[----:B0-----:R-:W-:Y:S01]  /*14f30*/  IMAD.MOV.U32 R18, RZ, RZ, R10 ;  /* 0x000000ffff127224 */ /* 0x001fe200078e000a */
[----:B------:R-:W-:Y:S02]  /*14f40*/  MOV R2, R11 ;  /* 0x0000000b00027202 */ /* 0x000fe40000000f00 */
[----:B------:R-:W2:Y:S01]  /*14f50*/  LDL.LU.64 R10, [R1+0x27d0] ;  /* 0x0027d000010a7983 */ /* 0x000ea20000300a00 */
[----:B------:R-:W-:Y:S01]  /*14f60*/  MOV R16, R8 ;  /* 0x0000000800107202 */ /* 0x000fe20000000f00 */
[----:B------:R-:W-:Y:S02]  /*14f70*/  IMAD.MOV.U32 R17, RZ, RZ, R9 ;  /* 0x000000ffff117224 */ /* 0x000fe400078e0009 */
[----:B------:R-:W3:Y:S04]  /*14f80*/  LDL.LU.64 R8, [R1+0x27c8] ;  /* 0x0027c80001087983 */ /* 0x000ee80000300a00 */
[----:B------:R-:W-:Y:S01]  /*14f90*/  STL [R1+0x271c], R0 ;  /* 0x00271c0001007387 */ /* 0x000fe20000100800 */
[----:B--2---:R-:W-:Y:S03]  /*14fa0*/  HMMA.16816.F32 R24, R24, R10, R12 ;  /* 0x0000000a1818723c */ /* 0x004fe6000000180c */
[----:B------:R-:W2:Y:S04]  /*14fb0*/  LDL.LU.64 R14, [R1+0x27c0] ;  /* 0x0027c000010e7983 */ /* 0x000ea80000300a00 */
[----:B------:R-:W2:Y:S11]  /*14fc0*/  LDL.LU.64 R12, [R1+0x27b8] ;  /* 0x0027b800010c7983 */ /* 0x000eb60000300a00 */
[----:B------:R-:W-:Y:S05]  /*14fd0*/  @!UPT UIADD3 URZ, URZ, URZ, URZ ;  /* 0x0000003f3f3ff290 */ /* 0x000fea000fffe03f */
[----:B------:R-:W-:Y:S04]  /*14fe0*/  STL.64 [R1+0x70], R24 ;  /* 0x0000701801007387 */ /* 0x000fe80000100a00 */
[----:B------:R-:W-:Y:S04]  /*14ff0*/  STL.64 [R1+0x78], R26 ;  /* 0x0000781a01007387 */ /* 0x000fe80000100a00 */
[----:B------:R-:W0:Y:S02]  /*15000*/  LDSM.16.MT88.4 R24, [R3+0x2000] ;  /* 0x002000000318783b */ /* 0x000e240000004200 */
[----:B0-----:R-:W-:-:S02]  /*15010*/  IMAD.MOV.U32 R0, RZ, RZ, R26 ;  /* 0x000000ffff007224 */ /* 0x001fc400078e001a */
[----:B------:R0:W-:Y:S01]  /*15020*/  STL [R1+0x94], R25 ;  /* 0x0000941901007387 */ /* 0x0001e20000100800 */
[----:B------:R-:W-:Y:S01]  /*15030*/  MOV R29, R27 ;  /* 0x0000001b001d7202 */ /* 0x000fe20000000f00 */
[----:B------:R-:W-:Y:S02]  /*15040*/  IMAD.MOV.U32 R19, RZ, RZ, R24 ;  /* 0x000000ffff137224 */ /* 0x000fe400078e0018 */
[----:B------:R-:W2:Y:S04]  /*15050*/  LDL.LU.64 R26, [R1+0x27b0] ;  /* 0x0027b000011a7983 */ /* 0x000ea80000300a00 */
[----:B0-----:R-:W2:Y:S02]  /*15060*/  LDL.LU.64 R24, [R1+0x27a8] ;  /* 0x0027a80001187983 */ /* 0x001ea40000300a00 */
[----:B--2---:R-:W-:Y:S02]  /*15070*/  HMMA.16816.F32 R24, R24, R10, R12 ;  /* 0x0000000a1818723c */ /* 0x004fe4000000180c */
[----:B------:R-:W3:Y:S04]  /*15080*/  LDL.LU.64 R14, [R1+0x27a0] ;  /* 0x0027a000010e7983 */ /* 0x000ee80000300a00 */
[----:B------:R-:W3:Y:S04]  /*15090*/  LDL.LU.64 R12, [R1+0x2798] ;  /* 0x00279800010c7983 */ /* 0x000ee80000300a00 */
[----:B------:R-:W3:Y:S04]  /*150a0*/  LDL.LU R10, [R1+0x58] ;  /* 0x00005800010a7983 */ /* 0x000ee80000300800 */
[----:B------:R-:W3:Y:S09]  /*150b0*/  LDL.LU R11, [R1+0x5c] ;  /* 0x00005c00010b7983 */ /* 0x000ef20000300800 */
[----:B------:R0:W-:Y:S04]  /*150c0*/  STL [R1+0x2700], R24 ;  /* 0x0027001801007387 */ /* 0x0001e80000100800 */
[----:B------:R1:W-:Y:S04]  /*150d0*/  STL [R1+0x26fc], R25 ;  /* 0x0026fc1901007387 */ /* 0x0003e80000100800 */
[----:B------:R2:W-:Y:S01]  /*150e0*/  STL [R1+0x26f8], R26 ;  /* 0x0026f81a01007387 */ /* 0x0005e20000100800 */
[----:B0-----:R-:W-:-:S03]  /*150f0*/  IMAD.MOV.U32 R24, RZ, RZ, R16 ;  /* 0x000000ffff187224 */ /* 0x001fc600078e0010 */
[----:B------:R0:W-:Y:S01]  /*15100*/  STL [R1+0x26f4], R27 ;  /* 0x0026f41b01007387 */ /* 0x0001e20000100800 */
[----:B-1----:R-:W-:-:S03]  /*15110*/  IMAD.MOV.U32 R25, RZ, RZ, R17 ;  /* 0x000000ffff197224 */ /* 0x002fc600078e0011 */
[----:B------:R-:W4:Y:S01]  /*15120*/  LDL.LU R16, [R1+0x2794] ;  /* 0x0027940001107983 */ /* 0x000f220000300800 */
[----:B--2---:R-:W-:-:S03]  /*15130*/  MOV R26, R18 ;  /* 0x00000012001a7202 */ /* 0x004fc60000000f00 */
[----:B------:R-:W2:Y:S01]  /*15140*/  LDL.LU R17, [R1+0x2790] ;  /* 0x0027900001117983 */ /* 0x000ea20000300800 */
[----:B0-----:R-:W-:-:S03]  /*15150*/  IMAD.MOV.U32 R27, RZ, RZ, R2 ;  /* 0x000000ffff1b7224 */ /* 0x001fc600078e0002 */
[----:B------:R-:W2:Y:S04]  /*15160*/  LDL.LU R18, [R1+0x278c] ;  /* 0x00278c0001127983 */ /* 0x000ea80000300800 */
[----:B------:R-:W2:Y:S01]  /*15170*/  LDL.LU R2, [R1+0x2788] ;  /* 0x0027880001027983 */ /* 0x000ea20000300800 */
[-C--:B---3--:R-:W-:Y:S03]  /*15180*/  HMMA.16816.F32 R8, R8, R4.reuse, R12 ;  /* 0x000000040808723c */ /* 0x088fe6000000180c */
[----:B------:R-:W4:Y:S04]  /*15190*/  LDL.LU.64 R14, [R1+0x2780] ;  /* 0x00278000010e7983 */ /* 0x000f280000300a00 */
[----:B------:R-:W4:Y:S11]  /*151a0*/  LDL.LU.64 R12, [R1+0x2778] ;  /* 0x00277800010c7983 */ /* 0x000f360000300a00 */
[----:B------:R-:W-:Y:S05]  /*151b0*/  @!UPT UIADD3 URZ, URZ, URZ, URZ ;  /* 0x0000003f3f3ff290 */ /* 0x000fea000fffe03f */
[----:B------:R-:W-:Y:S04]  /*151c0*/  STL.64 [R1+0xc0], R8 ;  /* 0x0000c00801007387 */ /* 0x000fe80000100a00 */
[----:B------:R-:W-:Y:S04]  /*151d0*/  STL.64 [R1+0xc8], R10 ;  /* 0x0000c80a01007387 */ /* 0x000fe80000100a00 */
[----:B------:R-:W0:Y:S04]  /*151e0*/  LDSM.16.MT88.4 R8, [R3+0x2080] ;  /* 0x002080000308783b */ /* 0x000e280000004200 */
[----:B0-----:R-:W-:Y:S04]  /*151f0*/  STL.64 [R1+0x2710], R10 ;  /* 0x0027100a01007387 */ /* 0x001fe80000100a00 */
[----:B------:R0:W-:Y:S04]  /*15200*/  STL.64 [R1+0x2708], R8 ;  /* 0x0027080801007387 */ /* 0x0001e80000100a00 */
[----:B0-----:R-:W3:Y:S01]  /*15210*/  LDL.LU R8, [R1+0x10] ;  /* 0x0000100001087983 */ /* 0x001ee20000300800 */
[----:B------:R-:W-:Y:S01]  /*15220*/  IMAD.MOV.U32 R9, RZ, RZ, R28 ;  /* 0x000000ffff097224 */ /* 0x000fe200078e001c */
[----:B----4-:R-:W-:Y:S02]  /*15230*/  HMMA.16816.F32 R12, R12, R4, R20 ;  /* 0x000000040c0c723c */ /* 0x010fe40000001814 */
[----:B------:R-:W4:Y:S04]  /*15240*/  LDL.LU.64 R22, [R1+0x2770] ;  /* 0x0027700001167983 */ /* 0x000f280000300a00 */
[----:B------:R-:W4:Y:S11]  /*15250*/  LDL.LU.64 R20, [R1+0x2768] ;  /* 0x0027680001147983 */ /* 0x000f360000300a00 */
[----:B------:R-:W-:Y:S06]  /*15260*/  @!UPT UIADD3 URZ, URZ, URZ, URZ ;  /* 0x0000003f3f3ff290 */ /* 0x000fec000fffe03f */
[----:B------:R-:W-:Y:S01]  /*15270*/  STL.64 [R1+0xe0], R12 ;  /* 0x0000e00c01007387 */ /* 0x000fe20000100a00 */
[----:B------:R-:W-:-:S03]  /*15280*/  IMAD.MOV.U32 R28, RZ, RZ, R15 ;  /* 0x000000ffff1c7224 */ /* 0x000fc600078e000f */
[----:B------:R-:W-:Y:S04]  /*15290*/  STL [R1+0xe8], R14 ;  /* 0x0000e80e01007387 */ /* 0x000fe80000100800 */
[----:B--2---:R-:W0:Y:S04]  /*152a0*/  LDSM.16.MT88.4 R12, [R2+0x3000] ;  /* 0x00300000020c783b */ /* 0x004e280000004200 */
[----:B------:R-:W-:Y:S04]  /*152b0*/  STL [R1+0x26e4], R28 ;  /* 0x0026e41c01007387 */ /* 0x000fe80000100800 */
[----:B0-----:R-:W-:Y:S04]  /*152c0*/  STL.64 [R1+0xa0], R12 ;  /* 0x0000a00c01007387 */ /* 0x001fe80000100a00 */
[----:B------:R0:W-:Y:S04]  /*152d0*/  STL.64 [R1+0xa8], R14 ;  /* 0x0000a80e01007387 */ /* 0x0001e80000100a00 */
[----:B0-----:R-:W4:Y:S04]  /*152e0*/  LDL.LU.64 R14, [R1+0x2760] ;  /* 0x00276000010e7983 */ /* 0x001f280000300a00 */
[----:B------:R-:W4:Y:S01]  /*152f0*/  LDL.LU.64 R12, [R1+0x2758] ;  /* 0x00275800010c7983 */ /* 0x000f220000300a00 */
[----:B------:R-:W-:Y:S01]  /*15300*/  MOV R10, R7 ;  /* 0x00000007000a7202 */ /* 0x000fe20000000f00 */
[----:B------:R-:W-:Y:S01]  /*15310*/  IMAD.MOV.U32 R11, RZ, RZ, R6 ;  /* 0x000000ffff0b7224 */ /* 0x000fe200078e0006 */
[-C--:B----4-:R-:W-:Y:S01]  /*15320*/  HMMA.16816.F32 R12, R12, R4.reuse, R20 ;  /* 0x000000040c0c723c */ /* 0x090fe20000001814 */
[----:B------:R-:W2:Y:S04]  /*15330*/  LDL.LU.64 R22, [R1+0x2750] ;  /* 0x0027500001167983 */ /* 0x000ea80000300a00 */
[----:B------:R-:W2:Y:S11]  /*15340*/  LDL.LU.64 R20, [R1+0x2748] ;  /* 0x0027480001147983 */ /* 0x000eb60000300a00 */
[----:B------:R-:W-:Y:S07]  /*15350*/  @!UPT UIADD3 URZ, URZ, URZ, URZ ;  /* 0x0000003f3f3ff290 */ /* 0x000fee000fffe03f */
[----:B------:R0:W-:Y:S01]  /*15360*/  STL [R1+0xd0], R12 ;  /* 0x0000d00c01007387 */ /* 0x0001e20000100800 */
[----:B------:R-:W-:Y:S01]  /*15370*/  IMAD.MOV.U32 R6, RZ, RZ, R14 ;  /* 0x000000ffff067224 */ /* 0x000fe200078e000e */
[----:B------:R-:W-:Y:S01]  /*15380*/  MOV R28, R13 ;  /* 0x0000000d001c7202 */ /* 0x000fe20000000f00 */
[----:B------:R-:W-:Y:S02]  /*15390*/  IMAD.MOV.U32 R7, RZ, RZ, R15 ;  /* 0x000000ffff077224 */ /* 0x000fe400078e000f */
[----:B------:R-:W2:Y:S04]  /*153a0*/  LDL.LU.64 R14, [R1+0x2740] ;  /* 0x00274000010e7983 */ /* 0x000ea80000300a00 */
[----:B0-----:R-:W2:Y:S04]  /*153b0*/  LDL.LU.64 R12, [R1+0x2738] ;  /* 0x00273800010c7983 */ /* 0x001ea80000300a00 */
[----:B------:R-:W-:Y:S04]  /*153c0*/  STL [R1+0x26f0], R7 ;  /* 0x0026f00701007387 */ /* 0x000fe80000100800 */
[----:B------:R-:W-:Y:S04]  /*153d0*/  STL [R1+0x26ec], R6 ;  /* 0x0026ec0601007387 */ /* 0x000fe80000100800 */
[----:B------:R-:W-:Y:S01]  /*153e0*/  STL [R1+0x26e8], R28 ;  /* 0x0026e81c01007387 */ /* 0x000fe20000100800 */
[----:B--2---:R-:W-:Y:S03]  /*153f0*/  HMMA.16816.F32 R12, R20, R4, R12 ;  /* 0x00000004140c723c */ /* 0x004fe6000000180c */
[----:B------:R-:W3:Y:S04]  /*15400*/  LDL.LU.64 R22, [R1+0x2730] ;  /* 0x0027300001167983 */ /* 0x000ee80000300a00 */
[----:B------:R-:W3:Y:S11]  /*15410*/  LDL.LU.64 R20, [R1+0x2728] ;  /* 0x0027280001147983 */ /* 0x000ef60000300a00 */
[----:B------:R-:W-:Y:S05]  /*15420*/  @!UPT UIADD3 URZ, URZ, URZ, URZ ;  /* 0x0000003f3f3ff290 */ /* 0x000fea000fffe03f */
[----:B------:R0:W-:Y:S04]  /*15430*/  STL.64 [R1+0xb0], R12 ;  /* 0x0000b00c01007387 */ /* 0x0001e80000100a00 */
[----:B------:R1:W-:Y:S01]  /*15440*/  STL.64 [R1+0xb8], R14 ;  /* 0x0000b80e01007387 */ /* 0x0003e20000100a00 */
[----:B0-----:R-:W-:-:S03]  /*15450*/  MOV R12, R19 ;  /* 0x00000013000c7202 */ /* 0x001fc60000000f00 */
[----:B------:R-:W2:Y:S01]  /*15460*/  LDL.LU R19, [R1+0x2720] ;  /* 0x0027200001137983 */ /* 0x000ea20000300800 */
[----:B-1----:R-:W-:-:S03]  /*15470*/  IMAD.MOV.U32 R14, RZ, RZ, R0 ;  /* 0x000000ffff0e7224 */ /* 0x002fc600078e0000 */
[----:B------:R-:W4:Y:S01]  /*15480*/  LDL.LU R13, [R1+0x94] ;  /* 0x00009400010d7983 */ /* 0x000f220000300800 */
[----:B------:R-:W-:-:S03]  /*15490*/  IMAD.MOV.U32 R15, RZ, RZ, R29 ;  /* 0x000000ffff0f7224 */ /* 0x000fc600078e001d */
[----:B------:R-:W4:Y:S04]  /*154a0*/  LDL.LU R0, [R1+0x271c] ;  /* 0x00271c0001007983 */ /* 0x000f280000300800 */
[----:B------:R-:W4:Y:S01]  /*154b0*/  LDL.LU R29, [R1+0x2718] ;  /* 0x00271800011d7983 */ /* 0x000f220000300800 */
[-C--:B---3--:R-:W-:Y:S08]  /*154c0*/  HMMA.16816.F32 R8, R8, R4.reuse, R20 ;  /* 0x000000040808723c */ /* 0x088ff00000001814 */
[----:B--2---:R-:W-:Y:S11]  /*154d0*/  HMMA.16816.F32 R16, R24, R4, R16 ;  /* 0x000000041810723c */ /* 0x004ff60000001810 */
[----:B------:R-:W-:Y:S04]  /*154e0*/  @!UPT UIADD3 URZ, URZ, URZ, URZ ;  /* 0x0000003f3f3ff290 */ /* 0x000fe8000fffe03f */
[----:B------:R-:W-:Y:S01]  /*154f0*/  STL [R1+0x80], R8 ;  /* 0x0000800801007387 */ /* 0x000fe20000100800 */
[----:B------:R-:W-:Y:S01]  /*15500*/  MOV R7, R9 ;  /* 0x0000000900077202 */ /* 0x000fe20000000f00 */
[----:B------:R-:W-:Y:S02]  /*15510*/  IMAD.MOV.U32 R6, RZ, RZ, R10 ;  /* 0x000000ffff067224 */ /* 0x000fe400078e000a */
[----:B------:R-:W-:Y:S01]  /*15520*/  IMAD.MOV.U32 R28, RZ, RZ, R11 ;  /* 0x000000ffff1c7224 */ /* 0x000fe200078e000b */
[----:B------:R-:W-:Y:S04]  /*15530*/  LDSM.16.MT88.4 R24, [R2+0x3080] ;  /* 0x003080000218783b */ /* 0x000fe80000004200 */
[----:B----4-:R-:W0:Y:S04]  /*15540*/  LDSM.16.MT88.4 R8, [R29+0x3000] ;  /* 0x003000001d08783b */ /* 0x010e280000004200 */
[----:B------:R-:W-:Y:S04]  /*15550*/  STL.64 [R1+0x2660], R18 ;  /* 0x0026601201007387 */ /* 0x000fe80000100a00 */
[----:B------:R1:W-:Y:S04]  /*15560*/  STL.64 [R1+0x2658], R16 ;  /* 0x0026581001007387 */ /* 0x0003e80000100a00 */
[----:B-1----:R-:W2:Y:S04]  /*15570*/  LDL.LU R16, [R1+0x70] ;  /* 0x0000700001107983 */ /* 0x002ea80000300800 */
[----:B------:R-:W2:Y:S04]  /*15580*/  LDL.LU R17, [R1+0x74] ;  /* 0x0000740001117983 */ /* 0x000ea80000300800 */
[----:B------:R-:W2:Y:S04]  /*15590*/  LDL.LU R18, [R1+0x78] ;  /* 0x0000780001127983 */ /* 0x000ea80000300800 */
[----:B------:R-:W2:Y:S01]  /*155a0*/  LDL.LU R19, [R1+0x7c] ;  /* 0x00007c0001137983 */ /* 0x000ea20000300800 */
[----:B0-----:R-:W-:Y:S01]  /*155b0*/  MOV R23, R8 ;  /* 0x0000000800177202 */ /* 0x001fe20000000f00 */
[----:B------:R-:W-:Y:S01]  /*155c0*/  IMAD.MOV.U32 R22, RZ, RZ, R9 ;  /* 0x000000ffff167224 */ /* 0x000fe200078e0009 */
[----:B------:R-:W-:Y:S01]  /*155d0*/  MOV R20, R11 ;  /* 0x0000000b00147202 */ /* 0x000fe20000000f00 */
[----:B------:R-:W-:-:S02]  /*155e0*/  IMAD.MOV.U32 R21, RZ, RZ, R10 ;  /* 0x000000ffff157224 */ /* 0x000fc400078e000a */
[----:B------:R-:W0:Y:S04]  /*155f0*/  LDSM.16.MT88.4 R8, [R29+0x3080] ;  /* 0x003080001d08783b */ /* 0x000e280000004200 */
[----:B------:R-:W-:Y:S04]  /*15600*/  STL.64 [R1+0x60], R24 ;  /* 0x0000601801007387 */ /* 0x000fe80000100a00 */
[----:B------:R0:W-:Y:S02]  /*15610*/  STL.64 [R1+0x68], R26 ;  /* 0x0000681a01007387 */ /* 0x0001e40000100a00 */
[----:B0-----:R-:W-:Y:S01]  /*15620*/  MOV R26, R10 ;  /* 0x0000000a001a7202 */ /* 0x001fe20000000f00 */
[----:B------:R-:W-:-:S02]  /*15630*/  IMAD.MOV.U32 R27, RZ, RZ, R11 ;  /* 0x000000ffff1b7224 */ /* 0x000fc400078e000b */
[----:B------:R-:W-:Y:S01]  /*15640*/  IMAD.MOV.U32 R24, RZ, RZ, R8 ;  /* 0x000000ffff187224 */ /* 0x000fe200078e0008 */
[----:B------:R-:W3:Y:S01]  /*15650*/  LDL.LU.64 R10, [R1+0x2710] ;  /* 0x00271000010a7983 */ /* 0x000ee20000300a00 */
[----:B------:R-:W-:-:S03]  /*15660*/  IMAD.MOV.U32 R25, RZ, RZ, R9 ;  /* 0x000000ffff197224 */ /* 0x000fc600078e0009 */
[----:B------:R-:W3:Y:S01]  /*15670*/  LDL.LU.64 R8, [R1+0x2708] ;  /* 0x0027080001087983 */ /* 0x000ee20000300a00 */
[----:B--2---:R-:W-:Y:S03]  /*15680*/  HMMA.16816.F32 R12, R12, R4, R16 ;  /* 0x000000040c0c723c */ /* 0x004fe60000001810 */
[----:B------:R-:W0:Y:S11]  /*15690*/  LDSM.16.MT88.4 R16, [R0+0x3000] ;  /* 0x003000000010783b */ /* 0x000e360000004200 */
[----:B------:R-:W-:Y:S09]  /*156a0*/  @!UPT UIADD3 URZ, URZ, URZ, URZ ;  /* 0x0000003f3f3ff290 */ /* 0x000ff2000fffe03f */
[----:B------:R-:W-:Y:S04]  /*156b0*/  STL.64 [R1+0x2650], R14 ;  /* 0x0026500e01007387 */ /* 0x000fe80000100a00 */
[----:B------:R-:W-:Y:S04]  /*156c0*/  STL.64 [R1+0x2648], R12 ;  /* 0x0026480c01007387 */ /* 0x000fe80000100a00 */
[----:B------:R-:W1:Y:S04]  /*156d0*/  LDSM.16.MT88.4 R12, [R0+0x3080] ;  /* 0x00308000000c783b */ /* 0x000e680000004200 */
[----:B0-----:R0:W-:Y:S04]  /*156e0*/  STL.64 [R1+0x2680], R18 ;  /* 0x0026801201007387 */ /* 0x0011e80000100a00 */
[----:B------:R2:W-:Y:S01]  /*156f0*/  STL.64 [R1+0x2678], R16 ;  /* 0x0026781001007387 */ /* 0x0005e20000100a00 */
[----:B0-----:R-:W-:-:S02]  /*15700*/  IMAD.MOV.U32 R18, RZ, RZ, R26 ;  /* 0x000000ffff127224 */ /* 0x001fc400078e001a */
[----:B--2---:R-:W-:Y:S01]  /*15710*/  IMAD.MOV.U32 R16, RZ, RZ, R24 ;  /* 0x000000ffff107224 */ /* 0x004fe200078e0018 */
[----:B------:R-:W-:Y:S01]  /*15720*/  MOV R17, R25 ;  /* 0x0000001900117202 */ /* 0x000fe20000000f00 */
[----:B------:R-:W3:Y:S01]  /*15730*/  LDL.LU R24, [R1+0x2700] ;  /* 0x0027000001187983 */ /* 0x000ee20000300800 */
[----:B------:R-:W-:-:S03]  /*15740*/  IMAD.MOV.U32 R19, RZ, RZ, R27 ;  /* 0x000000ffff137224 */ /* 0x000fc600078e001b */
[----:B------:R-:W3:Y:S04]  /*15750*/  LDL.LU R25, [R1+0x26fc] ;  /* 0x0026fc0001197983 */ /* 0x000ee80000300800 */
[----:B------:R-:W3:Y:S04]  /*15760*/  LDL.LU R26, [R1+0x26f8] ;  /* 0x0026f800011a7983 */ /* 0x000ee80000300800 */
[----:B------:R-:W3:Y:S04]  /*15770*/  LDL.LU R27, [R1+0x26f4] ;  /* 0x0026f400011b7983 */ /* 0x000ee80000300800 */
[----:B------:R0:W-:Y:S04]  /*15780*/  STL.64 [R1+0x26a0], R18 ;  /* 0x0026a01201007387 */ /* 0x0001e80000100a00 */
[----:B------:R2:W-:Y:S01]  /*15790*/  STL.64 [R1+0x2698], R16 ;  /* 0x0026981001007387 */ /* 0x0005e20000100a00 */
[----:B0-----:R-:W-:Y:S01]  /*157a0*/  IMAD.MOV.U32 R18, RZ, RZ, R21 ;  /* 0x000000ffff127224 */ /* 0x001fe200078e0015 */
[----:B------:R-:W-:-:S02]  /*157b0*/  MOV R19, R20 ;  /* 0x0000001400137202 */ /* 0x000fc40000000f00 */
[----:B--2---:R-:W-:Y:S01]  /*157c0*/  MOV R16, R23 ;  /* 0x0000001700107202 */ /* 0x004fe20000000f00 */
[----:B------:R-:W-:Y:S02]  /*157d0*/  IMAD.MOV.U32 R17, RZ, RZ, R22 ;  /* 0x000000ffff117224 */ /* 0x000fe400078e0016 */
[----:B------:R-:W-:Y:S04]  /*157e0*/  STL.64 [R1+0x26c0], R18 ;  /* 0x0026c01201007387 */ /* 0x000fe80000100a00 */
[----:B------:R0:W-:Y:S04]  /*157f0*/  STL.64 [R1+0x26b8], R16 ;  /* 0x0026b81001007387 */ /* 0x0001e80000100a00 */
[----:B-1----:R-:W-:Y:S04]  /*15800*/  STL.64 [R1+0x2670], R14 ;  /* 0x0026700e01007387 */ /* 0x002fe80000100a00 */
[----:B------:R-:W-:Y:S04]  /*15810*/  STL.64 [R1+0x2668], R12 ;  /* 0x0026680c01007387 */ /* 0x000fe80000100a00 */
[----:B------:R-:W1:Y:S01]  /*15820*/  LDSM.16.MT88.4 R12, [R3+0x3000] ;  /* 0x00300000030c783b */ /* 0x000e620000004200 */
[----:B---3--:R-:W-:Y:S03]  /*15830*/  HMMA.16816.F32 R20, R8, R4, R24 ;  /* 0x000000040814723c */ /* 0x008fe60000001818 */
[----:B------:R-:W2:Y:S04]  /*15840*/  LDL.LU R8, [R1+0xc0] ;  /* 0x0000c00001087983 */ /* 0x000ea80000300800 */
[----:B------:R-:W2:Y:S04]  /*15850*/  LDL.LU R9, [R1+0xc4] ;  /* 0x0000c40001097983 */ /* 0x000ea80000300800 */
[----:B------:R-:W2:Y:S04]  /*15860*/  LDL.LU R10, [R1+0xc8] ;  /* 0x0000c800010a7983 */ /* 0x000ea80000300800 */
[----:B------:R-:W2:Y:S04]  /*15870*/  LDL.LU R11, [R1+0xcc] ;  /* 0x0000cc00010b7983 */ /* 0x000ea80000300800 */
[----:B------:R-:W2:Y:S04]  /*15880*/  LDL.LU R24, [R1+0xa0] ;  /* 0x0000a00001187983 */ /* 0x000ea80000300800 */
[----:B------:R-:W2:Y:S04]  /*15890*/  LDL.LU R25, [R1+0xa4] ;  /* 0x0000a40001197983 */ /* 0x000ea80000300800 */
[----:B------:R-:W2:Y:S04]  /*158a0*/  LDL.LU R26, [R1+0xa8] ;  /* 0x0000a800011a7983 */ /* 0x000ea80000300800 */
[----:B------:R-:W2:Y:S04]  /*158b0*/  LDL.LU R27, [R1+0xac] ;  /* 0x0000ac00011b7983 */ /* 0x000ea80000300800 */
[----:B------:R-:W-:Y:S04]  /*158c0*/  STL.64 [R1+0x2640], R22 ;  /* 0x0026401601007387 */ /* 0x000fe80000100a00 */
[----:B------:R-:W-:Y:S04]  /*158d0*/  STL.64 [R1+0x2638], R20 ;  /* 0x0026381401007387 */ /* 0x000fe80000100a00 */
[----:B0-----:R-:W3:Y:S04]  /*158e0*/  LDL.LU R16, [R1+0x60] ;  /* 0x0000600001107983 */ /* 0x001ee80000300800 */
[----:B-1----:R0:W-:Y:S04]  /*158f0*/  STL.64 [R1+0x10], R12 ;  /* 0x0000100c01007387 */ /* 0x0021e80000100a00 */
[----:B------:R1:W-:Y:S04]  /*15900*/  STL.64 [R1+0x18], R14 ;  /* 0x0000180e01007387 */ /* 0x0003e80000100a00 */
[----:B------:R-:W3:Y:S04]  /*15910*/  LDL.LU R17, [R1+0x64] ;  /* 0x0000640001117983 */ /* 0x000ee80000300800 */
[----:B------:R-:W3:Y:S04]  /*15920*/  LDL.LU R18, [R1+0x68] ;  /* 0x0000680001127983 */ /* 0x000ee80000300800 */
[----:B------:R-:W3:Y:S04]  /*15930*/  LDL.LU R19, [R1+0x6c] ;  /* 0x00006c0001137983 */ /* 0x000ee80000300800 */
[----:B0-----:R-:W4:Y:S01]  /*15940*/  LDL.LU R12, [R1+0x80] ;  /* 0x00008000010c7983 */ /* 0x001f220000300800 */
[----:B-1----:R-:W-:Y:S01]  /*15950*/  IMAD.MOV.U32 R14, RZ, RZ, R6 ;  /* 0x000000ffff0e7224 */ /* 0x002fe200078e0006 */
[----:B------:R-:W-:Y:S01]  /*15960*/  MOV R15, R28 ;  /* 0x0000001c000f7202 */ /* 0x000fe20000000f00 */
[----:B------:R-:W-:-:S02]  /*15970*/  IMAD.MOV.U32 R13, RZ, RZ, R7 ;  /* 0x000000ffff0d7224 */ /* 0x000fc400078e0007 */
[----:B------:R-:W2:Y:S04]  /*15980*/  LDL.LU R7, [R1+0x26f0] ;  /* 0x0026f00001077983 */ /* 0x000ea80000300800 */
[----:B------:R-:W2:Y:S04]  /*15990*/  LDL.LU R6, [R1+0x26ec] ;  /* 0x0026ec0001067983 */ /* 0x000ea80000300800 */
[----:B------:R-:W2:Y:S04]  /*159a0*/  LDL.LU R28, [R1+0x26e8] ;  /* 0x0026e800011c7983 */ /* 0x000ea80000300800 */
[----:B------:R-:W-:Y:S04]  /*159b0*/  STL.64 [R1+0x2690], R14 ;  /* 0x0026900e01007387 */ /* 0x000fe80000100a00 */
[----:B----4-:R0:W-:Y:S04]  /*159c0*/  STL.64 [R1+0x2688], R12 ;  /* 0x0026880c01007387 */ /* 0x0101e80000100a00 */
[----:B0-----:R-:W4:Y:S04]  /*159d0*/  LDL.LU R12, [R1+0xb0] ;  /* 0x0000b000010c7983 */ /* 0x001f280000300800 */
[----:B------:R-:W4:Y:S04]  /*159e0*/  LDL.LU R13, [R1+0xb4] ;  /* 0x0000b400010d7983 */ /* 0x000f280000300800 */
[----:B------:R-:W2:Y:S04]  /*159f0*/  LDL.LU R14, [R1+0xb8] ;  /* 0x0000b800010e7983 */ /* 0x000ea80000300800 */
[----:B------:R-:W2:Y:S04]  /*15a00*/  LDL.LU R15, [R1+0xbc] ;  /* 0x0000bc00010f7983 */ /* 0x000ea80000300800 */
[----:B--2---:R-:W-:Y:S04]  /*15a10*/  STL.64 [R1+0x26b0], R14 ;  /* 0x0026b00e01007387 */ /* 0x004fe80000100a00 */
[----:B----4-:R0:W-:Y:S04]  /*15a20*/  STL.64 [R1+0x26a8], R12 ;  /* 0x0026a80c01007387 */ /* 0x0101e80000100a00 */
[----:B0-----:R-:W2:Y:S01]  /*15a30*/  LDL.LU R12, [R1+0xd0] ;  /* 0x0000d000010c7983 */ /* 0x001ea20000300800 */
[----:B------:R-:W-:-:S03]  /*15a40*/  IMAD.MOV.U32 R13, RZ, RZ, R28 ;  /* 0x000000ffff0d7224 */ /* 0x000fc600078e001c */
[----:B------:R-:W4:Y:S01]  /*15a50*/  LDL.LU R28, [R1+0x26e4] ;  /* 0x0026e400011c7983 */ /* 0x000f220000300800 */
[----:B------:R-:W-:Y:S01]  /*15a60*/  IMAD.MOV.U32 R14, RZ, RZ, R6 ;  /* 0x000000ffff0e7224 */ /* 0x000fe200078e0006 */
[----:B------:R-:W-:Y:S02]  /*15a70*/  MOV R15, R7 ;  /* 0x00000007000f7202 */ /* 0x000fe40000000f00 */
[----:B------:R-:W3:Y:S04]  /*15a80*/  LDL.LU R6, [R1+0x26e0] ;  /* 0x0026e00001067983 */ /* 0x000ee80000300800 */
[----:B------:R-:W3:Y:S04]  /*15a90*/  LDL.LU R7, [R1+0x26dc] ;  /* 0x0026dc0001077983 */ /* 0x000ee80000300800 */
[----:B------:R4:W-:Y:S04]  /*15aa0*/  STL.64 [R1+0x26d0], R14 ;  /* 0x0026d00e01007387 */ /* 0x0009e80000100a00 */
[----:B--2---:R0:W-:Y:S01]  /*15ab0*/  STL.64 [R1+0x26c8], R12 ;  /* 0x0026c80c01007387 */ /* 0x0041e20000100a00 */
[----:B----4-:R-:W-:-:S03]  /*15ac0*/  IMAD.MOV.U32 R15, RZ, RZ, R28 ;  /* 0x000000ffff0f7224 */ /* 0x010fc600078e001c */
[----:B0-----:R-:W2:Y:S04]  /*15ad0*/  LDL.LU R12, [R1+0xe0] ;  /* 0x0000e000010c7983 */ /* 0x001ea80000300800 */
[----:B------:R-:W2:Y:S04]  /*15ae0*/  LDL.LU R13, [R1+0xe4] ;  /* 0x0000e400010d7983 */ /* 0x000ea80000300800 */
[----:B------:R-:W2:Y:S04]  /*15af0*/  LDL.LU R14, [R1+0xe8] ;  /* 0x0000e800010e7983 */ /* 0x000ea80000300800 */
[----:B------:R-:W4:Y:S01]  /*15b00*/  LDL.LU R28, [R1+0x26d8] ;  /* 0x0026d800011c7983 */ /* 0x000f220000300800 */
[----:B---3--:R-:W-:Y:S03]  /*15b10*/  HMMA.16816.F32 R8, R24, R6, R8 ;  /* 0x000000061808723c */ /* 0x008fe60000001808 */
[----:B------:R-:W0:Y:S02]  /*15b20*/  LDSM.16.MT88.4 R24, [R2+0x4000] ;  /* 0x004000000218783b */ /* 0x000e240000004200 */
[----:B0-----:R-:W-:Y:S01]  /*15b30*/  IMAD.MOV.U32 R23, RZ, RZ, R24 ;  /* 0x000000ffff177224 */ /* 0x001fe200078e0018 */
[----:B------:R-:W-:Y:S01]  /*15b40*/  MOV R22, R25 ;  /* 0x0000001900167202 */ /* 0x000fe20000000f00 */
[----:B------:R-:W-:-:S02]  /*15b50*/  IMAD.MOV.U32 R21, RZ, RZ, R26 ;  /* 0x000000ffff157224 */ /* 0x000fc400078e001a */
[----:B------:R-:W-:Y:S11]  /*15b60*/  IMAD.MOV.U32 R20, RZ, RZ, R27 ;  /* 0x000000ffff147224 */ /* 0x000ff600078e001b */
[----:B------:R-:W-:Y:S03]  /*15b70*/  @!UPT UIADD3 URZ, URZ, URZ, URZ ;  /* 0x0000003f3f3ff290 */ /* 0x000fe6000fffe03f */
[----:B------:R-:W-:Y:S04]  /*15b80*/  STL.64 [R1+0x2630], R10 ;  /* 0x0026300a01007387 */ /* 0x000fe80000100a00 */
[----:B------:R-:W-:Y:S04]  /*15b90*/  STL.64 [R1+0x2628], R8 ;  /* 0x0026280801007387 */ /* 0x000fe80000100a00 */
[----:B------:R-:W-:Y:S04]  /*15ba0*/  STL [R1+0x2624], R3 ;  /* 0x0026240301007387 */ /* 0x000fe80000100800 */
[----:B------:R-:W-:Y:S04]  /*15bb0*/  LDSM.16.MT88.4 R8, [R3+0x3080] ;  /* 0x003080000308783b */ /* 0x000fe80000004200 */
[----:B----4-:R-:W0:Y:S01]  /*15bc0*/  LDSM.16.M88.4 R24, [R28+0x20080] ;  /* 0x020080001c18783b */ /* 0x010e220000000200 */
[-C--:B--2---:R-:W-:Y:S03]  /*15bd0*/  HMMA.16816.F32 R16, R16, R6.reuse, R12 ;  /* 0x000000061010723c */ /* 0x084fe6000000180c */
[----:B0-----:R-:W-:Y:S04]  /*15be0*/  STL [R1+0x25ec], R26 ;  /* 0x0025ec1a01007387 */ /* 0x001fe80000100800 */
[----:B------:R-:W-:Y:S04]  /*15bf0*/  STL [R1+0x25e8], R27 ;  /* 0x0025e81b01007387 */ /* 0x000fe80000100800 */
[----:B------:R-:W-:Y:S04]  /*15c00*/  STL [R1+0x23d8], R28 ;  /* 0x0023d81c01007387 */ /* 0x000fe80000100800 */
[----:B------:R-:W2:Y:S04]  /*15c10*/  LDL.LU.64 R14, [R1+0x26d0] ;  /* 0x0026d000010e7983 */ /* 0x000ea80000300a00 */
[----:B------:R-:W2:Y:S04]  /*15c20*/  LDL.LU.64 R12, [R1+0x26c8] ;  /* 0x0026c800010c7983 */ /* 0x000ea80000300a00 */
[----:B------:R-:W-:Y:S04]  /*15c30*/  STL.64 [R1+0x60], R16 ;  /* 0x0000601001007387 */ /* 0x000fe80000100a00 */
[----:B------:R0:W-:Y:S04]  /*15c40*/  STL.64 [R1+0x68], R18 ;  /* 0x0000681201007387 */ /* 0x0001e80000100a00 */
[----:B0-----:R-:W2:Y:S04]  /*15c50*/  LDL.LU.64 R18, [R1+0x26c0] ;  /* 0x0026c00001127983 */ /* 0x001ea80000300a00 */
[----:B------:R-:W2:Y:S02]  /*15c60*/  LDL.LU.64 R16, [R1+0x26b8] ;  /* 0x0026b80001107983 */ /* 0x000ea40000300a00 */
[-C--:B--2---:R-:W-:Y:S02]  /*15c70*/  HMMA.16816.F32 R16, R16, R6.reuse, R12 ;  /* 0x000000061010723c */ /* 0x084fe4000000180c */
[----:B------:R-:W2:Y:S04]  /*15c80*/  LDL.LU.64 R14, [R1+0x26b0] ;  /* 0x0026b000010e7983 */ /* 0x000ea80000300a00 */
[----:B------:R-:W2:Y:S11]  /*15c90*/  LDL.LU.64 R12, [R1+0x26a8] ;  /* 0x0026a800010c7983 */ /* 0x000eb60000300a00 */
[----:B------:R-:W-:Y:S06]  /*15ca0*/  @!UPT UIADD3 URZ, URZ, URZ, URZ ;  /* 0x0000003f3f3ff290 */ /* 0x000fec000fffe03f */
[----:B------:R0:W-:Y:S01]  /*15cb0*/  STL.64 [R1+0xc8], R18 ;  /* 0x0000c81201007387 */ /* 0x0001e20000100a00 */
[----:B------:R-:W-:Y:S01]  /*15cc0*/  MOV R4, R16 ;  /* 0x0000001000047202 */ /* 0x000fe20000000f00 */
[----:B------:R-:W-:Y:S02]  /*15cd0*/  IMAD.MOV.U32 R5, RZ, RZ, R17 ;  /* 0x000000ffff057224 */ /* 0x000fe400078e0011 */
[----:B0-----:R-:W2:Y:S04]  /*15ce0*/  LDL.LU.64 R18, [R1+0x26a0] ;  /* 0x0026a00001127983 */ /* 0x001ea80000300a00 */
[----:B------:R-:W2:Y:S04]  /*15cf0*/  LDL.LU.64 R16, [R1+0x2698] ;  /* 0x0026980001107983 */ /* 0x000ea80000300a00 */
[----:B------:R-:W-:Y:S04]  /*15d00*/  STL [R1+0x261c], R5 ;  /* 0x00261c0501007387 */ /* 0x000fe80000100800 */
[----:B------:R-:W-:Y:S01]  /*15d10*/  STL [R1+0x2618], R4 ;  /* 0x0026180401007387 */ /* 0x000fe20000100800 */
[----:B--2---:R-:W-:Y:S03]  /*15d20*/  HMMA.16816.F32 R16, R16, R6, R12 ;  /* 0x000000061010723c */ /* 0x004fe6000000180c */
[----:B------:R-:W2:Y:S04]  /*15d30*/  LDL.LU.64 R14, [R1+0x2690] ;  /* 0x00269000010e7983 */ /* 0x000ea80000300a00 */
[----:B------:R-:W2:Y:S11]  /*15d40*/  LDL.LU.64 R12, [R1+0x2688] ;  /* 0x00268800010c7983 */ /* 0x000eb60000300a00 */
[----:B------:R-:W-:Y:S05]  /*15d50*/  @!UPT UIADD3 URZ, URZ, URZ, URZ ;  /* 0x0000003f3f3ff290 */ /* 0x000fea000fffe03f */
[----:B------:R-:W-:Y:S01]  /*15d60*/  STL [R1+0xd0], R16 ;  /* 0x0000d01001007387 */ /* 0x000fe20000100800 */
[----:B------:R-:W-:Y:S01]  /*15d70*/  IMAD.MOV.U32 R26, RZ, RZ, R17 ;  /* 0x000000ffff1a7224 */ /* 0x000fe200078e0011 */
[----:B------:R-:W-:Y:S01]  /*15d80*/  MOV R27, R18 ;  /* 0x00000012001b7202 */ /* 0x000fe20000000f00 */
[----:B------:R-:W-:Y:S02]  /*15d90*/  IMAD.MOV.U32 R28, RZ, RZ, R19 ;  /* 0x000000ffff1c7224 */ /* 0x000fe400078e0013 */
[----:B------:R-:W0:Y:S04]  /*15da0*/  LDSM.16.MT88.4 R16, [R2+0x4080] ;  /* 0x004080000210783b */ /* 0x000e280000004200 */
[----:B------:R-:W-:Y:S04]  /*15db0*/  STL [R1+0x25f8], R28 ;  /* 0x0025f81c01007387 */ /* 0x000fe80000100800 */
[----:B------:R-:W-:Y:S04]  /*15dc0*/  STL [R1+0x25f4], R26 ;  /* 0x0025f41a01007387 */ /* 0x000fe80000100800 */
[----:B------:R-:W-:Y:S01]  /*15dd0*/  STL [R1+0x25f0], R27 ;  /* 0x0025f01b01007387 */ /* 0x000fe20000100800 */
[----:B0-----:R-:W-:-:S03]  /*15de0*/  IMAD.MOV.U32 R3, RZ, RZ, R18 ;  /* 0x000000ffff037224 */ /* 0x001fc600078e0012 */
[----:B------:R0:W-:Y:S01]  /*15df0*/  STL.64 [R1+0x40], R16 ;  /* 0x0000401001007387 */ /* 0x0001e20000100a00 */
[----:B------:R-:W-:-:S03]  /*15e00*/  MOV R5, R19 ;  /* 0x0000001300057202 */ /* 0x000fc60000000f00 */
[----:B------:R-:W2:Y:S04]  /*15e10*/  LDL.LU.64 R18, [R1+0x2680] ;  /* 0x0026800001127983 */ /* 0x000ea80000300a00 */
[----:B0-----:R-:W2:Y:S02]  /*15e20*/  LDL.LU.64 R16, [R1+0x2678] ;  /* 0x0026780001107983 */ /* 0x001ea40000300a00 */
[-C--:B--2---:R-:W-:Y:S02]  /*15e30*/  HMMA.16816.F32 R16, R16, R6.reuse, R12 ;  /* 0x000000061010723c */ /* 0x084fe4000000180c */
[----:B------:R-:W2:Y:S04]  /*15e40*/  LDL.LU.64 R14, [R1+0x2670] ;  /* 0x00267000010e7983 */ /* 0x000ea80000300a00 */
[----:B------:R-:W2:Y:S11]  /*15e50*/  LDL.LU.64 R12, [R1+0x2668] ;  /* 0x00266800010c7983 */ /* 0x000eb60000300a00 */
[----:B------:R-:W-:Y:S06]  /*15e60*/  @!UPT UIADD3 URZ, URZ, URZ, URZ ;  /* 0x0000003f3f3ff290 */ /* 0x000fec000fffe03f */
        /* <DEDUP_REMOVED lines=8> */
[----:B------:R-:W-:Y:S01]  /*15ef0*/  STL [R1+0xa0], R16 ;  /* 0x0000a01001007387 */ /* 0x000fe20000100800 */
[----:B------:R-:W-:Y:S01]  /*15f00*/  IMAD.MOV.U32 R28, RZ, RZ, R17 ;  /* 0x000000ffff1c7224 */ /* 0x000fe200078e0011 */
[----:B------:R-:W-:Y:S01]  /*15f10*/  MOV R27, R19 ;  /* 0x00000013001b7202 */ /* 0x000fe20000000f00 */
[----:B------:R-:W-:Y:S02]  /*15f20*/  IMAD.MOV.U32 R26, RZ, RZ, R18 ;  /* 0x000000ffff1a7224 */ /* 0x000fe400078e0012 */
[----:B------:R-:W0:Y:S04]  /*15f30*/  LDSM.16.MT88.4 R16, [R29+0x4000] ;  /* 0x004000001d10783b */ /* 0x000e280000004200 */
[----:B------:R-:W-:Y:S04]  /*15f40*/  STL [R1+0x2604], R27 ;  /* 0x0026041b01007387 */ /* 0x000fe80000100800 */
[----:B------:R-:W-:Y:S04]  /*15f50*/  STL [R1+0x2600], R26 ;  /* 0x0026001a01007387 */ /* 0x000fe80000100800 */
[----:B------:R-:W-:Y:S04]  /*15f60*/  STL [R1+0x25fc], R28 ;  /* 0x0025fc1c01007387 */ /* 0x000fe80000100800 */
[----:B0-----:R0:W-:Y:S04]  /*15f70*/  STL [R1+0x2614], R16 ;  /* 0x0026141001007387 */ /* 0x0011e80000100800 */
[----:B------:R1:W-:Y:S04]  /*15f80*/  STL [R1+0x2610], R17 ;  /* 0x0026101101007387 */ /* 0x0003e80000100800 */
[----:B------:R3:W-:Y:S04]  /*15f90*/  STL [R1+0x260c], R18 ;  /* 0x00260c1201007387 */ /* 0x0007e80000100800 */
[----:B------:R4:W-:Y:S04]  /*15fa0*/  STL [R1+0x2608], R19 ;  /* 0x0026081301007387 */ /* 0x0009e80000100800 */
[----:B0-----:R-:W2:Y:S04]  /*15fb0*/  LDL.LU R16, [R1+0x10] ;  /* 0x0000100001107983 */ /* 0x001ea80000300800 */
[----:B-1----:R-:W2:Y:S04]  /*15fc0*/  LDL.LU R17, [R1+0x14] ;  /* 0x0000140001117983 */ /* 0x002ea80000300800 */
[----:B---3--:R-:W2:Y:S04]  /*15fd0*/  LDL.LU R18, [R1+0x18] ;  /* 0x0000180001127983 */ /* 0x008ea80000300800 */
[----:B----4-:R-:W2:Y:S02]  /*15fe0*/  LDL.LU R19, [R1+0x1c] ;  /* 0x00001c0001137983 */ /* 0x010ea40000300800 */
[----:B--2---:R-:W-:Y:S07]  /*15ff0*/  HMMA.16816.F32 R16, R16, R6, R12 ;  /* 0x000000061010723c */ /* 0x004fee000000180c */
[----:B------:R-:W-:Y:S01]  /*16000*/  IMAD.MOV.U32 R12, RZ, RZ, R23 ;  /* 0x000000ffff0c7224 */ /* 0x000fe200078e0017 */
[----:B------:R-:W-:Y:S01]  /*16010*/  MOV R14, R21 ;  /* 0x00000015000e7202 */ /* 0x000fe20000000f00 */
[----:B------:R-:W-:-:S02]  /*16020*/  IMAD.MOV.U32 R13, RZ, RZ, R22 ;  /* 0x000000ffff0d7224 */ /* 0x000fc400078e0016 */
[----:B------:R-:W-:Y:S02]  /*16030*/  IMAD.MOV.U32 R15, RZ, RZ, R20 ;  /* 0x000000ffff0f7224 */ /* 0x000fe400078e0014 */
[----:B------:R-:W0:Y:S10]  /*16040*/  LDSM.16.MT88.4 R20, [R29+0x4080] ;  /* 0x004080001d14783b */ /* 0x000e340000004200 */
[----:B------:R-:W-:Y:S04]  /*16050*/  STL.64 [R1+0xb0], R16 ;  /* 0x0000b01001007387 */ /* 0x000fe80000100a00 */
[----:B------:R1:W-:Y:S01]  /*16060*/  STL.64 [R1+0xb8], R18 ;  /* 0x0000b81201007387 */ /* 0x0003e20000100a00 */
[----:B0-----:R-:W-:Y:S01]  /*16070*/  IMAD.MOV.U32 R26, RZ, RZ, R22 ;  /* 0x000000ffff1a7224 */ /* 0x001fe200078e0016 */
[----:B------:R-:W-:Y:S01]  /*16080*/  MOV R27, R21 ;  /* 0x00000015001b7202 */ /* 0x000fe20000000f00 */
[----:B------:R-:W-:-:S02]  /*16090*/  IMAD.MOV.U32 R28, RZ, RZ, R23 ;  /* 0x000000ffff1c7224 */ /* 0x000fc400078e0017 */
[----:B-1----:R-:W-:Y:S01]  /*160a0*/  IMAD.MOV.U32 R19, RZ, RZ, R20 ;  /* 0x000000ffff137224 */ /* 0x002fe200078e0014 */
[----:B------:R-:W2:Y:S04]  /*160b0*/  LDL.LU.64 R22, [R1+0x2640] ;  /* 0x0026400001167983 */ /* 0x000ea80000300a00 */
[----:B------:R-:W2:Y:S04]  /*160c0*/  LDL.LU.64 R20, [R1+0x2638] ;  /* 0x0026380001147983 */ /* 0x000ea80000300a00 */
[----:B------:R-:W-:Y:S01]  /*160d0*/  STL [R1+0x2620], R29 ;  /* 0x0026201d01007387 */ /* 0x000fe20000100800 */
[----:B--2---:R-:W-:Y:S03]  /*160e0*/  HMMA.16816.F32 R20, R8, R6, R20 ;  /* 0x000000060814723c */ /* 0x004fe60000001814 */
[----:B------:R-:W2:Y:S04]  /*160f0*/  LDL.LU.64 R10, [R1+0x2630] ;  /* 0x00263000010a7983 */ /* 0x000ea80000300a00 */
[----:B------:R-:W2:Y:S11]  /*16100*/  LDL.LU.64 R8, [R1+0x2628] ;  /* 0x0026280001087983 */ /* 0x000eb60000300a00 */
[----:B------:R-:W-:Y:S06]  /*16110*/  @!UPT UIADD3 URZ, URZ, URZ, URZ ;  /* 0x0000003f3f3ff290 */ /* 0x000fec000fffe03f */
[----:B------:R-:W-:Y:S01]  /*16120*/  MOV R4, R20 ;  /* 0x0000001400047202 */ /* 0x000fe20000000f00 */
[----:B------:R-:W-:Y:S01]  /*16130*/  IMAD.MOV.U32 R16, RZ, RZ, R21 ;  /* 0x000000ffff107224 */ /* 0x000fe200078e0015 */
[----:B------:R-:W-:Y:S01]  /*16140*/  MOV R18, R23 ;  /* 0x0000001700127202 */ /* 0x000fe20000000f00 */
[----:B------:R-:W-:Y:S02]  /*16150*/  IMAD.MOV.U32 R17, RZ, RZ, R22 ;  /* 0x000000ffff117224 */ /* 0x000fe400078e0016 */
[----:B------:R-:W0:Y:S01]  /*16160*/  LDSM.16.MT88.4 R20, [R0+0x4000] ;  /* 0x004000000014783b */ /* 0x000e220000004200 */
[----:B--2---:R-:W-:Y:S03]  /*16170*/  HMMA.16816.F32 R12, R12, R24, R8 ;  /* 0x000000180c0c723c */ /* 0x004fe60000001808 */
[----:B------:R-:W2:Y:S04]  /*16180*/  LDL.LU R8, [R1+0x40] ;  /* 0x0000400001087983 */ /* 0x000ea80000300800 */
[----:B------:R-:W2:Y:S01]  /*16190*/  LDL.LU R9, [R1+0x44] ;  /* 0x0000440001097983 */ /* 0x000ea20000300800 */
[----:B------:R-:W-:-:S03]  /*161a0*/  IMAD.MOV.U32 R10, RZ, RZ, R3 ;  /* 0x000000ffff0a7224 */ /* 0x000fc600078e0003 */
[----:B------:R-:W3:Y:S11]  /*161b0*/  LDL.LU R3, [R1+0x2624] ;  /* 0x0026240001037983 */ /* 0x000ef60000300800 */
[----:B------:R-:W-:Y:S01]  /*161c0*/  @!UPT UIADD3 URZ, URZ, URZ, URZ ;  /* 0x0000003f3f3ff290 */ /* 0x000fe2000fffe03f */
[----:B------:R-:W-:Y:S04]  /*161d0*/  STL.64 [R1+0x2550], R14 ;  /* 0x0025500e01007387 */ /* 0x000fe80000100a00 */
[----:B------:R-:W-:Y:S04]  /*161e0*/  STL.64 [R1+0x2548], R12 ;  /* 0x0025480c01007387 */ /* 0x000fe80000100a00 */
[----:B------:R-:W1:Y:S04]  /*161f0*/  LDSM.16.MT88.4 R12, [R0+0x4080] ;  /* 0x00408000000c783b */ /* 0x000e680000004200 */
[----:B0-----:R-:W-:Y:S04]  /*16200*/  STL.64 [R1+0x25c0], R22 ;  /* 0x0025c01601007387 */ /* 0x001fe80000100a00 */
[----:B------:R1:W-:Y:S02]  /*16210*/  STL.64 [R1+0x25b8], R20 ;  /* 0x0025b81401007387 */ /* 0x0003e40000100a00 */
[----:B-1----:R-:W-:Y:S01]  /*16220*/  MOV R21, R12 ;  /* 0x0000000c00157202 */ /* 0x002fe20000000f00 */
[----:B------:R-:W-:Y:S01]  /*16230*/  IMAD.MOV.U32 R20, RZ, RZ, R13 ;  /* 0x000000ffff147224 */ /* 0x000fe200078e000d */
[----:B------:R-:W-:Y:S01]  /*16240*/  MOV R6, R15 ;  /* 0x0000000f00067202 */ /* 0x000fe20000000f00 */
[----:B------:R-:W-:-:S02]  /*16250*/  IMAD.MOV.U32 R7, RZ, RZ, R14 ;  /* 0x000000ffff077224 */ /* 0x000fc400078e000e */
[----:B------:R-:W-:Y:S01]  /*16260*/  IMAD.MOV.U32 R11, RZ, RZ, R5 ;  /* 0x000000ffff0b7224 */ /* 0x000fe200078e0005 */
[----:B---3--:R-:W0:Y:S02]  /*16270*/  LDSM.16.MT88.4 R12, [R3+0x4000] ;  /* 0x00400000030c783b */ /* 0x008e240000004200 */
[----:B0-----:R-:W-:Y:S01]  /*16280*/  IMAD.MOV.U32 R29, RZ, RZ, R12 ;  /* 0x000000ffff1d7224 */ /* 0x001fe200078e000c */
[----:B------:R-:W-:Y:S01]  /*16290*/  MOV R23, R14 ;  /* 0x0000000e00177202 */ /* 0x000fe20000000f00 */
[----:B------:R-:W-:Y:S02]  /*162a0*/  IMAD.MOV.U32 R5, RZ, RZ, R13 ;  /* 0x000000ffff057224 */ /* 0x000fe400078e000d */
[----:B------:R-:W-:Y:S02]  /*162b0*/  IMAD.MOV.U32 R22, RZ, RZ, R15 ;  /* 0x000000ffff167224 */ /* 0x000fe400078e000f */
[----:B------:R-:W0:Y:S04]  /*162c0*/  LDSM.16.MT88.4 R12, [R3+0x4080] ;  /* 0x00408000030c783b */ /* 0x000e280000004200 */
[----:B0-----:R-:W-:Y:S04]  /*162d0*/  STL.64 [R1+0x2570], R14 ;  /* 0x0025700e01007387 */ /* 0x001fe80000100a00 */
[----:B------:R0:W-:Y:S04]  /*162e0*/  STL.64 [R1+0x2568], R12 ;  /* 0x0025680c01007387 */ /* 0x0001e80000100a00 */
[----:B0-----:R-:W2:Y:S04]  /*162f0*/  LDL.LU R12, [R1+0x60] ;  /* 0x00006000010c7983 */ /* 0x001ea80000300800 */
[----:B------:R-:W2:Y:S04]  /*16300*/  LDL.LU R13, [R1+0x64] ;  /* 0x00006400010d7983 */ /* 0x000ea80000300800 */
[----:B------:R-:W2:Y:S04]  /*16310*/  LDL.LU R14, [R1+0x68] ;  /* 0x00006800010e7983 */ /* 0x000ea80000300800 */
[----:B------:R-:W2:Y:S04]  /*16320*/  LDL.LU R15, [R1+0x6c] ;  /* 0x00006c00010f7983 */ /* 0x000ea80000300800 */
[----:B------:R-:W-:Y:S01]  /*16330*/  STL [R1+0x2530], R3 ;  /* 0x0025300301007387 */ /* 0x000fe20000100800 */
[----:B--2---:R-:W-:Y:S07]  /*16340*/  HMMA.16816.F32 R8, R8, R24, R12 ;  /* 0x000000180808723c */ /* 0x004fee000000180c */
[----:B------:R-:W-:Y:S01]  /*16350*/  IMAD.MOV.U32 R14, RZ, RZ, R23 ;  /* 0x000000ffff0e7224 */ /* 0x000fe200078e0017 */
[----:B------:R-:W-:Y:S01]  /*16360*/  MOV R13, R5 ;  /* 0x00000005000d7202 */ /* 0x000fe20000000f00 */
[----:B------:R-:W-:-:S02]  /*16370*/  IMAD.MOV.U32 R15, RZ, RZ, R22 ;  /* 0x000000ffff0f7224 */ /* 0x000fc400078e0016 */
[----:B------:R-:W-:Y:S02]  /*16380*/  IMAD.MOV.U32 R12, RZ, RZ, R29 ;  /* 0x000000ffff0c7224 */ /* 0x000fe400078e001d */
[----:B------:R-:W2:Y:S04]  /*16390*/  LDL.LU R29, [R1+0x2620] ;  /* 0x00262000011d7983 */ /* 0x000ea80000300800 */
[----:B------:R-:W3:Y:S04]  /*163a0*/  LDL.LU R5, [R1+0x261c] ;  /* 0x00261c0001057983 */ /* 0x000ee80000300800 */
[----:B------:R0:W-:Y:S04]  /*163b0*/  STL.64 [R1+0x2590], R14 ;  /* 0x0025900e01007387 */ /* 0x0001e80000100a00 */
[----:B------:R1:W-:Y:S04]  /*163c0*/  STL.64 [R1+0x2588], R12 ;  /* 0x0025880c01007387 */ /* 0x0003e80000100a00 */
[----:B------:R-:W-:Y:S04]  /*163d0*/  STL.64 [R1+0x2540], R10 ;  /* 0x0025400a01007387 */ /* 0x000fe80000100a00 */
[----:B------:R-:W-:Y:S04]  /*163e0*/  STL.64 [R1+0x2538], R8 ;  /* 0x0025380801007387 */ /* 0x000fe80000100a00 */
[----:B------:R-:W4:Y:S01]  /*163f0*/  LDSM.16.MT88.4 R8, [R2+0x5000] ;  /* 0x005000000208783b */ /* 0x000f220000004200 */
[----:B0-----:R-:W-:Y:S01]  /*16400*/  MOV R14, R7 ;  /* 0x00000007000e7202 */ /* 0x001fe20000000f00 */
[----:B------:R-:W-:-:S02]  /*16410*/  IMAD.MOV.U32 R15, RZ, RZ, R6 ;  /* 0x000000ffff0f7224 */ /* 0x000fc400078e0006 */
[----:B-1----:R-:W-:Y:S02]  /*16420*/  IMAD.MOV.U32 R12, RZ, RZ, R21 ;  /* 0x000000ffff0c7224 */ /* 0x002fe400078e0015 */
[----:B------:R-:W-:Y:S01]  /*16430*/  IMAD.MOV.U32 R13, RZ, RZ, R20 ;  /* 0x000000ffff0d7224 */ /* 0x000fe200078e0014 */
[----:B----4-:R0:W-:Y:S04]  /*16440*/  STL.64 [R1+0x2560], R10 ;  /* 0x0025600a01007387 */ /* 0x0101e80000100a00 */
[----:B------:R1:W-:Y:S01]  /*16450*/  STL.64 [R1+0x2558], R8 ;  /* 0x0025580801007387 */ /* 0x0003e20000100a00 */
[----:B0-----:R-:W-:Y:S01]  /*16460*/  IMAD.MOV.U32 R10, RZ, RZ, R17 ;  /* 0x000000ffff0a7224 */ /* 0x001fe200078e0011 */
[----:B------:R-:W-:Y:S02]  /*16470*/  MOV R11, R18 ;  /* 0x00000012000b7202 */ /* 0x000fe40000000f00 */
[----:B-1----:R-:W-:Y:S01]  /*16480*/  MOV R8, R4 ;  /* 0x0000000400087202 */ /* 0x002fe20000000f00 */
[----:B------:R-:W-:Y:S01]  /*16490*/  IMAD.MOV.U32 R9, RZ, RZ, R16 ;  /* 0x000000ffff097224 */ /* 0x000fe200078e0010 */
[----:B------:R-:W3:Y:S04]  /*164a0*/  LDL.LU R4, [R1+0x2618] ;  /* 0x0026180001047983 */ /* 0x000ee80000300800 */
[----:B------:R-:W3:Y:S04]  /*164b0*/  LDL.LU R16, [R1+0x2614] ;  /* 0x0026140001107983 */ /* 0x000ee80000300800 */
[----:B------:R-:W3:Y:S04]  /*164c0*/  LDL.LU R17, [R1+0x2610] ;  /* 0x0026100001117983 */ /* 0x000ee80000300800 */
[----:B------:R-:W3:Y:S04]  /*164d0*/  LDL.LU R18, [R1+0x260c] ;  /* 0x00260c0001127983 */ /* 0x000ee80000300800 */
[----:B------:R-:W3:Y:S04]  /*164e0*/  LDL.LU R6, [R1+0xc8] ;  /* 0x0000c80001067983 */ /* 0x000ee80000300800 */
[----:B------:R-:W3:Y:S04]  /*164f0*/  LDL.LU R7, [R1+0xcc] ;  /* 0x0000cc0001077983 */ /* 0x000ee80000300800 */
[----:B------:R-:W-:Y:S04]  /*16500*/  STL.64 [R1+0x25b0], R14 ;  /* 0x0025b00e01007387 */ /* 0x000fe80000100a00 */
[----:B------:R0:W-:Y:S04]  /*16510*/  STL.64 [R1+0x25a8], R12 ;  /* 0x0025a80c01007387 */ /* 0x0001e80000100a00 */
[----:B0-----:R-:W4:Y:S04]  /*16520*/  LDL.LU R12, [R1+0xe0] ;  /* 0x0000e000010c7983 */ /* 0x001f280000300800 */
[----:B------:R-:W4:Y:S04]  /*16530*/  LDL.LU R13, [R1+0xe4] ;  /* 0x0000e400010d7983 */ /* 0x000f280000300800 */
[----:B------:R-:W2:Y:S04]  /*16540*/  LDL.LU R14, [R1+0xe8] ;  /* 0x0000e800010e7983 */ /* 0x000ea80000300800 */
[----:B------:R-:W2:Y:S01]  /*16550*/  LDL.LU R15, [R1+0xec] ;  /* 0x0000ec00010f7983 */ /* 0x000ea20000300800 */
[----:B------:R-:W-:Y:S01]  /*16560*/  IMAD.MOV.U32 R20, RZ, RZ, R19 ;  /* 0x000000ffff147224 */ /* 0x000fe200078e0013 */
[----:B------:R-:W-:Y:S01]  /*16570*/  MOV R21, R27 ;  /* 0x0000001b00157202 */ /* 0x000fe20000000f00 */
[----:B------:R-:W-:-:S02]  /*16580*/  IMAD.MOV.U32 R22, RZ, RZ, R26 ;  /* 0x000000ffff167224 */ /* 0x000fc400078e001a */
[----:B------:R-:W-:Y:S01]  /*16590*/  IMAD.MOV.U32 R23, RZ, RZ, R28 ;  /* 0x000000ffff177224 */ /* 0x000fe200078e001c */
[----:B--2---:R-:W-:Y:S04]  /*165a0*/  STL.64 [R1+0x25d0], R14 ;  /* 0x0025d00e01007387 */ /* 0x004fe80000100a00 */
[----:B----4-:R-:W-:Y:S04]  /*165b0*/  STL.64 [R1+0x25c8], R12 ;  /* 0x0025c80c01007387 */ /* 0x010fe80000100a00 */
[----:B------:R-:W3:Y:S04]  /*165c0*/  LDL.LU R19, [R1+0x2608] ;  /* 0x0026080001137983 */ /* 0x000ee80000300800 */
[----:B------:R-:W2:Y:S04]  /*165d0*/  LDL.LU R27, [R1+0x2604] ;  /* 0x00260400011b7983 */ /* 0x000ea80000300800 */
[----:B------:R-:W4:Y:S04]  /*165e0*/  LDL.LU R26, [R1+0x2600] ;  /* 0x00260000011a7983 */ /* 0x000f280000300800 */
[----:B------:R-:W2:Y:S04]  /*165f0*/  LDL.LU R28, [R1+0x25fc] ;  /* 0x0025fc00011c7983 */ /* 0x000ea80000300800 */
[----:B------:R-:W-:Y:S04]  /*16600*/  STL.64 [R1+0x25e0], R22 ;  /* 0x0025e01601007387 */ /* 0x000fe80000100a00 */
[----:B------:R-:W-:Y:S04]  /*16610*/  STL.64 [R1+0x25d8], R20 ;  /* 0x0025d81401007387 */ /* 0x000fe80000100a00 */
[----:B------:R-:W-:Y:S04]  /*16620*/  STL.64 [R1+0x2580], R10 ;  /* 0x0025800a01007387 */ /* 0x000fe80000100a00 */
[----:B------:R0:W-:Y:S04]  /*16630*/  STL.64 [R1+0x2578], R8 ;  /* 0x0025780801007387 */ /* 0x0001e80000100a00 */
[----:B------:R-:W1:Y:S04]  /*16640*/  LDSM.16.MT88.4 R20, [R2+0x5080] ;  /* 0x005080000214783b */ /* 0x000e680000004200 */
[----:B0-----:R-:W2:Y:S04]  /*16650*/  LDL.LU R8, [R1+0xb0] ;  /* 0x0000b00001087983 */ /* 0x001ea80000300800 */
[----:B------:R-:W2:Y:S04]  /*16660*/  LDL.LU R9, [R1+0xb4] ;  /* 0x0000b40001097983 */ /* 0x000ea80000300800 */
[----:B------:R-:W2:Y:S04]  /*16670*/  LDL.LU R10, [R1+0xb8] ;  /* 0x0000b800010a7983 */ /* 0x000ea80000300800 */
[----:B------:R-:W2:Y:S01]  /*16680*/  LDL.LU R11, [R1+0xbc] ;  /* 0x0000bc00010b7983 */ /* 0x000ea20000300800 */
[----:B-1----:R-:W-:Y:S01]  /*16690*/  MOV R14, R20 ;  /* 0x00000014000e7202 */ /* 0x002fe20000000f00 */
[----:B------:R-:W-:Y:S01]  /*166a0*/  IMAD.MOV.U32 R13, RZ, RZ, R21 ;  /* 0x000000ffff0d7224 */ /* 0x000fe200078e0015 */
[----:B------:R-:W-:Y:S01]  /*166b0*/  MOV R3, R23 ;  /* 0x0000001700037202 */ /* 0x000fe20000000f00 */
[----:B------:R-:W-:-:S02]  /*166c0*/  IMAD.MOV.U32 R12, RZ, RZ, R22 ;  /* 0x000000ffff0c7224 */ /* 0x000fc400078e0016 */
[----:B------:R-:W0:Y:S04]  /*166d0*/  LDSM.16.MT88.4 R20, [R29+0x5000] ;  /* 0x005000001d14783b */ /* 0x000e280000004200 */
[----:B--2---:R4:W-:Y:S04]  /*166e0*/  STL.64 [R1+0x25a0], R10 ;  /* 0x0025a00a01007387 */ /* 0x0049e80000100a00 */
[----:B------:R1:W-:Y:S01]  /*166f0*/  STL.64 [R1+0x2598], R8 ;  /* 0x0025980801007387 */ /* 0x0003e20000100a00 */
[----:B----4-:R-:W-:Y:S02]  /*16700*/  IMAD.MOV.U32 R10, RZ, RZ, R26 ;  /* 0x000000ffff0a7224 */ /* 0x010fe400078e001a */
[----:B------:R-:W-:Y:S01]  /*16710*/  IMAD.MOV.U32 R11, RZ, RZ, R27 ;  /* 0x000000ffff0b7224 */ /* 0x000fe200078e001b */
[----:B-1----:R-:W2:Y:S01]  /*16720*/  LDL.LU R8, [R1+0xa0] ;  /* 0x0000a00001087983 */ /* 0x002ea20000300800 */
[----:B------:R-:W-:-:S03]  /*16730*/  MOV R9, R28 ;  /* 0x0000001c00097202 */ /* 0x000fc60000000f00 */
[----:B------:R-:W4:Y:S04]  /*16740*/  LDL.LU R28, [R1+0x25f8] ;  /* 0x0025f800011c7983 */ /* 0x000f280000300800 */
[----:B------:R-:W2:Y:S04]  /*16750*/  LDL.LU R26, [R1+0x25f4] ;  /* 0x0025f400011a7983 */ /* 0x000ea80000300800 */
[----:B------:R-:W4:Y:S01]  /*16760*/  LDL.LU R27, [R1+0x25f0] ;  /* 0x0025f000011b7983 */ /* 0x000f220000300800 */
[----:B---3--:R-:W-:Y:S03]  /*16770*/  HMMA.16816.F32 R4, R16, R24, R4 ;  /* 0x000000181004723c */ /* 0x008fe60000001804 */
[----:B------:R-:W-:Y:S04]  /*16780*/  STL [R1+0x24fc], R2 ;  /* 0x0024fc0201007387 */ /* 0x000fe80000100800 */
[----:B------:R-:W3:Y:S01]  /*16790*/  LDL.LU R16, [R1+0xd0] ;  /* 0x0000d00001107983 */ /* 0x000ee20000300800 */
[----:B--2---:R-:W-:-:S03]  /*167a0*/  IMAD.MOV.U32 R17, RZ, RZ, R26 ;  /* 0x000000ffff117224 */ /* 0x004fc600078e001a */
[----:B------:R-:W2:Y:S01]  /*167b0*/  LDL.LU R26, [R1+0x25ec] ;  /* 0x0025ec00011a7983 */ /* 0x000ea20000300800 */
[----:B----4-:R-:W-:-:S03]  /*167c0*/  IMAD.MOV.U32 R18, RZ, RZ, R27 ;  /* 0x000000ffff127224 */ /* 0x010fc600078e001b */
[----:B------:R-:W2:Y:S08]  /*167d0*/  LDL.LU R27, [R1+0x25e8] ;  /* 0x0025e800011b7983 */ /* 0x000eb00000300800 */
[----:B------:R0:W-:Y:S04]  /*167e0*/  STL.64 [R1+0x2518], R6 ;  /* 0x0025180601007387 */ /* 0x0001e80000100a00 */
[----:B------:R1:W-:Y:S01]  /*167f0*/  STL.64 [R1+0x2510], R4 ;  /* 0x0025100401007387 */ /* 0x0003e20000100a00 */
[----:B0-----:R-:W-:-:S02]  /*16800*/  IMAD.MOV.U32 R7, RZ, RZ, R20 ;  /* 0x000000ffff077224 */ /* 0x001fc400078e0014 */
[----:B------:R-:W-:Y:S01]  /*16810*/  IMAD.MOV.U32 R6, RZ, RZ, R21 ;  /* 0x000000ffff067224 */ /* 0x000fe200078e0015 */
[----:B-1----:R-:W-:Y:S01]  /*16820*/  MOV R5, R22 ;  /* 0x0000001600057202 */ /* 0x002fe20000000f00 */
[----:B------:R-:W-:Y:S02]  /*16830*/  IMAD.MOV.U32 R4, RZ, RZ, R23 ;  /* 0x000000ffff047224 */ /* 0x000fe400078e0017 */
[----:B------:R-:W3:Y:S04]  /*16840*/  LDL.LU.64 R22, [R1+0x25e0] ;  /* 0x0025e00001167983 */ /* 0x000ee80000300a00 */
[----:B------:R-:W3:Y:S01]  /*16850*/  LDL.LU.64 R20, [R1+0x25d8] ;  /* 0x0025d80001147983 */ /* 0x000ee20000300a00 */
[----:B------:R-:W-:-:S03]  /*16860*/  MOV R19, R28 ;  /* 0x0000001c00137202 */ /* 0x000fc60000000f00 */
[----:B------:R0:W-:Y:S04]  /*16870*/  STL.64 [R1+0x2528], R6 ;  /* 0x0025280601007387 */ /* 0x0001e80000100a00 */
[----:B------:R1:W-:Y:S01]  /*16880*/  STL.64 [R1+0x2520], R4 ;  /* 0x0025200401007387 */ /* 0x0003e20000100a00 */
[----:B0-----:R-:W-:Y:S02]  /*16890*/  IMAD.MOV.U32 R6, RZ, RZ, R12 ;  /* 0x000000ffff067224 */ /* 0x001fe400078e000c */
[----:B-1----:R-:W-:Y:S01]  /*168a0*/  IMAD.MOV.U32 R4, RZ, RZ, R14 ;  /* 0x000000ffff047224 */ /* 0x002fe200078e000e */
[----:B------:R-:W-:Y:S02]  /*168b0*/  MOV R5, R13 ;  /* 0x0000000d00057202 */ /* 0x000fe40000000f00 */
[----:B------:R-:W0:Y:S01]  /*168c0*/  LDSM.16.MT88.4 R12, [R29+0x5080] ;  /* 0x005080001d0c783b */ /* 0x000e220000004200 */
[----:B------:R-:W-:-:S03]  /*168d0*/  IMAD.MOV.U32 R7, RZ, RZ, R3 ;  /* 0x000000ffff077224 */ /* 0x000fc600078e0003 */
[----:B0-----:R-:W-:Y:S01]  /*168e0*/  STL.64 [R1+0x30], R12 ;  /* 0x0000300c01007387 */ /* 0x001fe20000100a00 */
[----:B------:R-:W-:-:S03]  /*168f0*/  MOV R3, R14 ;  /* 0x0000000e00037202 */ /* 0x000fc60000000f00 */
[----:B------:R0:W-:Y:S04]  /*16900*/  STL [R1+0x3c], R15 ;  /* 0x00003c0f01007387 */ /* 0x0001e80000100800 */
[----:B0-----:R-:W4:Y:S04]  /*16910*/  LDL.LU.64 R14, [R1+0x25d0] ;  /* 0x0025d000010e7983 */ /* 0x001f280000300a00 */
[----:B------:R-:W4:Y:S04]  /*16920*/  LDL.LU.64 R12, [R1+0x25c8] ;  /* 0x0025c800010c7983 */ /* 0x000f280000300a00 */
[----:B------:R-:W-:Y:S01]  /*16930*/  STL [R1+0x2500], R29 ;  /* 0x0025001d01007387 */ /* 0x000fe20000100800 */
[-C--:B---3--:R-:W-:Y:S03]  /*16940*/  HMMA.16816.F32 R16, R20, R24.reuse, R16 ;  /* 0x000000181410723c */ /* 0x088fe60000001810 */
[----:B------:R-:W0:Y:S04]  /*16950*/  LDSM.16.MT88.4 R20, [R0+0x5000] ;  /* 0x005000000014783b */ /* 0x000e280000004200 */
[----:B0-----:R-:W-:Y:S04]  /*16960*/  STL.64 [R1+0x70], R20 ;  /* 0x0000701401007387 */ /* 0x001fe80000100a00 */
[----:B------:R0:W-:Y:S04]  /*16970*/  STL.64 [R1+0x78], R22 ;  /* 0x0000781601007387 */ /* 0x0001e80000100a00 */
[----:B0-----:R-:W4:Y:S04]  /*16980*/  LDL.LU.64 R22, [R1+0x25c0] ;  /* 0x0025c00001167983 */ /* 0x001f280000300a00 */
[----:B------:R-:W4:Y:S02]  /*16990*/  LDL.LU.64 R20, [R1+0x25b8] ;  /* 0x0025b80001147983 */ /* 0x000f240000300a00 */
[-C--:B----4-:R-:W-:Y:S02]  /*169a0*/  HMMA.16816.F32 R20, R20, R24.reuse, R12 ;  /* 0x000000181414723c */ /* 0x090fe4000000180c */
[----:B------:R-:W3:Y:S04]  /*169b0*/  LDL.LU.64 R14, [R1+0x25b0] ;  /* 0x0025b000010e7983 */ /* 0x000ee80000300a00 */
[----:B------:R-:W3:Y:S11]  /*169c0*/  LDL.LU.64 R12, [R1+0x25a8] ;  /* 0x0025a800010c7983 */ /* 0x000ef60000300a00 */
[----:B------:R-:W-:Y:S06]  /*169d0*/  @!UPT UIADD3 URZ, URZ, URZ, URZ ;  /* 0x0000003f3f3ff290 */ /* 0x000fec000fffe03f */
[----:B------:R-:W-:Y:S04]  /*169e0*/  STL [R1+0x2508], R22 ;  /* 0x0025081601007387 */ /* 0x000fe80000100800 */
[----:B------:R-:W-:Y:S01]  /*169f0*/  STL [R1+0x2504], R23 ;  /* 0x0025041701007387 */ /* 0x000fe20000100800 */
[-C--:B---3--:R-:W-:Y:S03]  /*16a00*/  HMMA.16816.F32 R12, R12, R24.reuse, R8 ;  /* 0x000000180c0c723c */ /* 0x088fe60000001808 */
[----:B------:R-:W3:Y:S04]  /*16a10*/  LDL.LU.64 R10, [R1+0x25a0] ;  /* 0x0025a000010a7983 */ /* 0x000ee80000300a00 */
[----:B------:R-:W3:Y:S11]  /*16a20*/  LDL.LU.64 R8, [R1+0x2598] ;  /* 0x0025980001087983 */ /* 0x000ef60000300a00 */
[----:B------:R-:W-:Y:S05]  /*16a30*/  @!UPT UIADD3 URZ, URZ, URZ, URZ ;  /* 0x0000003f3f3ff290 */ /* 0x000fea000fffe03f */
[----:B------:R-:W-:Y:S04]  /*16a40*/  STL.64 [R1+0xa0], R12 ;  /* 0x0000a00c01007387 */ /* 0x000fe80000100a00 */
[----:B------:R0:W-:Y:S04]  /*16a50*/  STL.64 [R1+0xa8], R14 ;  /* 0x0000a80e01007387 */ /* 0x0001e80000100a00 */
[----:B0-----:R-:W3:Y:S04]  /*16a60*/  LDL.LU.64 R14, [R1+0x2590] ;  /* 0x00259000010e7983 */ /* 0x001ee80000300a00 */
[----:B------:R-:W3:Y:S02]  /*16a70*/  LDL.LU.64 R12, [R1+0x2588] ;  /* 0x00258800010c7983 */ /* 0x000ee40000300a00 */
[----:B---3--:R-:W-:Y:S02]  /*16a80*/  HMMA.16816.F32 R12, R12, R24, R8 ;  /* 0x000000180c0c723c */ /* 0x008fe40000001808 */
[----:B------:R-:W3:Y:S04]  /*16a90*/  LDL.LU.64 R10, [R1+0x2580] ;  /* 0x00258000010a7983 */ /* 0x000ee80000300a00 */
[----:B------:R-:W3:Y:S11]  /*16aa0*/  LDL.LU.64 R8, [R1+0x2578] ;  /* 0x0025780001087983 */ /* 0x000ef60000300a00 */
[----:B------:R-:W-:Y:S06]  /*16ab0*/  @!UPT UIADD3 URZ, URZ, URZ, URZ ;  /* 0x0000003f3f3ff290 */ /* 0x000fec000fffe03f */
[----:B------:R-:W-:Y:S01]  /*16ac0*/  STL.64 [R1+0xd0], R12 ;  /* 0x0000d00c01007387 */ /* 0x000fe20000100a00 */
[----:B------:R-:W-:-:S03]  /*16ad0*/  IMAD.MOV.U32 R28, RZ, RZ, R15 ;  /* 0x000000ffff1c7224 */ /* 0x000fc600078e000f */
[----:B------:R0:W-:Y:S04]  /*16ae0*/  STL [R1+0xd8], R14 ;  /* 0x0000d80e01007387 */ /* 0x0001e80000100800 */
[----:B0-----:R-:W3:Y:S04]  /*16af0*/  LDL.LU.64 R14, [R1+0x2570] ;  /* 0x00257000010e7983 */ /* 0x001ee80000300a00 */
[----:B------:R-:W3:Y:S04]  /*16b00*/  LDL.LU.64 R12, [R1+0x2568] ;  /* 0x00256800010c7983 */ /* 0x000ee80000300a00 */
[----:B------:R-:W-:Y:S01]  /*16b10*/  STL [R1+0x24f8], R28 ;  /* 0x0024f81c01007387 */ /* 0x000fe20000100800 */
[----:B---3--:R-:W-:Y:S03]  /*16b20*/  HMMA.16816.F32 R12, R12, R24, R8 ;  /* 0x000000180c0c723c */ /* 0x008fe60000001808 */
[----:B------:R-:W2:Y:S04]  /*16b30*/  LDL.LU.64 R10, [R1+0x2560] ;  /* 0x00256000010a7983 */ /* 0x000ea80000300a00 */
[----:B------:R-:W2:Y:S11]  /*16b40*/  LDL.LU.64 R8, [R1+0x2558] ;  /* 0x0025580001087983 */ /* 0x000eb60000300a00 */
[----:B------:R-:W-:Y:S05]  /*16b50*/  @!UPT UIADD3 URZ, URZ, URZ, URZ ;  /* 0x0000003f3f3ff290 */ /* 0x000fea000fffe03f */
[----:B------:R-:W-:Y:S04]  /*16b60*/  STL.64 [R1+0x80], R12 ;  /* 0x0000800c01007387 */ /* 0x000fe80000100a00 */
[----:B------:R-:W-:Y:S04]  /*16b70*/  STL.64 [R1+0x88], R14 ;  /* 0x0000880e01007387 */ /* 0x000fe80000100a00 */
[----:B------:R-:W0:Y:S02]  /*16b80*/  LDSM.16.MT88.4 R12, [R0+0x5080] ;  /* 0x00508000000c783b */ /* 0x000e240000004200 */
[----:B0-----:R-:W-:Y:S01]  /*16b90*/  IMAD.MOV.U32 R29, RZ, RZ, R14 ;  /* 0x000000ffff1d7224 */ /* 0x001fe200078e000e */
[----:B------:R-:W-:Y:S01]  /*16ba0*/  MOV R23, R13 ;  /* 0x0000000d00177202 */ /* 0x000fe20000000f00 */
[----:B------:R-:W-:-:S02]  /*16bb0*/  IMAD.MOV.U32 R2, RZ, RZ, R15 ;  /* 0x000000ffff027224 */ /* 0x000fc400078e000f */
[----:B------:R-:W-:Y:S01]  /*16bc0*/  IMAD.MOV.U32 R22, RZ, RZ, R12 ;  /* 0x000000ffff167224 */ /* 0x000fe200078e000c */
[----:B------:R-:W2:Y:S04]  /*16bd0*/  LDL.LU.64 R14, [R1+0x2550] ;  /* 0x00255000010e7983 */ /* 0x000ea80000300a00 */
[----:B------:R-:W2:Y:S02]  /*16be0*/  LDL.LU.64 R12, [R1+0x2548] ;  /* 0x00254800010c7983 */ /* 0x000ea40000300a00 */
[----:B--2---:R-:W-:Y:S02]  /*16bf0*/  HMMA.16816.F32 R12, R8, R26, R12 ;  /* 0x0000001a080c723c */ /* 0x004fe4000000180c */
[----:B------:R-:W2:Y:S04]  /*16c00*/  LDL.LU.64 R10, [R1+0x2540] ;  /* 0x00254000010a7983 */ /* 0x000ea80000300a00 */
[----:B------:R-:W2:Y:S11]  /*16c10*/  LDL.LU.64 R8, [R1+0x2538] ;  /* 0x0025380001087983 */ /* 0x000eb60000300a00 */
[----:B------:R-:W-:Y:S06]  /*16c20*/  @!UPT UIADD3 URZ, URZ, URZ, URZ ;  /* 0x0000003f3f3ff290 */ /* 0x000fec000fffe03f */
[----:B------:R0:W-:Y:S04]  /*16c30*/  STL.64 [R1+0xe0], R12 ;  /* 0x0000e00c01007387 */ /* 0x0001e80000100a00 */
[----:B------:R1:W-:Y:S04]  /*16c40*/  STL.64 [R1+0xe8], R14 ;  /* 0x0000e80e01007387 */ /* 0x0003e80000100a00 */
[----:B0-----:R-:W3:Y:S04]  /*16c50*/  LDL.LU R12, [R1+0x30] ;  /* 0x00003000010c7983 */ /* 0x001ee80000300800 */
[----:B------:R-:W3:Y:S01]  /*16c60*/  LDL.LU R13, [R1+0x34] ;  /* 0x00003400010d7983 */ /* 0x000ee20000300800 */
[----:B-1----:R-:W-:-:S03]  /*16c70*/  MOV R14, R3 ;  /* 0x00000003000e7202 */ /* 0x002fc60000000f00 */
[----:B------:R-:W4:Y:S04]  /*16c80*/  LDL.LU R3, [R1+0x2530] ;  /* 0x0025300001037983 */ /* 0x000f280000300800 */
[----:B------:R-:W3:Y:S01]  /*16c90*/  LDL.LU R15, [R1+0x3c] ;  /* 0x00003c00010f7983 */ /* 0x000ee20000300800 */
[----:B--2---:R-:W-:Y:S03]  /*16ca0*/  HMMA.16816.F32 R8, R4, R26, R8 ;  /* 0x0000001a0408723c */ /* 0x004fe60000001808 */
[----:B------:R-:W2:Y:S04]  /*16cb0*/  LDL.LU.64 R6, [R1+0x2528] ;  /* 0x0025280001067983 */ /* 0x000ea80000300a00 */
[----:B------:R-:W3:Y:S11]  /*16cc0*/  LDL.LU.64 R4, [R1+0x2520] ;  /* 0x0025200001047983 */ /* 0x000ef60000300a00 */
[----:B------:R-:W-:Y:S05]  /*16cd0*/  @!UPT UIADD3 URZ, URZ, URZ, URZ ;  /* 0x0000003f3f3ff290 */ /* 0x000fea000fffe03f */
[----:B------:R2:W-:Y:S04]  /*16ce0*/  STL.64 [R1+0xc0], R8 ;  /* 0x0000c00801007387 */ /* 0x0005e80000100a00 */
[----:B------:R3:W-:Y:S01]  /*16cf0*/  STL.64 [R1+0xc8], R10 ;  /* 0x0000c80a01007387 */ /* 0x0007e20000100a00 */
[----:B--2---:R-:W-:Y:S02]  /*16d00*/  IMAD.MOV.U32 R8, RZ, RZ, R7 ;  /* 0x000000ffff087224 */ /* 0x004fe400078e0007 */
[----:B------:R-:W-:Y:S01]  /*16d10*/  IMAD.MOV.U32 R9, RZ, RZ, R6 ;  /* 0x000000ffff097224 */ /* 0x000fe200078e0006 */
[----:B---3--:R-:W-:Y:S01]  /*16d20*/  MOV R10, R5 ;  /* 0x00000005000a7202 */ /* 0x008fe20000000f00 */
[----:B------:R-:W-:Y:S02]  /*16d30*/  IMAD.MOV.U32 R11, RZ, RZ, R4 ;  /* 0x000000ffff0b7224 */ /* 0x000fe400078e0004 */
[----:B----4-:R-:W0:Y:S02]  /*16d40*/  LDSM.16.MT88.4 R4, [R3+0x5000] ;  /* 0x005000000304783b */ /* 0x010e240000004200 */
[----:B0-----:R-:W-:-:S02]  /*16d50*/  MOV R25, R6 ;  /* 0x0000000600197202 */ /* 0x001fc40000000f00 */
[----:B------:R0:W-:Y:S01]  /*16d60*/  STL [R1+0x50], R4 ;  /* 0x0000500401007387 */ /* 0x0001e20000100800 */
[----:B------:R-:W-:Y:S02]  /*16d70*/  IMAD.MOV.U32 R24, RZ, RZ, R7 ;  /* 0x000000ffff187224 */ /* 0x000fe400078e0007 */
[----:B------:R-:W-:Y:S01]  /*16d80*/  IMAD.MOV.U32 R28, RZ, RZ, R5 ;  /* 0x000000ffff1c7224 */ /* 0x000fe200078e0005 */
[----:B------:R-:W2:Y:S04]  /*16d90*/  LDL.LU.64 R6, [R1+0x2518] ;  /* 0x0025180001067983 */ /* 0x000ea80000300a00 */
[----:B0-----:R-:W2:Y:S02]  /*16da0*/  LDL.LU.64 R4, [R1+0x2510] ;  /* 0x0025100001047983 */ /* 0x001ea40000300a00 */
[-C--:B--2---:R-:W-:Y:S08]  /*16db0*/  HMMA.16816.F32 R8, R8, R26.reuse, R4 ;  /* 0x0000001a0808723c */ /* 0x084ff00000001804 */
[----:B------:R-:W-:Y:S01]  /*16dc0*/  HMMA.16816.F32 R4, R12, R26, R16 ;  /* 0x0000001a0c04723c */ /* 0x000fe20000001810 */
[----:B------:R-:W2:Y:S06]  /*16dd0*/  LDL.LU R16, [R1+0x70] ;  /* 0x0000700001107983 */ /* 0x000eac0000300800 */
[----:B------:R-:W-:Y:S01]  /*16de0*/  IMAD.MOV.U32 R12, RZ, RZ, R22 ;  /* 0x000000ffff0c7224 */ /* 0x000fe200078e0016 */
[----:B------:R-:W-:-:S07]  /*16df0*/  MOV R13, R23 ;  /* 0x00000017000d7202 */ /* 0x000fce0000000f00 */
[----:B------:R-:W-:Y:S04]  /*16e00*/  STL.64 [R1+0xb0], R8 ;  /* 0x0000b00801007387 */ /* 0x000fe80000100a00 */
[----:B------:R-:W-:Y:S04]  /*16e10*/  STL.64 [R1+0xb8], R10 ;  /* 0x0000b80a01007387 */ /* 0x000fe80000100a00 */
[----:B------:R-:W-:Y:S04]  /*16e20*/  STL.64 [R1+0x90], R4 ;  /* 0x0000900401007387 */ /* 0x000fe80000100a00 */
[----:B------:R0:W-:Y:S04]  /*16e30*/  STL.64 [R1+0x98], R6 ;  /* 0x0000980601007387 */ /* 0x0001e80000100a00 */
[----:B------:R-:W2:Y:S01]  /*16e40*/  LDL.LU R17, [R1+0x74] ;  /* 0x0000740001117983 */ /* 0x000ea20000300800 */
[----:B------:R-:W-:-:S03]  /*16e50*/  IMAD.MOV.U32 R14, RZ, RZ, R29 ;  /* 0x000000ffff0e7224 */ /* 0x000fc600078e001d */
[----:B------:R-:W2:Y:S01]  /*16e60*/  LDL.LU R18, [R1+0x78] ;  /* 0x0000780001127983 */ /* 0x000ea20000300800 */
[----:B------:R-:W-:-:S03]  /*16e70*/  IMAD.MOV.U32 R15, RZ, RZ, R2 ;  /* 0x000000ffff0f7224 */ /* 0x000fc600078e0002 */
[----:B------:R-:W2:Y:S04]  /*16e80*/  LDL.LU R19, [R1+0x7c] ;  /* 0x00007c0001137983 */ /* 0x000ea80000300800 */
[----:B------:R-:W2:Y:S04]  /*16e90*/  LDL.LU R22, [R1+0x2508] ;  /* 0x0025080001167983 */ /* 0x000ea80000300800 */
[----:B------:R-:W2:Y:S04]  /*16ea0*/  LDL.LU R23, [R1+0x2504] ;  /* 0x0025040001177983 */ /* 0x000ea80000300800 */
[----:B------:R-:W3:Y:S04]  /*16eb0*/  LDL.LU R29, [R1+0x2500] ;  /* 0x00250000011d7983 */ /* 0x000ee80000300800 */
[----:B------:R-:W4:Y:S04]  /*16ec0*/  LDL.LU R2, [R1+0x24fc] ;  /* 0x0024fc0001027983 */ /* 0x000f280000300800 */
[----:B0-----:R-:W0:Y:S04]  /*16ed0*/  S2R R7, SR_TID.X ;  /* 0x0000000000077919 */ /* 0x001e280000002100 */
[----:B------:R-:W1:Y:S04]  /*16ee0*/  S2R R6, SR_TID.X ;  /* 0x0000000000067919 */ /* 0x000e680000002100 */
[----:B------:R-:W1:Y:S01]  /*16ef0*/  LDSM.16.MT88.4 R8, [R3+0x5080] ;  /* 0x005080000308783b */ /* 0x000e620000004200 */
[----:B0-----:R-:W-:-:S02]  /*16f00*/  LOP3.LUT R5, R7, 0x7, RZ, 0xc0, !PT ;  /* 0x0000000707057812 */ /* 0x001fc400078ec0ff */
[C---:B-1----:R-:W-:Y:S02]  /*16f10*/  LOP3.LUT R7, R6.reuse, 0xe0, RZ, 0xc0, !PT ;  /* 0x000000e006077812 */ /* 0x042fe400078ec0ff */
[----:B------:R-:W-:Y:S01]  /*16f20*/  SHF.L.U32 R4, R5, 0x4, RZ ;  /* 0x0000000405047819 */ /* 0x000fe200000006ff */
[----:B------:R-:W-:-:S04]  /*16f30*/  IMAD.SHL.U32 R5, R6, 0x2, RZ ;  /* 0x0000000206057824 */ /* 0x000fc800078e00ff */
[----:B------:R-:W-:Y:S01]  /*16f40*/  IMAD R7, R7, 0x100, R4 ;  /* 0x0000010007077824 */ /* 0x000fe200078e0204 */
[----:B------:R-:W-:-:S04]  /*16f50*/  LOP3.LUT R6, R6, 0x7, RZ, 0xc0, !PT ;  /* 0x0000000706067812 */ /* 0x000fc800078ec0ff */
[----:B------:R-:W-:-:S04]  /*16f60*/  LOP3.LUT R7, R7, 0x30, R5, 0x78, !PT ;  /* 0x0000003007077812 */ /* 0x000fc800078e7805 */
[----:B------:R-:W-:Y:S01]  /*16f70*/  LEA R7, R6, R7, 0xa ;  /* 0x0000000706077211 */ /* 0x000fe200078e50ff */
[----:B------:R-:W-:Y:S03]  /*16f80*/  STL.64 [R1+0x24d8], R10 ;  /* 0x0024d80a01007387 */ /* 0x000fe60000100a00 */
[----:B------:R-:W-:Y:S01]  /*16f90*/  LOP3.LUT R7, R7, 0x40, RZ, 0x3c, !PT ;  /* 0x0000004007077812 */ /* 0x000fe200078e3cff */
[----:B------:R-:W-:Y:S05]  /*16fa0*/  STL.64 [R1+0x24d0], R8 ;  /* 0x0024d00801007387 */ /* 0x000fea0000100a00 */
[----:B------:R-:W-:Y:S01]  /*16fb0*/  LDSM.16.M88.4 R4, [R7+0x20080] ;  /* 0x020080000704783b */ /* 0x000fe20000000200 */
[----:B--2---:R-:W-:Y:S03]  /*16fc0*/  HMMA.16816.F32 R20, R16, R26, R20 ;  /* 0x0000001a1014723c */ /* 0x004fe60000001814 */
[----:B----4-:R-:W0:Y:S11]  /*16fd0*/  LDSM.16.MT88.4 R16, [R2+0x6000] ;  /* 0x006000000210783b */ /* 0x010e360000004200 */
[----:B------:R-:W-:Y:S09]  /*16fe0*/  @!UPT UIADD3 URZ, URZ, URZ, URZ ;  /* 0x0000003f3f3ff290 */ /* 0x000ff2000fffe03f */
[----:B------:R-:W-:Y:S04]  /*16ff0*/  STL.64 [R1+0x2440], R22 ;  /* 0x0024401601007387 */ /* 0x000fe80000100a00 */
[----:B------:R-:W-:Y:S04]  /*17000*/  STL.64 [R1+0x2438], R20 ;  /* 0x0024381401007387 */ /* 0x000fe80000100a00 */
[----:B---3--:R-:W-:Y:S04]  /*17010*/  LDSM.16.MT88.4 R20, [R29+0x6080] ;  /* 0x006080001d14783b */ /* 0x008fe80000004200 */
[----:B0-----:R-:W-:Y:S04]  /*17020*/  STL.64 [R1+0x24b0], R18 ;  /* 0x0024b01201007387 */ /* 0x001fe80000100a00 */
[----:B------:R-:W-:Y:S04]  /*17030*/  STL.64 [R1+0x24a8], R16 ;  /* 0x0024a81001007387 */ /* 0x000fe80000100a00 */
[----:B------:R-:W0:Y:S04]  /*17040*/  LDSM.16.MT88.4 R16, [R2+0x6080] ;  /* 0x006080000210783b */ /* 0x000e280000004200 */
[----:B------:R-:W-:Y:S04]  /*17050*/  STL [R1+0x24e0], R4 ;  /* 0x0024e00401007387 */ /* 0x000fe80000100800 */
[----:B------:R-:W-:Y:S04]  /*17060*/  STL [R1+0x24b8], R5 ;  /* 0x0024b80501007387 */ /* 0x000fe80000100800 */
[----:B------:R-:W-:Y:S04]  /*17070*/  STL [R1+0x240c], R6 ;  /* 0x00240c0601007387 */ /* 0x000fe80000100800 */
[----:B------:R-:W-:Y:S01]  /*17080*/  STL [R1+0x2408], R7 ;  /* 0x0024080701007387 */ /* 0x000fe20000100800 */
[----:B0-----:R-:W-:Y:S01]  /*17090*/  IMAD.MOV.U32 R11, RZ, RZ, R16 ;  /* 0x000000ffff0b7224 */ /* 0x001fe200078e0010 */
[----:B------:R-:W-:Y:S01]  /*170a0*/  MOV R9, R18 ;  /* 0x0000001200097202 */ /* 0x000fe20000000f00 */
[----:B------:R-:W-:-:S02]  /*170b0*/  IMAD.MOV.U32 R10, RZ, RZ, R17 ;  /* 0x000000ffff0a7224 */ /* 0x000fc400078e0011 */
[----:B------:R-:W-:Y:S02]  /*170c0*/  IMAD.MOV.U32 R8, RZ, RZ, R19 ;  /* 0x000000ffff087224 */ /* 0x000fe400078e0013 */
[----:B------:R-:W0:Y:S04]  /*170d0*/  LDSM.16.MT88.4 R16, [R29+0x6000] ;  /* 0x006000001d10783b */ /* 0x000e280000004200 */
[----:B------:R-:W-:Y:S04]  /*170e0*/  STL.64 [R1+0x24f0], R10 ;  /* 0x0024f00a01007387 */ /* 0x000fe80000100a00 */
[----:B------:R1:W-:Y:S04]  /*170f0*/  STL.64 [R1+0x24e8], R8 ;  /* 0x0024e80801007387 */ /* 0x0003e80000100a00 */
[----:B-1----:R-:W2:Y:S04]  /*17100*/  LDL.LU R8, [R1+0xa0] ;  /* 0x0000a00001087983 */ /* 0x002ea80000300800 */
[----:B------:R-:W2:Y:S04]  /*17110*/  LDL.LU R9, [R1+0xa4] ;  /* 0x0000a40001097983 */ /* 0x000ea80000300800 */
[----:B------:R-:W2:Y:S04]  /*17120*/  LDL.LU R10, [R1+0xa8] ;  /* 0x0000a800010a7983 */ /* 0x000ea80000300800 */
[----:B------:R-:W2:Y:S04]  /*17130*/  LDL.LU R11, [R1+0xac] ;  /* 0x0000ac00010b7983 */ /* 0x000ea80000300800 */
[----:B0-----:R-:W-:Y:S04]  /*17140*/  STL.64 [R1+0x30], R16 ;  /* 0x0000301001007387 */ /* 0x001fe80000100a00 */
[----:B------:R-:W-:Y:S04]  /*17150*/  STL.64 [R1+0x2460], R22 ;  /* 0x0024601601007387 */ /* 0x000fe80000100a00 */
[----:B------:R0:W-:Y:S04]  /*17160*/  STL.64 [R1+0x2458], R20 ;  /* 0x0024581401007387 */ /* 0x0001e80000100a00 */
[----:B0-----:R-:W3:Y:S01]  /*17170*/  LDL.LU R20, [R1+0x50] ;  /* 0x0000500001147983 */ /* 0x001ee20000300800 */
[----:B------:R-:W-:-:S03]  /*17180*/  IMAD.MOV.U32 R21, RZ, RZ, R28 ;  /* 0x000000ffff157224 */ /* 0x000fc600078e001c */
[----:B------:R-:W4:Y:S04]  /*17190*/  LDL.LU R28, [R1+0x24f8] ;  /* 0x0024f800011c7983 */ /* 0x000f280000300800 */
[----:B------:R-:W-:Y:S01]  /*171a0*/  STL [R1+0x2414], R29 ;  /* 0x0024141d01007387 */ /* 0x000fe20000100800 */
[----:B--2---:R-:W-:Y:S01]  /*171b0*/  HMMA.16816.F32 R12, R12, R26, R8 ;  /* 0x0000001a0c0c723c */ /* 0x004fe20000001808 */
[----:B------:R-:W-:Y:S01]  /*171c0*/  IMAD.MOV.U32 R22, RZ, RZ, R25 ;  /* 0x000000ffff167224 */ /* 0x000fe200078e0019 */
[----:B------:R-:W-:Y:S01]  /*171d0*/  MOV R23, R24 ;  /* 0x0000001800177202 */ /* 0x000fe20000000f00 */
[----:B------:R-:W-:Y:S11]  /*171e0*/  LDSM.16.MT88.4 R8, [R0+0x6080] ;  /* 0x006080000008783b */ /* 0x000ff60000004200 */
[----:B------:R-:W-:Y:S09]  /*171f0*/  @!UPT UIADD3 URZ, URZ, URZ, URZ ;  /* 0x0000003f3f3ff290 */ /* 0x000ff2000fffe03f */
[----:B------:R-:W-:Y:S04]  /*17200*/  STL.64 [R1+0x2430], R14 ;  /* 0x0024300e01007387 */ /* 0x000fe80000100a00 */
[----:B------:R-:W-:Y:S04]  /*17210*/  STL.64 [R1+0x2428], R12 ;  /* 0x0024280c01007387 */ /* 0x000fe80000100a00 */
[----:B------:R-:W0:Y:S04]  /*17220*/  LDSM.16.MT88.4 R12, [R0+0x6000] ;  /* 0x00600000000c783b */ /* 0x000e280000004200 */
[----:B0-----:R-:W-:Y:S04]  /*17230*/  STL.64 [R1+0x2450], R14 ;  /* 0x0024500e01007387 */ /* 0x001fe80000100a00 */
[----:B------:R0:W-:Y:S04]  /*17240*/  STL.64 [R1+0x2448], R12 ;  /* 0x0024480c01007387 */ /* 0x0001e80000100a00 */
[----:B0-----:R-:W3:Y:S04]  /*17250*/  LDL.LU R12, [R1+0xd0] ;  /* 0x0000d000010c7983 */ /* 0x001ee80000300800 */
[----:B------:R-:W3:Y:S04]  /*17260*/  LDL.LU R13, [R1+0xd4] ;  /* 0x0000d400010d7983 */ /* 0x000ee80000300800 */
[----:B------:R-:W3:Y:S01]  /*17270*/  LDL.LU R14, [R1+0xd8] ;  /* 0x0000d800010e7983 */ /* 0x000ee20000300800 */
[----:B----4-:R-:W-:Y:S01]  /*17280*/  IMAD.MOV.U32 R15, RZ, RZ, R28 ;  /* 0x000000ffff0f7224 */ /* 0x010fe200078e001c */
[----:B------:R-:W-:Y:S01]  /*17290*/  MOV R16, R19 ;  /* 0x0000001300107202 */ /* 0x000fe20000000f00 */
[----:B------:R-:W-:Y:S01]  /*172a0*/  IMAD.MOV.U32 R4, RZ, RZ, R18 ;  /* 0x000000ffff047224 */ /* 0x000fe200078e0012 */
[----:B------:R-:W-:Y:S01]  /*172b0*/  MOV R19, R9 ;  /* 0x0000000900137202 */ /* 0x000fe20000000f00 */
[----:B------:R-:W-:-:S02]  /*172c0*/  IMAD.MOV.U32 R18, RZ, RZ, R10 ;  /* 0x000000ffff127224 */ /* 0x000fc400078e000a */
[----:B------:R-:W-:Y:S02]  /*172d0*/  IMAD.MOV.U32 R17, RZ, RZ, R11 ;  /* 0x000000ffff117224 */ /* 0x000fe400078e000b */
[----:B------:R-:W-:Y:S01]  /*172e0*/  IMAD.MOV.U32 R24, RZ, RZ, R8 ;  /* 0x000000ffff187224 */ /* 0x000fe200078e0008 */
[----:B------:R-:W2:Y:S04]  /*172f0*/  LDL.LU.64 R10, [R1+0x24f0] ;  /* 0x0024f000010a7983 */ /* 0x000ea80000300a00 */
[----:B------:R-:W4:Y:S04]  /*17300*/  LDL.LU.64 R8, [R1+0x24e8] ;  /* 0x0024e80001087983 */ /* 0x000f280000300a00 */
[----:B------:R-:W-:Y:S01]  /*17310*/  STL [R1+0x2410], R0 ;  /* 0x0024100001007387 */ /* 0x000fe20000100800 */
[----:B---3--:R-:W-:Y:S11]  /*17320*/  HMMA.16816.F32 R12, R20, R26, R12 ;  /* 0x0000001a140c723c */ /* 0x008ff6000000180c */
[----:B------:R-:W-:Y:S11]  /*17330*/  @!UPT UIADD3 URZ, URZ, URZ, URZ ;  /* 0x0000003f3f3ff290 */ /* 0x000ff6000fffe03f */
[----:B------:R-:W-:Y:S02]  /*17340*/  @!UPT UIADD3 URZ, URZ, URZ, URZ ;  /* 0x0000003f3f3ff290 */ /* 0x000fe4000fffe03f */
[----:B------:R-:W-:Y:S01]  /*17350*/  MOV R5, R12 ;  /* 0x0000000c00057202 */ /* 0x000fe20000000f00 */
[----:B------:R-:W-:Y:S01]  /*17360*/  IMAD.MOV.U32 R29, RZ, RZ, R13 ;  /* 0x000000ffff1d7224 */ /* 0x000fe200078e000d */
[----:B------:R-:W-:Y:S01]  /*17370*/  MOV R25, R15 ;  /* 0x0000000f00197202 */ /* 0x000fe20000000f00 */
[----:B------:R-:W-:Y:S02]  /*17380*/  IMAD.MOV.U32 R28, RZ, RZ, R14 ;  /* 0x000000ffff1c7224 */ /* 0x000fe400078e000e */
[----:B------:R-:W0:Y:S04]  /*17390*/  LDSM.16.MT88.4 R12, [R3+0x6000] ;  /* 0x00600000030c783b */ /* 0x000e280000004200 */
[----:B0-----:R0:W-:Y:S04]  /*173a0*/  STL [R1+0x70], R12 ;  /* 0x0000700c01007387 */ /* 0x0011e80000100800 */
[----:B------:R-:W3:Y:S04]  /*173b0*/  LDL.LU R20, [R1+0x30] ;  /* 0x0000300001147983 */ /* 0x000ee80000300800 */
[----:B------:R-:W3:Y:S01]  /*173c0*/  LDL.LU R21, [R1+0x34] ;  /* 0x0000340001157983 */ /* 0x000ee20000300800 */
[----:B------:R-:W-:-:S02]  /*173d0*/  IMAD.MOV.U32 R22, RZ, RZ, R4 ;  /* 0x000000ffff167224 */ /* 0x000fc400078e0004 */
[----:B------:R-:W-:Y:S01]  /*173e0*/  IMAD.MOV.U32 R23, RZ, RZ, R16 ;  /* 0x000000ffff177224 */ /* 0x000fe200078e0010 */
[----:B------:R-:W2:Y:S01]  /*173f0*/  LDL.LU R4, [R1+0x24e0] ;  /* 0x0024e00001047983 */ /* 0x000ea20000300800 */
[----:B------:R-:W-:-:S03]  /*17400*/  IMAD.MOV.U32 R0, RZ, RZ, R13 ;  /* 0x000000ffff007224 */ /* 0x000fc600078e000d */
[----:B------:R4:W-:Y:S01]  /*17410*/  STL.64 [R1+0x2480], R22 ;  /* 0x0024801601007387 */ /* 0x0009e20000100a00 */
[----:B------:R-:W-:Y:S01]  /*17420*/  IMAD.MOV.U32 R6, RZ, RZ, R14 ;  /* 0x000000ffff067224 */ /* 0x000fe200078e000e */
[----:B------:R-:W-:Y:S02]  /*17430*/  MOV R7, R15 ;  /* 0x0000000f00077202 */ /* 0x000fe40000000f00 */
[----:B---3--:R2:W-:Y:S04]  /*17440*/  STL.64 [R1+0x2478], R20 ;  /* 0x0024781401007387 */ /* 0x0085e80000100a00 */
[----:B0-----:R-:W3:Y:S04]  /*17450*/  LDL.LU R12, [R1+0x90] ;  /* 0x00009000010c7983 */ /* 0x001ee80000300800 */
[----:B------:R-:W3:Y:S04]  /*17460*/  LDL.LU R13, [R1+0x94] ;  /* 0x00009400010d7983 */ /* 0x000ee80000300800 */
[----:B------:R-:W3:Y:S04]  /*17470*/  LDL.LU R14, [R1+0x98] ;  /* 0x00009800010e7983 */ /* 0x000ee80000300800 */
[----:B------:R-:W3:Y:S01]  /*17480*/  LDL.LU R15, [R1+0x9c] ;  /* 0x00009c00010f7983 */ /* 0x000ee20000300800 */
[----:B----4-:R-:W-:Y:S01]  /*17490*/  IMAD.MOV.U32 R22, RZ, RZ, R9 ;  /* 0x000000ffff167224 */ /* 0x010fe200078e0009 */
[----:B------:R-:W-:Y:S01]  /*174a0*/  MOV R23, R8 ;  /* 0x0000000800177202 */ /* 0x000fe20000000f00 */
[----:B--2---:R-:W-:Y:S01]  /*174b0*/  IMAD.MOV.U32 R21, RZ, RZ, R10 ;  /* 0x000000ffff157224 */ /* 0x004fe200078e000a */
[----:B------:R-:W-:-:S02]  /*174c0*/  MOV R20, R11 ;  /* 0x0000000b00147202 */ /* 0x000fc40000000f00 */
[----:B------:R-:W0:Y:S04]  /*174d0*/  LDSM.16.MT88.4 R8, [R3+0x6080] ;  /* 0x006080000308783b */ /* 0x000e280000004200 */
[----:B------:R-:W-:Y:S04]  /*174e0*/  STL.64 [R1+0x24a0], R22 ;  /* 0x0024a01601007387 */ /* 0x000fe80000100a00 */
[----:B------:R-:W-:Y:S04]  /*174f0*/  STL.64 [R1+0x2498], R20 ;  /* 0x0024981401007387 */ /* 0x000fe80000100a00 */
[----:B---3--:R-:W-:Y:S04]  /*17500*/  STL.64 [R1+0x2470], R14 ;  /* 0x0024700e01007387 */ /* 0x008fe80000100a00 */
[----:B------:R1:W-:Y:S04]  /*17510*/  STL.64 [R1+0x2468], R12 ;  /* 0x0024680c01007387 */ /* 0x0003e80000100a00 */
[----:B-1----:R-:W2:Y:S04]  /*17520*/  LDL.LU R12, [R1+0xb0] ;  /* 0x0000b000010c7983 */ /* 0x002ea80000300800 */
[----:B------:R-:W2:Y:S04]  /*17530*/  LDL.LU R13, [R1+0xb4] ;  /* 0x0000b400010d7983 */ /* 0x000ea80000300800 */
[----:B------:R-:W3:Y:S04]  /*17540*/  LDL.LU R14, [R1+0xb8] ;  /* 0x0000b800010e7983 */ /* 0x000ee80000300800 */
[----:B------:R-:W3:Y:S04]  /*17550*/  LDL.LU R15, [R1+0xbc] ;  /* 0x0000bc00010f7983 */ /* 0x000ee80000300800 */
[----:B------:R-:W4:Y:S04]  /*17560*/  LDL.LU R20, [R1+0xe0] ;  /* 0x0000e00001147983 */ /* 0x000f280000300800 */
[----:B------:R-:W4:Y:S04]  /*17570*/  LDL.LU R21, [R1+0xe4] ;  /* 0x0000e40001157983 */ /* 0x000f280000300800 */
[----:B------:R-:W2:Y:S04]  /*17580*/  LDL.LU R22, [R1+0xe8] ;  /* 0x0000e80001167983 */ /* 0x000ea80000300800 */
[----:B------:R-:W2:Y:S01]  /*17590*/  LDL.LU R23, [R1+0xec] ;  /* 0x0000ec0001177983 */ /* 0x000ea20000300800 */
[----:B0-----:R-:W-:-:S03]  /*175a0*/  IMAD.MOV.U32 R16, RZ, RZ, R8 ;  /* 0x000000ffff107224 */ /* 0x001fc600078e0008 */
[----:B--2---:R-:W-:Y:S04]  /*175b0*/  STL.64 [R1+0x24c8], R22 ;  /* 0x0024c81601007387 */ /* 0x004fe80000100a00 */
[----:B----4-:R0:W-:Y:S04]  /*175c0*/  STL.64 [R1+0x24c0], R20 ;  /* 0x0024c01401007387 */ /* 0x0101e80000100a00 */
[----:B0-----:R-:W2:Y:S04]  /*175d0*/  LDL.LU R20, [R1+0x80] ;  /* 0x0000800001147983 */ /* 0x001ea80000300800 */
[----:B------:R-:W2:Y:S04]  /*175e0*/  LDL.LU R21, [R1+0x84] ;  /* 0x0000840001157983 */ /* 0x000ea80000300800 */
[----:B------:R-:W2:Y:S04]  /*175f0*/  LDL.LU R22, [R1+0x88] ;  /* 0x0000880001167983 */ /* 0x000ea80000300800 */
[----:B------:R-:W2:Y:S04]  /*17600*/  LDL.LU R23, [R1+0x8c] ;  /* 0x00008c0001177983 */ /* 0x000ea80000300800 */
[----:B---3--:R-:W-:Y:S04]  /*17610*/  STL.64 [R1+0x2490], R14 ;  /* 0x0024900e01007387 */ /* 0x008fe80000100a00 */
[----:B------:R0:W-:Y:S04]  /*17620*/  STL.64 [R1+0x2488], R12 ;  /* 0x0024880c01007387 */ /* 0x0001e80000100a00 */
[----:B0-----:R-:W3:Y:S04]  /*17630*/  LDL.LU R12, [R1+0xc0] ;  /* 0x0000c000010c7983 */ /* 0x001ee80000300800 */
[----:B------:R-:W3:Y:S04]  /*17640*/  LDL.LU R13, [R1+0xc4] ;  /* 0x0000c400010d7983 */ /* 0x000ee80000300800 */
[----:B------:R-:W3:Y:S04]  /*17650*/  LDL.LU R14, [R1+0xc8] ;  /* 0x0000c800010e7983 */ /* 0x000ee80000300800 */
[----:B------:R-:W3:Y:S04]  /*17660*/  LDL.LU R15, [R1+0xcc] ;  /* 0x0000cc00010f7983 */ /* 0x000ee80000300800 */
[----:B------:R0:W-:Y:S04]  /*17670*/  STL [R1+0x2420], R7 ;  /* 0x0024200701007387 */ /* 0x0001e80000100800 */
[----:B------:R1:W-:Y:S04]  /*17680*/  STL [R1+0x241c], R0 ;  /* 0x00241c0001007387 */ /* 0x0003e80000100800 */
[----:B------:R4:W-:Y:S01]  /*17690*/  STL [R1+0x2418], R6 ;  /* 0x0024180601007387 */ /* 0x0009e20000100800 */
[----:B0-----:R-:W-:-:S02]  /*176a0*/  IMAD.MOV.U32 R7, RZ, RZ, R9 ;  /* 0x000000ffff077224 */ /* 0x001fc400078e0009 */
[----:B-1----:R-:W-:Y:S01]  /*176b0*/  IMAD.MOV.U32 R0, RZ, RZ, R11 ;  /* 0x000000ffff007224 */ /* 0x002fe200078e000b */
[----:B----4-:R-:W-:Y:S02]  /*176c0*/  MOV R6, R10 ;  /* 0x0000000a00067202 */ /* 0x010fe40000000f00 */
[----:B------:R-:W2:Y:S04]  /*176d0*/  LDL.LU.64 R10, [R1+0x24d8] ;  /* 0x0024d800010a7983 */ /* 0x000ea80000300a00 */
[----:B------:R-:W2:Y:S04]  /*176e0*/  LDL.LU.64 R8, [R1+0x24d0] ;  /* 0x0024d00001087983 */ /* 0x000ea80000300a00 */
[----:B------:R-:W-:Y:S01]  /*176f0*/  STL [R1+0x23e4], R3 ;  /* 0x0023e40301007387 */ /* 0x000fe20000100800 */
[----:B--2---:R-:W-:Y:S03]  /*17700*/  HMMA.16816.F32 R8, R8, R26, R20 ;  /* 0x0000001a0808723c */ /* 0x004fe60000001814 */
[----:B------:R-:W2:Y:S04]  /*17710*/  LDL.LU.64 R22, [R1+0x24c8] ;  /* 0x0024c80001167983 */ /* 0x000ea80000300a00 */
[----:B------:R-:W2:Y:S11]  /*17720*/  LDL.LU.64 R20, [R1+0x24c0] ;  /* 0x0024c00001147983 */ /* 0x000eb60000300a00 */
[----:B------:R-:W-:Y:S05]  /*17730*/  @!UPT UIADD3 URZ, URZ, URZ, URZ ;  /* 0x0000003f3f3ff290 */ /* 0x000fea000fffe03f */
[----:B------:R0:W-:Y:S04]  /*17740*/  STL.64 [R1+0x23f0], R10 ;  /* 0x0023f00a01007387 */ /* 0x0001e80000100a00 */
[----:B------:R1:W-:Y:S01]  /*17750*/  STL.64 [R1+0x23e8], R8 ;  /* 0x0023e80801007387 */ /* 0x0003e20000100a00 */
[----:B0-----:R-:W-:Y:S02]  /*17760*/  IMAD.MOV.U32 R10, RZ, RZ, R28 ;  /* 0x000000ffff0a7224 */ /* 0x001fe400078e001c */
[----:B------:R-:W-:Y:S02]  /*17770*/  IMAD.MOV.U32 R11, RZ, RZ, R25 ;  /* 0x000000ffff0b7224 */ /* 0x000fe400078e0019 */
[----:B-1----:R-:W-:Y:S01]  /*17780*/  IMAD.MOV.U32 R8, RZ, RZ, R5 ;  /* 0x000000ffff087224 */ /* 0x002fe200078e0005 */
[----:B------:R-:W-:Y:S01]  /*17790*/  MOV R9, R29 ;  /* 0x0000001d00097202 */ /* 0x000fe20000000f00 */
[----:B------:R-:W2:Y:S04]  /*177a0*/  LDL.LU R5, [R1+0x24b8] ;  /* 0x0024b80001057983 */ /* 0x000ea80000300800 */
[----:B------:R0:W-:Y:S04]  /*177b0*/  STL.64 [R1+0x2400], R10 ;  /* 0x0024000a01007387 */ /* 0x0001e80000100a00 */
[----:B------:R1:W-:Y:S01]  /*177c0*/  STL.64 [R1+0x23f8], R8 ;  /* 0x0023f80801007387 */ /* 0x0003e20000100a00 */
[----:B0-----:R-:W-:Y:S01]  /*177d0*/  IMAD.MOV.U32 R10, RZ, RZ, R18 ;  /* 0x000000ffff0a7224 */ /* 0x001fe200078e0012 */
[----:B------:R-:W-:-:S02]  /*177e0*/  MOV R11, R17 ;  /* 0x00000011000b7202 */ /* 0x000fc40000000f00 */
[----:B-1----:R-:W-:Y:S01]  /*177f0*/  MOV R8, R24 ;  /* 0x0000001800087202 */ /* 0x002fe20000000f00 */
[----:B------:R-:W-:Y:S02]  /*17800*/  IMAD.MOV.U32 R9, RZ, RZ, R19 ;  /* 0x000000ffff097224 */ /* 0x000fe400078e0013 */
[----:B------:R-:W-:Y:S02]  /*17810*/  IMAD.MOV.U32 R24, RZ, RZ, R16 ;  /* 0x000000ffff187224 */ /* 0x000fe400078e0010 */
[----:B------:R-:W0:Y:S01]  /*17820*/  LDSM.16.MT88.4 R16, [R2+0x7000] ;  /* 0x007000000210783b */ /* 0x000e220000004200 */
[----:B------:R-:W-:Y:S01]  /*17830*/  MOV R26, R6 ;  /* 0x00000006001a7202 */ /* 0x000fe20000000f00 */
[----:B------:R-:W-:Y:S02]  /*17840*/  IMAD.MOV.U32 R25, RZ, RZ, R7 ;  /* 0x000000ffff197224 */ /* 0x000fe400078e0007 */
[----:B------:R-:W-:Y:S02]  /*17850*/  IMAD.MOV.U32 R27, RZ, RZ, R0 ;  /* 0x000000ffff1b7224 */ /* 0x000fe400078e0000 */
[----:B0-----:R-:W-:Y:S01]  /*17860*/  IMAD.MOV.U32 R6, RZ, RZ, R18 ;  /* 0x000000ffff067224 */ /* 0x001fe200078e0012 */
[----:B------:R-:W-:Y:S01]  /*17870*/  MOV R0, R17 ;  /* 0x0000001100007202 */ /* 0x000fe20000000f00 */
[----:B------:R-:W-:-:S02]  /*17880*/  IMAD.MOV.U32 R29, RZ, RZ, R19 ;  /* 0x000000ffff1d7224 */ /* 0x000fc400078e0013 */
[----:B------:R-:W-:Y:S01]  /*17890*/  IMAD.MOV.U32 R7, RZ, RZ, R16 ;  /* 0x000000ffff077224 */ /* 0x000fe200078e0010 */
[----:B------:R-:W2:Y:S04]  /*178a0*/  LDL.LU.64 R18, [R1+0x24b0] ;  /* 0x0024b00001127983 */ /* 0x000ea80000300a00 */
[----:B------:R-:W2:Y:S02]  /*178b0*/  LDL.LU.64 R16, [R1+0x24a8] ;  /* 0x0024a80001107983 */ /* 0x000ea40000300a00 */
[-C--:B--2---:R-:W-:Y:S02]  /*178c0*/  HMMA.16816.F32 R16, R16, R4.reuse, R20 ;  /* 0x000000041010723c */ /* 0x084fe40000001814 */
[----:B------:R-:W3:Y:S04]  /*178d0*/  LDL.LU.64 R22, [R1+0x24a0] ;  /* 0x0024a00001167983 */ /* 0x000ee80000300a00 */
[----:B------:R-:W3:Y:S02]  /*178e0*/  LDL.LU.64 R20, [R1+0x2498] ;  /* 0x0024980001147983 */ /* 0x000ee40000300a00 */
[-C--:B---3--:R-:W-:Y:S02]  /*178f0*/  HMMA.16816.F32 R20, R20, R4.reuse, R12 ;  /* 0x000000041414723c */ /* 0x088fe4000000180c */
        /* <DEDUP_REMOVED lines=15> */
[----:B--2---:R-:W-:Y:S02]  /*179f0*/  HMMA.16816.F32 R20, R20, R4, R12 ;  /* 0x000000041414723c */ /* 0x004fe4000000180c */
[----:B------:R-:W2:Y:S04]  /*17a00*/  LDL.LU.64 R14, [R1+0x2450] ;  /* 0x00245000010e7983 */ /* 0x000ea80000300a00 */
[----:B------:R-:W2:Y:S11]  /*17a10*/  LDL.LU.64 R12, [R1+0x2448] ;  /* 0x00244800010c7983 */ /* 0x000eb60000300a00 */
[----:B------:R-:W-:Y:S06]  /*17a20*/  @!UPT UIADD3 URZ, URZ, URZ, URZ ;  /* 0x0000003f3f3ff290 */ /* 0x000fec000fffe03f */
[----:B------:R-:W-:Y:S01]  /*17a30*/  STL.64 [R1+0xd0], R20 ;  /* 0x0000d01401007387 */ /* 0x000fe20000100a00 */
[----:B------:R-:W-:-:S03]  /*17a40*/  MOV R28, R23 ;  /* 0x00000017001c7202 */ /* 0x000fc60000000f00 */
[----:B------:R-:W-:Y:S04]  /*17a50*/  STL [R1+0xd8], R22 ;  /* 0x0000d81601007387 */ /* 0x000fe80000100800 */
[----:B------:R-:W0:Y:S04]  /*17a60*/  LDSM.16.MT88.4 R20, [R2+0x7080] ;  /* 0x007080000214783b */ /* 0x000e280000004200 */
[----:B------:R-:W-:Y:S04]  /*17a70*/  STL [R1+0x23dc], R28 ;  /* 0x0023dc1c01007387 */ /* 0x000fe80000100800 */
[----:B0-----:R-:W-:Y:S01]  /*17a80*/  STL.64 [R1+0x40], R20 ;  /* 0x0000401401007387 */ /* 0x001fe20000100a00 */
[----:B------:R-:W-:-:S03]  /*17a90*/  IMAD.MOV.U32 R3, RZ, RZ, R23 ;  /* 0x000000ffff037224 */ /* 0x000fc600078e0017 */
[----:B------:R0:W-:Y:S04]  /*17aa0*/  STL [R1+0x48], R22 ;  /* 0x0000481601007387 */ /* 0x0001e80000100800 */
[----:B0-----:R-:W2:Y:S04]  /*17ab0*/  LDL.LU.64 R22, [R1+0x2440] ;  /* 0x0024400001167983 */ /* 0x001ea80000300a00 */
        /* <DEDUP_REMOVED lines=8> */
[----:B0-----:R-:W-:Y:S01]  /*17b40*/  IMAD.MOV.U32 R20, RZ, RZ, R7 ;  /* 0x000000ffff147224 */ /* 0x001fe200078e0007 */
[----:B------:R-:W-:Y:S02]  /*17b50*/  MOV R21, R0 ;  /* 0x0000000000157202 */ /* 0x000fe40000000f00 */
[----:B------:R-:W3:Y:S01]  /*17b60*/  LDL.LU R7, [R1+0x2420] ;  /* 0x0024200001077983 */ /* 0x000ee20000300800 */
[----:B-1----:R-:W-:-:S03]  /*17b70*/  IMAD.MOV.U32 R22, RZ, RZ, R6 ;  /* 0x000000ffff167224 */ /* 0x002fc600078e0006 */
[----:B------:R-:W4:Y:S01]  /*17b80*/  LDL.LU R0, [R1+0x241c] ;  /* 0x00241c0001007983 */ /* 0x000f220000300800 */
[----:B------:R-:W-:-:S03]  /*17b90*/  IMAD.MOV.U32 R23, RZ, RZ, R29 ;  /* 0x000000ffff177224 */ /* 0x000fc600078e001d */
[----:B------:R-:W3:Y:S04]  /*17ba0*/  LDL.LU R6, [R1+0x2418] ;  /* 0x0024180001067983 */ /* 0x000ee80000300800 */
[----:B------:R-:W3:Y:S01]  /*17bb0*/  LDL.LU R29, [R1+0x2414] ;  /* 0x00241400011d7983 */ /* 0x000ee20000300800 */
[----:B--2---:R-:W-:Y:S11]  /*17bc0*/  HMMA.16816.F32 R8, R8, R4, R12 ;  /* 0x000000040808723c */ /* 0x004ff6000000180c */
[----:B------:R-:W-:Y:S11]  /*17bd0*/  @!UPT UIADD3 URZ, URZ, URZ, URZ ;  /* 0x0000003f3f3ff290 */ /* 0x000ff6000fffe03f */
[----:B------:R-:W-:Y:S01]  /*17be0*/  @!UPT UIADD3 URZ, URZ, URZ, URZ ;  /* 0x0000003f3f3ff290 */ /* 0x000fe2000fffe03f */
[----:B------:R-:W-:Y:S01]  /*17bf0*/  STL.64 [R1+0xb0], R8 ;  /* 0x0000b00801007387 */ /* 0x000fe20000100a00 */
[----:B------:R-:W-:-:S03]  /*17c00*/  MOV R28, R11 ;  /* 0x0000000b001c7202 */ /* 0x000fc60000000f00 */
[----:B------:R-:W-:Y:S04]  /*17c10*/  STL [R1+0xb8], R10 ;  /* 0x0000b80a01007387 */ /* 0x000fe80000100800 */
[----:B------:R-:W2:Y:S04]  /*17c20*/  LDL.LU R12, [R1+0x70] ;  /* 0x00007000010c7983 */ /* 0x000ea80000300800 */
[----:B---3--:R-:W0:Y:S01]  /*17c30*/  LDSM.16.MT88.4 R8, [R29+0x7000] ;  /* 0x007000001d08783b */ /* 0x008e220000004200 */
[----:B----4-:R-:W-:Y:S01]  /*17c40*/  IMAD.MOV.U32 R13, RZ, RZ, R0 ;  /* 0x000000ffff0d7224 */ /* 0x010fe200078e0000 */
[----:B------:R-:W-:Y:S01]  /*17c50*/  MOV R15, R7 ;  /* 0x00000007000f7202 */ /* 0x000fe20000000f00 */
[----:B------:R-:W-:Y:S01]  /*17c60*/  IMAD.MOV.U32 R14, RZ, RZ, R6 ;  /* 0x000000ffff0e7224 */ /* 0x000fe200078e0006 */
[----:B------:R-:W3:Y:S04]  /*17c70*/  LDL.LU R0, [R1+0x2410] ;  /* 0x0024100001007983 */ /* 0x000ee80000300800 */
[----:B------:R-:W4:Y:S04]  /*17c80*/  LDL.LU R6, [R1+0x240c] ;  /* 0x00240c0001067983 */ /* 0x000f280000300800 */
[----:B------:R-:W4:Y:S04]  /*17c90*/  LDL.LU R7, [R1+0x2408] ;  /* 0x0024080001077983 */ /* 0x000f280000300800 */
[----:B0-----:R-:W-:Y:S01]  /*17ca0*/  STL.64 [R1+0x20], R8 ;  /* 0x0000200801007387 */ /* 0x001fe20000100a00 */
[----:B------:R-:W-:-:S03]  /*17cb0*/  IMAD.MOV.U32 R2, RZ, RZ, R10 ;  /* 0x000000ffff027224 */ /* 0x000fc600078e000a */
[----:B------:R0:W-:Y:S04]  /*17cc0*/  STL [R1+0x2c], R11 ;  /* 0x00002c0b01007387 */ /* 0x0001e80000100800 */
[----:B0-----:R-:W2:Y:S04]  /*17cd0*/  LDL.LU.64 R10, [R1+0x2400] ;  /* 0x00240000010a7983 */ /* 0x001ea80000300a00 */
[----:B------:R-:W2:Y:S02]  /*17ce0*/  LDL.LU.64 R8, [R1+0x23f8] ;  /* 0x0023f80001087983 */ /* 0x000ea40000300a00 */
[----:B--2---:R-:W-:Y:S02]  /*17cf0*/  HMMA.16816.F32 R12, R12, R4, R8 ;  /* 0x000000040c0c723c */ /* 0x004fe40000001808 */
[----:B------:R-:W2:Y:S04]  /*17d00*/  LDL.LU.64 R10, [R1+0x23f0] ;  /* 0x0023f000010a7983 */ /* 0x000ea80000300a00 */
[----:B------:R-:W2:Y:S02]  /*17d10*/  LDL.LU.64 R8, [R1+0x23e8] ;  /* 0x0023e80001087983 */ /* 0x000ea40000300a00 */
[----:B----4-:R-:W-:Y:S02]  /*17d20*/  HMMA.16816.F32 R16, R20, R6, R16 ;  /* 0x000000061410723c */ /* 0x010fe40000001810 */
[----:B---3--:R-:W-:Y:S11]  /*17d30*/  LDSM.16.MT88.4 R20, [R0+0x7080] ;  /* 0x007080000014783b */ /* 0x008ff60000004200 */
[----:B------:R-:W-:Y:S02]  /*17d40*/  @!UPT UIADD3 URZ, URZ, URZ, URZ ;  /* 0x0000003f3f3ff290 */ /* 0x000fe4000fffe03f */
[----:B------:R-:W-:Y:S04]  /*17d50*/  STL.64 [R1+0x90], R12 ;  /* 0x0000900c01007387 */ /* 0x000fe80000100a00 */
[----:B------:R-:W-:Y:S01]  /*17d60*/  STL.64 [R1+0x98], R14 ;  /* 0x0000980e01007387 */ /* 0x000fe20000100a00 */
[----:B--2---:R-:W-:Y:S03]  /*17d70*/  HMMA.16816.F32 R8, R24, R4, R8 ;  /* 0x000000041808723c */ /* 0x004fe60000001808 */
[----:B------:R-:W0:Y:S04]  /*17d80*/  LDSM.16.MT88.4 R24, [R29+0x7080] ;  /* 0x007080001d18783b */ /* 0x000e280000004200 */
[----:B0-----:R0:W-:Y:S11]  /*17d90*/  STL.64 [R1+0x23d0], R26 ;  /* 0x0023d01a01007387 */ /* 0x0011f60000100a00 */
[----:B------:R-:W-:Y:S05]  /*17da0*/  @!UPT UIADD3 URZ, URZ, URZ, URZ ;  /* 0x0000003f3f3ff290 */ /* 0x000fea000fffe03f */
[----:B------:R-:W-:Y:S04]  /*17db0*/  STL.64 [R1+0x10], R8 ;  /* 0x0000100801007387 */ /* 0x000fe80000100a00 */
[----:B------:R-:W-:Y:S04]  /*17dc0*/  STL.64 [R1+0x18], R10 ;  /* 0x0000180a01007387 */ /* 0x000fe80000100a00 */
[----:B------:R1:W-:Y:S01]  /*17dd0*/  STL.64 [R1+0x23c8], R24 ;  /* 0x0023c81801007387 */ /* 0x0003e20000100a00 */
[----:B0-----:R-:W-:-:S03]  /*17de0*/  IMAD.MOV.U32 R27, RZ, RZ, R3 ;  /* 0x000000ffff1b7224 */ /* 0x001fc600078e0003 */
[----:B------:R-:W0:Y:S04]  /*17df0*/  LDSM.16.MT88.4 R8, [R0+0x7000] ;  /* 0x007000000008783b */ /* 0x000e280000004200 */
[----:B-1----:R-:W2:Y:S04]  /*17e00*/  LDL.LU R24, [R1+0x40] ;  /* 0x0000400001187983 */ /* 0x002ea80000300800 */
[----:B------:R-:W2:Y:S04]  /*17e10*/  LDL.LU R25, [R1+0x44] ;  /* 0x0000440001197983 */ /* 0x000ea80000300800 */
[----:B------:R-:W2:Y:S04]  /*17e20*/  LDL.LU R26, [R1+0x48] ;  /* 0x00004800011a7983 */ /* 0x000ea80000300800 */
[----:B------:R-:W3:Y:S04]  /*17e30*/  LDL.LU R3, [R1+0x23e4] ;  /* 0x0023e40001037983 */ /* 0x000ee80000300800 */
[----:B------:R-:W-:Y:S04]  /*17e40*/  STL.64 [R1+0x30], R16 ;  /* 0x0000301001007387 */ /* 0x000fe80000100a00 */
[----:B------:R-:W-:Y:S04]  /*17e50*/  STL.64 [R1+0x38], R18 ;  /* 0x0000381201007387 */ /* 0x000fe80000100a00 */
        /* <DEDUP_REMOVED lines=9> */
[----:B------:R-:W-:Y:S01]  /*17ef0*/  IMAD.MOV.U32 R13, RZ, RZ, R10 ;  /* 0x000000ffff0d7224 */ /* 0x000fe200078e000a */
[----:B------:R-:W-:Y:S04]  /*17f00*/  STL [R1+0x2364], R0 ;  /* 0x0023640001007387 */ /* 0x000fe80000100800 */
[----:B---3--:R-:W0:Y:S04]  /*17f10*/  LDSM.16.MT88.4 R16, [R3+0x7000] ;  /* 0x007000000310783b */ /* 0x008e280000004200 */
[----:B------:R-:W1:Y:S04]  /*17f20*/  LDSM.16.MT88.4 R8, [R3+0x7080] ;  /* 0x007080000308783b */ /* 0x000e680000004200 */
[----:B0-----:R-:W-:Y:S04]  /*17f30*/  STL.64 [R1+0x2390], R18 ;  /* 0x0023901201007387 */ /* 0x001fe80000100a00 */
[----:B------:R-:W-:Y:S04]  /*17f40*/  STL.64 [R1+0x2388], R16 ;  /* 0x0023881001007387 */ /* 0x000fe80000100a00 */
[----:B-1----:R-:W-:Y:S04]  /*17f50*/  STL [R1+0x2374], R8 ;  /* 0x0023740801007387 */ /* 0x002fe80000100800 */
[----:B------:R-:W-:Y:S04]  /*17f60*/  STL [R1+0x2370], R9 ;  /* 0x0023700901007387 */ /* 0x000fe80000100800 */
[----:B------:R-:W-:Y:S04]  /*17f70*/  STL [R1+0x236c], R10 ;  /* 0x00236c0a01007387 */ /* 0x000fe80000100800 */
[----:B------:R2:W-:Y:S02]  /*17f80*/  STL [R1+0x2368], R11 ;  /* 0x0023680b01007387 */ /* 0x0005e40000100800 */
[----:B--2---:R-:W-:Y:S02]  /*17f90*/  HMMA.16816.F32 R8, R24, R6, R20 ;  /* 0x000000061808723c */ /* 0x004fe40000001814 */
[----:B------:R-:W-:Y:S04]  /*17fa0*/  STL [R1+0x2360], R3 ;  /* 0x0023600301007387 */ /* 0x000fe80000100800 */
[----:B------:R-:W2:Y:S01]  /*17fb0*/  LDL.LU R24, [R1+0x20] ;  /* 0x0000200001187983 */ /* 0x000ea20000300800 */
[----:B------:R-:W-:Y:S11]  /*17fc0*/  IMAD.MOV.U32 R26, RZ, RZ, R2 ;  /* 0x000000ffff1a7224 */ /* 0x000ff600078e0002 */
[----:B------:R-:W-:Y:S05]  /*17fd0*/  @!UPT UIADD3 URZ, URZ, URZ, URZ ;  /* 0x0000003f3f3ff290 */ /* 0x000fea000fffe03f */
[----:B------:R0:W-:Y:S04]  /*17fe0*/  STL.64 [R1+0x80], R8 ;  /* 0x0000800801007387 */ /* 0x0001e80000100a00 */
[----:B------:R1:W-:Y:S04]  /*17ff0*/  STL.64 [R1+0x88], R10 ;  /* 0x0000880a01007387 */ /* 0x0003e80000100a00 */
[----:B------:R-:W2:Y:S04]  /*18000*/  LDL.LU R25, [R1+0x24] ;  /* 0x0000240001197983 */ /* 0x000ea80000300800 */
[----:B------:R-:W3:Y:S04]  /*18010*/  LDL.LU R2, [R1+0x23e0] ;  /* 0x0023e00001027983 */ /* 0x000ee80000300800 */
[----:B------:R-:W2:Y:S04]  /*18020*/  LDL.LU R27, [R1+0x2c] ;  /* 0x00002c00011b7983 */ /* 0x000ea80000300800 */
[----:B0-----:R-:W2:Y:S04]  /*18030*/  LDL.LU R8, [R1+0xc0] ;  /* 0x0000c00001087983 */ /* 0x001ea80000300800 */
[----:B------:R-:W2:Y:S04]  /*18040*/  LDL.LU R9, [R1+0xc4] ;  /* 0x0000c40001097983 */ /* 0x000ea80000300800 */
[----:B-1----:R-:W2:Y:S04]  /*18050*/  LDL.LU R10, [R1+0xc8] ;  /* 0x0000c800010a7983 */ /* 0x002ea80000300800 */
[----:B------:R-:W2:Y:S04]  /*18060*/  LDL.LU R11, [R1+0xcc] ;  /* 0x0000cc00010b7983 */ /* 0x000ea80000300800 */
[----:B---3--:R-:W0:Y:S02]  /*18070*/  LDSM.16.MT88.4 R16, [R2+0x8000] ;  /* 0x008000000210783b */ /* 0x008e240000004200 */
[----:B0-----:R-:W-:-:S02]  /*18080*/  IMAD.MOV.U32 R4, RZ, RZ, R16 ;  /* 0x000000ffff047224 */ /* 0x001fc400078e0010 */
[----:B------:R0:W-:Y:S01]  /*18090*/  STL.64 [R1+0x78], R18 ;  /* 0x0000781201007387 */ /* 0x0001e20000100a00 */
[----:B------:R-:W-:-:S03]  /*180a0*/  MOV R5, R17 ;  /* 0x0000001100057202 */ /* 0x000fc60000000f00 */
[----:B------:R-:W3:Y:S04]  /*180b0*/  LDL.LU R16, [R1+0xb0] ;  /* 0x0000b00001107983 */ /* 0x000ee80000300800 */
[----:B------:R-:W3:Y:S04]  /*180c0*/  LDL.LU R17, [R1+0xb4] ;  /* 0x0000b40001117983 */ /* 0x000ee80000300800 */
[----:B0-----:R-:W4:Y:S01]  /*180d0*/  LDL.LU R18, [R1+0xb8] ;  /* 0x0000b80001127983 */ /* 0x001f220000300800 */
[----:B------:R-:W-:-:S03]  /*180e0*/  IMAD.MOV.U32 R19, RZ, RZ, R28 ;  /* 0x000000ffff137224 */ /* 0x000fc600078e001c */
[----:B------:R-:W2:Y:S01]  /*180f0*/  LDL.LU R28, [R1+0x23dc] ;  /* 0x0023dc00011c7983 */ /* 0x000ea20000300800 */
[----:B------:R-:W-:Y:S01]  /*18100*/  IMAD.MOV.U32 R22, RZ, RZ, R13 ;  /* 0x000000ffff167224 */ /* 0x000fe200078e000d */
[----:B------:R-:W-:Y:S01]  /*18110*/  MOV R21, R14 ;  /* 0x0000000e00157202 */ /* 0x000fe20000000f00 */
[----:B------:R-:W-:Y:S02]  /*18120*/  IMAD.MOV.U32 R23, RZ, RZ, R12 ;  /* 0x000000ffff177224 */ /* 0x000fe400078e000c */
[----:B------:R-:W-:Y:S01]  /*18130*/  IMAD.MOV.U32 R20, RZ, RZ, R15 ;  /* 0x000000ffff147224 */ /* 0x000fe200078e000f */
[----:B----4-:R-:W-:Y:S04]  /*18140*/  STL.64 [R1+0x23b0], R18 ;  /* 0x0023b01201007387 */ /* 0x010fe80000100a00 */
[----:B---3--:R-:W-:Y:S04]  /*18150*/  STL.64 [R1+0x23a8], R16 ;  /* 0x0023a81001007387 */ /* 0x008fe80000100a00 */
[----:B------:R2:W-:Y:S04]  /*18160*/  STL.64 [R1+0x23c0], R22 ;  /* 0x0023c01601007387 */ /* 0x0005e80000100a00 */
[----:B------:R0:W-:Y:S01]  /*18170*/  STL.64 [R1+0x23b8], R20 ;  /* 0x0023b81401007387 */ /* 0x0001e20000100a00 */
[----:B--2---:R-:W-:-:S03]  /*18180*/  MOV R23, R28 ;  /* 0x0000001c00177202 */ /* 0x004fc60000000f00 */
[----:B0-----:R-:W2:Y:S04]  /*18190*/  LDL.LU R20, [R1+0xd0] ;  /* 0x0000d00001147983 */ /* 0x001ea80000300800 */
[----:B------:R-:W2:Y:S04]  /*181a0*/  LDL.LU R21, [R1+0xd4] ;  /* 0x0000d40001157983 */ /* 0x000ea80000300800 */
[----:B------:R-:W2:Y:S04]  /*181b0*/  LDL.LU R22, [R1+0xd8] ;  /* 0x0000d80001167983 */ /* 0x000ea80000300800 */
[----:B------:R-:W3:Y:S01]  /*181c0*/  LDL.LU R28, [R1+0x23d8] ;  /* 0x0023d800011c7983 */ /* 0x000ee20000300800 */
[----:B------:R-:W-:Y:S03]  /*181d0*/  HMMA.16816.F32 R24, R24, R6, R8 ;  /* 0x000000061818723c */ /* 0x000fe60000001808 */
[----:B------:R-:W4:Y:S04]  /*181e0*/  LDL.LU R16, [R1+0xe0] ;  /* 0x0000e00001107983 */ /* 0x000f280000300800 */
[----:B------:R-:W4:Y:S04]  /*181f0*/  LDL.LU R17, [R1+0xe4] ;  /* 0x0000e40001117983 */ /* 0x000f280000300800 */
[----:B------:R-:W4:Y:S04]  /*18200*/  LDL.LU R18, [R1+0xe8] ;  /* 0x0000e80001127983 */ /* 0x000f280000300800 */
[----:B------:R-:W4:Y:S04]  /*18210*/  LDL.LU R19, [R1+0xec] ;  /* 0x0000ec0001137983 */ /* 0x000f280000300800 */
[----:B------:R-:W-:Y:S04]  /*18220*/  STL [R1+0x237c], R5 ;  /* 0x00237c0501007387 */ /* 0x000fe80000100800 */
[----:B------:R-:W-:Y:S04]  /*18230*/  STL [R1+0x2378], R4 ;  /* 0x0023780401007387 */ /* 0x000fe80000100800 */
[----:B------:R-:W0:Y:S02]  /*18240*/  LDSM.16.MT88.4 R8, [R2+0x8080] ;  /* 0x008080000208783b */ /* 0x000e240000004200 */
[----:B0-----:R-:W-:Y:S01]  /*18250*/  IMAD.MOV.U32 R5, RZ, RZ, R9 ;  /* 0x000000ffff057224 */ /* 0x001fe200078e0009 */
[----:B------:R-:W-:Y:S01]  /*18260*/  MOV R4, R10 ;  /* 0x0000000a00047202 */ /* 0x000fe20000000f00 */
[----:B---3--:R-:W0:Y:S04]  /*18270*/  LDSM.16.M88.4 R12, [R28+0x20100] ;  /* 0x020100001c0c783b */ /* 0x008e280000000200 */
[----:B0-----:R0:W-:Y:S04]  /*18280*/  STL [R1+0x2380], R13 ;  /* 0x0023800d01007387 */ /* 0x0011e80000100800 */
[----:B------:R-:W-:Y:S04]  /*18290*/  STL [R1+0x22e4], R14 ;  /* 0x0022e40e01007387 */ /* 0x000fe80000100800 */
[----:B------:R-:W-:Y:S04]  /*182a0*/  STL [R1+0x22e0], R15 ;  /* 0x0022e00f01007387 */ /* 0x000fe80000100800 */
[----:B------:R-:W-:Y:S04]  /*182b0*/  STL [R1+0x212c], R28 ;  /* 0x00212c1c01007387 */ /* 0x000fe80000100800 */
[----:B------:R-:W-:Y:S04]  /*182c0*/  STL.64 [R1+0x20], R24 ;  /* 0x0000201801007387 */ /* 0x000fe80000100a00 */
[----:B------:R-:W-:Y:S04]  /*182d0*/  STL.64 [R1+0x28], R26 ;  /* 0x0000281a01007387 */ /* 0x000fe80000100a00 */
[----:B------:R-:W1:Y:S01]  /*182e0*/  LDSM.16.MT88.4 R24, [R29+0x8000] ;  /* 0x008000001d18783b */ /* 0x000e620000004200 */
[----:B0-----:R-:W-:-:S02]  /*182f0*/  IMAD.MOV.U32 R13, RZ, RZ, R8 ;  /* 0x000000ffff0d7224 */ /* 0x001fc400078e0008 */
[----:B------:R-:W-:Y:S02]  /*18300*/  IMAD.MOV.U32 R8, RZ, RZ, R11 ;  /* 0x000000ffff087224 */ /* 0x000fe400078e000b */
[----:B-1----:R-:W-:Y:S01]  /*18310*/  IMAD.MOV.U32 R11, RZ, RZ, R26 ;  /* 0x000000ffff0b7224 */ /* 0x002fe200078e001a */
[----:B------:R-:W-:Y:S01]  /*18320*/  MOV R10, R25 ;  /* 0x00000019000a7202 */ /* 0x000fe20000000f00 */
[----:B------:R-:W-:Y:S02]  /*18330*/  IMAD.MOV.U32 R0, RZ, RZ, R27 ;  /* 0x000000ffff007224 */ /* 0x000fe400078e001b */
[----:B------:R-:W-:Y:S01]  /*18340*/  IMAD.MOV.U32 R9, RZ, RZ, R24 ;  /* 0x000000ffff097224 */ /* 0x000fe200078e0018 */
[----:B------:R-:W2:Y:S04]  /*18350*/  LDL.LU.64 R26, [R1+0x23d0] ;  /* 0x0023d000011a7983 */ /* 0x000ea80000300a00 */
[----:B------:R-:W2:Y:S02]  /*18360*/  LDL.LU.64 R24, [R1+0x23c8] ;  /* 0x0023c80001187983 */ /* 0x000ea40000300a00 */
[----:B--2---:R-:W-:Y:S02]  /*18370*/  HMMA.16816.F32 R24, R24, R6, R20 ;  /* 0x000000061818723c */ /* 0x004fe40000001814 */
[----:B------:R-:W0:Y:S11]  /*18380*/  LDSM.16.MT88.4 R20, [R29+0x8080] ;  /* 0x008080001d14783b */ /* 0x000e360000004200 */
[----:B------:R-:W-:Y:S10]  /*18390*/  @!UPT UIADD3 URZ, URZ, URZ, URZ ;  /* 0x0000003f3f3ff290 */ /* 0x000ff4000fffe03f */
[----:B------:R-:W-:Y:S04]  /*183a0*/  STL.64 [R1+0x2338], R26 ;  /* 0x0023381a01007387 */ /* 0x000fe80000100a00 */
[----:B------:R1:W-:Y:S04]  /*183b0*/  STL.64 [R1+0x2330], R24 ;  /* 0x0023301801007387 */ /* 0x0003e80000100a00 */
[----:B-1----:R-:W2:Y:S01]  /*183c0*/  LDL.LU R24, [R1+0x90] ;  /* 0x0000900001187983 */ /* 0x002ea20000300800 */
[----:B0-----:R-:W-:-:S03]  /*183d0*/  IMAD.MOV.U32 R15, RZ, RZ, R22 ;  /* 0x000000ffff0f7224 */ /* 0x001fc600078e0016 */
[----:B------:R-:W2:Y:S01]  /*183e0*/  LDL.LU R25, [R1+0x94] ;  /* 0x0000940001197983 */ /* 0x000ea20000300800 */
[----:B------:R-:W-:Y:S01]  /*183f0*/  MOV R14, R23 ;  /* 0x00000017000e7202 */ /* 0x000fe20000000f00 */
[----:B------:R-:W-:Y:S02]  /*18400*/  IMAD.MOV.U32 R28, RZ, RZ, R21 ;  /* 0x000000ffff1c7224 */ /* 0x000fe400078e0015 */
[----:B------:R-:W2:Y:S01]  /*18410*/  LDL.LU R26, [R1+0x98] ;  /* 0x00009800011a7983 */ /* 0x000ea20000300800 */
[----:B------:R-:W-:-:S03]  /*18420*/  MOV R3, R20 ;  /* 0x0000001400037202 */ /* 0x000fc60000000f00 */
[----:B------:R-:W2:Y:S04]  /*18430*/  LDL.LU R27, [R1+0x9c] ;  /* 0x00009c00011b7983 */ /* 0x000ea80000300800 */
[----:B------:R-:W4:Y:S04]  /*18440*/  LDL.LU.64 R22, [R1+0x23c0] ;  /* 0x0023c00001167983 */ /* 0x000f280000300a00 */
[----:B------:R-:W4:Y:S02]  /*18450*/  LDL.LU.64 R20, [R1+0x23b8] ;  /* 0x0023b80001147983 */ /* 0x000f240000300a00 */
[-C--:B----4-:R-:W-:Y:S02]  /*18460*/  HMMA.16816.F32 R20, R20, R6.reuse, R16 ;  /* 0x000000061414723c */ /* 0x090fe40000001810 */
[----:B------:R-:W3:Y:S04]  /*18470*/  LDL.LU.64 R18, [R1+0x23b0] ;  /* 0x0023b00001127983 */ /* 0x000ee80000300a00 */
[----:B------:R-:W3:Y:S11]  /*18480*/  LDL.LU.64 R16, [R1+0x23a8] ;  /* 0x0023a80001107983 */ /* 0x000ef60000300a00 */
[----:B------:R-:W-:Y:S06]  /*18490*/  @!UPT UIADD3 URZ, URZ, URZ, URZ ;  /* 0x0000003f3f3ff290 */ /* 0x000fec000fffe03f */
[----:B------:R-:W-:Y:S04]  /*184a0*/  STL.64 [R1+0xd0], R20 ;  /* 0x0000d01401007387 */ /* 0x000fe80000100a00 */
[----:B------:R0:W-:Y:S04]  /*184b0*/  STL.64 [R1+0xd8], R22 ;  /* 0x0000d81601007387 */ /* 0x0001e80000100a00 */
[----:B0-----:R-:W3:Y:S04]  /*184c0*/  LDL.LU.64 R22, [R1+0x23a0] ;  /* 0x0023a00001167983 */ /* 0x001ee80000300a00 */
[----:B------:R-:W3:Y:S02]  /*184d0*/  LDL.LU.64 R20, [R1+0x2398] ;  /* 0x0023980001147983 */ /* 0x000ee40000300a00 */
[-C--:B---3--:R-:W-:Y:S02]  /*184e0*/  HMMA.16816.F32 R20, R20, R6.reuse, R16 ;  /* 0x000000061414723c */ /* 0x088fe40000001810 */
[----:B------:R-:W2:Y:S04]  /*184f0*/  LDL.LU.64 R18, [R1+0x2390] ;  /* 0x0023900001127983 */ /* 0x000ea80000300a00 */
[----:B------:R-:W2:Y:S11]  /*18500*/  LDL.LU.64 R16, [R1+0x2388] ;  /* 0x0023880001107983 */ /* 0x000eb60000300a00 */
[----:B------:R-:W-:Y:S06]  /*18510*/  @!UPT UIADD3 URZ, URZ, URZ, URZ ;  /* 0x0000003f3f3ff290 */ /* 0x000fec000fffe03f */
[----:B------:R0:W-:Y:S04]  /*18520*/  STL.64 [R1], R20 ;  /* 0x0000001401007387 */ /* 0x0001e80000100a00 */
[----:B------:R1:W-:Y:S04]  /*18530*/  STL.64 [R1+0x8], R22 ;  /* 0x0000081601007387 */ /* 0x0003e80000100a00 */
[----:B0-----:R-:W3:Y:S04]  /*18540*/  LDL.LU R20, [R1+0x10] ;  /* 0x0000100001147983 */ /* 0x001ee80000300800 */
[----:B------:R-:W3:Y:S04]  /*18550*/  LDL.LU R21, [R1+0x14] ;  /* 0x0000140001157983 */ /* 0x000ee80000300800 */
[----:B-1----:R-:W3:Y:S04]  /*18560*/  LDL.LU R22, [R1+0x18] ;  /* 0x0000180001167983 */ /* 0x002ee80000300800 */
[----:B------:R-:W3:Y:S01]  /*18570*/  LDL.LU R23, [R1+0x1c] ;  /* 0x00001c0001177983 */ /* 0x000ee20000300800 */
[----:B--2---:R-:W-:Y:S07]  /*18580*/  HMMA.16816.F32 R16, R16, R6, R24 ;  /* 0x000000061010723c */ /* 0x004fee0000001818 */
[----:B------:R-:W-:Y:S01]  /*18590*/  IMAD.MOV.U32 R24, RZ, RZ, R13 ;  /* 0x000000ffff187224 */ /* 0x000fe200078e000d */
[----:B------:R-:W-:Y:S01]  /*185a0*/  MOV R26, R4 ;  /* 0x00000004001a7202 */ /* 0x000fe20000000f00 */
[----:B------:R-:W2:Y:S01]  /*185b0*/  LDL.LU R13, [R1+0x2380] ;  /* 0x00238000010d7983 */ /* 0x000ea20000300800 */
[----:B------:R-:W-:-:S02]  /*185c0*/  IMAD.MOV.U32 R27, RZ, RZ, R8 ;  /* 0x000000ffff1b7224 */ /* 0x000fc400078e0008 */
[----:B------:R-:W-:-:S11]  /*185d0*/  IMAD.MOV.U32 R25, RZ, RZ, R5 ;  /* 0x000000ffff197224 */ /* 0x000fd600078e0005 */
[----:B------:R0:W-:Y:S04]  /*185e0*/  STL.64 [R1+0xc0], R16 ;  /* 0x0000c01001007387 */ /* 0x0001e80000100a00 */
[----:B------:R1:W-:Y:S04]  /*185f0*/  STL.64 [R1+0xc8], R18 ;  /* 0x0000c81201007387 */ /* 0x0003e80000100a00 */
[----:B------:R-:W2:Y:S04]  /*18600*/  LDL.LU R5, [R1+0x237c] ;  /* 0x00237c0001057983 */ /* 0x000ea80000300800 */
[----:B------:R-:W2:Y:S04]  /*18610*/  LDL.LU R4, [R1+0x2378] ;  /* 0x0023780001047983 */ /* 0x000ea80000300800 */
[----:B------:R-:W3:Y:S04]  /*18620*/  LDL.LU R8, [R1+0x2374] ;  /* 0x0023740001087983 */ /* 0x000ee80000300800 */
[----:B------:R-:W-:Y:S04]  /*18630*/  STL.64 [R1+0x2358], R26 ;  /* 0x0023581a01007387 */ /* 0x000fe80000100a00 */
[----:B------:R4:W-:Y:S01]  /*18640*/  STL.64 [R1+0x2350], R24 ;  /* 0x0023501801007387 */ /* 0x0009e20000100a00 */
[----:B0-----:R-:W-:Y:S01]  /*18650*/  IMAD.MOV.U32 R16, RZ, RZ, R9 ;  /* 0x000000ffff107224 */ /* 0x001fe200078e0009 */
[----:B------:R-:W-:Y:S01]  /*18660*/  MOV R17, R10 ;  /* 0x0000000a00117202 */ /* 0x000fe20000000f00 */
[----:B-1----:R-:W-:Y:S01]  /*18670*/  IMAD.MOV.U32 R18, RZ, RZ, R11 ;  /* 0x000000ffff127224 */ /* 0x002fe200078e000b */
[----:B----4-:R-:W2:Y:S04]  /*18680*/  LDL.LU R24, [R1+0x30] ;  /* 0x0000300001187983 */ /* 0x010ea80000300800 */
[----:B------:R-:W2:Y:S04]  /*18690*/  LDL.LU R25, [R1+0x34] ;  /* 0x0000340001197983 */ /* 0x000ea80000300800 */
[----:B------:R-:W2:Y:S04]  /*186a0*/  LDL.LU R26, [R1+0x38] ;  /* 0x00003800011a7983 */ /* 0x000ea80000300800 */
[----:B------:R-:W2:Y:S04]  /*186b0*/  LDL.LU R27, [R1+0x3c] ;  /* 0x00003c00011b7983 */ /* 0x000ea80000300800 */
[----:B------:R-:W3:Y:S04]  /*186c0*/  LDL.LU R9, [R1+0x2370] ;  /* 0x0023700001097983 */ /* 0x000ee80000300800 */
[----:B------:R-:W3:Y:S04]  /*186d0*/  LDL.LU R10, [R1+0x236c] ;  /* 0x00236c00010a7983 */ /* 0x000ee80000300800 */
[----:B------:R-:W3:Y:S01]  /*186e0*/  LDL.LU R11, [R1+0x2368] ;  /* 0x00236800010b7983 */ /* 0x000ee20000300800 */
[----:B------:R-:W-:-:S03]  /*186f0*/  IMAD.MOV.U32 R19, RZ, RZ, R0 ;  /* 0x000000ffff137224 */ /* 0x000fc600078e0000 */
[----:B------:R-:W4:Y:S04]  /*18700*/  LDL.LU R0, [R1+0x2364] ;  /* 0x0023640001007983 */ /* 0x000f280000300800 */
[----:B------:R-:W-:Y:S04]  /*18710*/  STL.64 [R1+0x2348], R18 ;  /* 0x0023481201007387 */ /* 0x000fe80000100a00 */
[----:B------:R0:W-:Y:S04]  /*18720*/  STL.64 [R1+0x2340], R16 ;  /* 0x0023401001007387 */ /* 0x0001e80000100a00 */
[----:B0-----:R-:W2:Y:S04]  /*18730*/  LDL.LU R16, [R1+0x80] ;  /* 0x0000800001107983 */ /* 0x001ea80000300800 */
[----:B------:R-:W2:Y:S04]  /*18740*/  LDL.LU R17, [R1+0x84] ;  /* 0x0000840001117983 */ /* 0x000ea80000300800 */
[----:B------:R-:W2:Y:S04]  /*18750*/  LDL.LU R18, [R1+0x88] ;  /* 0x0000880001127983 */ /* 0x000ea80000300800 */
[----:B------:R-:W2:Y:S01]  /*18760*/  LDL.LU R19, [R1+0x8c] ;  /* 0x00008c0001137983 */ /* 0x000ea20000300800 */
[----:B---3--:R-:W-:Y:S03]  /*18770*/  HMMA.16816.F32 R8, R8, R6, R20 ;  /* 0x000000060808723c */ /* 0x008fe60000001814 */
[----:B----4-:R-:W0:Y:S11]  /*18780*/  LDSM.16.MT88.4 R20, [R0+0x8000] ;  /* 0x008000000014783b */ /* 0x010e360000004200 */
[----:B------:R-:W-:Y:S09]  /*18790*/  @!UPT UIADD3 URZ, URZ, URZ, URZ ;  /* 0x0000003f3f3ff290 */ /* 0x000ff2000fffe03f */
[----:B------:R-:W-:Y:S04]  /*187a0*/  STL.64 [R1+0xb0], R8 ;  /* 0x0000b00801007387 */ /* 0x000fe80000100a00 */
[----:B------:R-:W-:Y:S04]  /*187b0*/  STL.64 [R1+0xb8], R10 ;  /* 0x0000b80a01007387 */ /* 0x000fe80000100a00 */
[----:B------:R-:W2:Y:S04]  /*187c0*/  LDL.LU R6, [R1+0x78] ;  /* 0x0000780001067983 */ /* 0x000ea80000300800 */
[----:B------:R-:W2:Y:S04]  /*187d0*/  LDL.LU R7, [R1+0x7c] ;  /* 0x00007c0001077983 */ /* 0x000ea80000300800 */
[----:B------:R-:W-:Y:S04]  /*187e0*/  LDSM.16.MT88.4 R8, [R0+0x8080] ;  /* 0x008080000008783b */ /* 0x000fe80000004200 */
[----:B0-----:R-:W-:Y:S04]  /*187f0*/  STL.64 [R1+0x2328], R22 ;  /* 0x0023281601007387 */ /* 0x001fe80000100a00 */
[----:B------:R0:W-:Y:S02]  /*18800*/  STL.64 [R1+0x2320], R20 ;  /* 0x0023201401007387 */ /* 0x0001e40000100a00 */
[----:B0-----:R-:W-:-:S02]  /*18810*/  MOV R20, R3 ;  /* 0x0000000300147202 */ /* 0x001fc40000000f00 */
[----:B------:R-:W3:Y:S04]  /*18820*/  LDL.LU R3, [R1+0x2360] ;  /* 0x0023600001037983 */ /* 0x000ee80000300800 */
[----:B------:R-:W-:Y:S01]  /*18830*/  STL [R1+0x2308], R0 ;  /* 0x0023080001007387 */ /* 0x000fe20000100800 */
[----:B------:R-:W-:Y:S01]  /*18840*/  IMAD.MOV.U32 R21, RZ, RZ, R28 ;  /* 0x000000ffff157224 */ /* 0x000fe200078e001c */
[----:B------:R-:W-:Y:S01]  /*18850*/  MOV R23, R14 ;  /* 0x0000000e00177202 */ /* 0x000fe20000000f00 */
[----:B------:R-:W-:Y:S01]  /*18860*/  IMAD.MOV.U32 R22, RZ, RZ, R15 ;  /* 0x000000ffff167224 */ /* 0x000fe200078e000f */
[-C--:B--2---:R-:W-:Y:S01]  /*18870*/  HMMA.16816.F32 R4, R4, R12.reuse, R24 ;  /* 0x0000000c0404723c */ /* 0x084fe20000001818 */
[----:B------:R-:W2:Y:S04]  /*18880*/  LDL.LU.64 R26, [R1+0x2358] ;  /* 0x00235800011a7983 */ /* 0x000ea80000300a00 */
[----:B------:R-:W2:Y:S11]  /*18890*/  LDL.LU.64 R24, [R1+0x2350] ;  /* 0x0023500001187983 */ /* 0x000eb60000300a00 */
[----:B------:R-:W-:Y:S07]  /*188a0*/  @!UPT UIADD3 URZ, URZ, URZ, URZ ;  /* 0x0000003f3f3ff290 */ /* 0x000fee000fffe03f */
[----:B------:R-:W-:Y:S01]  /*188b0*/  STL [R1+0xa0], R4 ;  /* 0x0000a00401007387 */ /* 0x000fe20000100800 */
[----:B------:R-:W-:Y:S01]  /*188c0*/  IMAD.MOV.U32 R14, RZ, RZ, R5 ;  /* 0x000000ffff0e7224 */ /* 0x000fe200078e0005 */
[----:B------:R-:W-:Y:S01]  /*188d0*/  MOV R28, R7 ;  /* 0x00000007001c7202 */ /* 0x000fe20000000f00 */
[----:B------:R-:W-:Y:S02]  /*188e0*/  IMAD.MOV.U32 R15, RZ, RZ, R6 ;  /* 0x000000ffff0f7224 */ /* 0x000fe400078e0006 */
[----:B---3--:R-:W0:Y:S04]  /*188f0*/  LDSM.16.MT88.4 R4, [R3+0x8000] ;  /* 0x008000000304783b */ /* 0x008e280000004200 */
        /* <DEDUP_REMOVED lines=9> */
[----:B---3--:R-:W3:Y:S04]  /*18990*/  LDL.LU R6, [R1+0x28] ;  /* 0x0000280001067983 */ /* 0x008ee80000300800 */
[----:B----4-:R-:W3:Y:S01]  /*189a0*/  LDL.LU R7, [R1+0x2c] ;  /* 0x00002c0001077983 */ /* 0x010ee20000300800 */
[-C--:B--2---:R-:W-:Y:S03]  /*189b0*/  HMMA.16816.F32 R24, R24, R12.reuse, R16 ;  /* 0x0000000c1818723c */ /* 0x084fe60000001810 */
[----:B------:R-:W3:Y:S04]  /*189c0*/  LDL.LU.64 R18, [R1+0x2348] ;  /* 0x0023480001127983 */ /* 0x000ee80000300a00 */
[----:B------:R-:W3:Y:S11]  /*189d0*/  LDL.LU.64 R16, [R1+0x2340] ;  /* 0x0023400001107983 */ /* 0x000ef60000300a00 */
[----:B------:R-:W-:Y:S05]  /*189e0*/  @!UPT UIADD3 URZ, URZ, URZ, URZ ;  /* 0x0000003f3f3ff290 */ /* 0x000fea000fffe03f */
[----:B------:R-:W-:Y:S04]  /*189f0*/  STL.64 [R1+0x90], R24 ;  /* 0x0000901801007387 */ /* 0x000fe80000100a00 */
[----:B------:R0:W-:Y:S04]  /*18a00*/  STL.64 [R1+0x98], R26 ;  /* 0x0000981a01007387 */ /* 0x0001e80000100a00 */
[----:B0-----:R-:W2:Y:S04]  /*18a10*/  LDL.LU.64 R26, [R1+0x2338] ;  /* 0x00233800011a7983 */ /* 0x001ea80000300a00 */
[----:B------:R-:W2:Y:S01]  /*18a20*/  LDL.LU.64 R24, [R1+0x2330] ;  /* 0x0023300001187983 */ /* 0x000ea20000300a00 */
[-C--:B---3--:R-:W-:Y:S11]  /*18a30*/  HMMA.16816.F32 R16, R16, R12.reuse, R4 ;  /* 0x0000000c1010723c */ /* 0x088ff60000001804 */
[----:B------:R-:W-:Y:S11]  /*18a40*/  @!UPT UIADD3 URZ, URZ, URZ, URZ ;  /* 0x0000003f3f3ff290 */ /* 0x000ff6000fffe03f */
[----:B------:R-:W-:Y:S02]  /*18a50*/  @!UPT UIADD3 URZ, URZ, URZ, URZ ;  /* 0x0000003f3f3ff290 */ /* 0x000fe4000fffe03f */
[----:B------:R-:W-:Y:S01]  /*18a60*/  IMAD.MOV.U32 R7, RZ, RZ, R16 ;  /* 0x000000ffff077224 */ /* 0x000fe200078e0010 */
[----:B------:R-:W-:Y:S01]  /*18a70*/  MOV R15, R18 ;  /* 0x00000012000f7202 */ /* 0x000fe20000000f00 */
[----:B------:R-:W-:Y:S02]  /*18a80*/  IMAD.MOV.U32 R28, RZ, RZ, R17 ;  /* 0x000000ffff1c7224 */ /* 0x000fe400078e0011 */
[----:B------:R-:W-:Y:S02]  /*18a90*/  IMAD.MOV.U32 R14, RZ, RZ, R19 ;  /* 0x000000ffff0e7224 */ /* 0x000fe400078e0013 */
[----:B------:R-:W0:Y:S04]  /*18aa0*/  LDSM.16.MT88.4 R16, [R3+0x8080] ;  /* 0x008080000310783b */ /* 0x000e280000004200 */
[----:B------:R-:W-:Y:S04]  /*18ab0*/  STL [R1+0x2314], R14 ;  /* 0x0023140e01007387 */ /* 0x000fe80000100800 */
[----:B------:R-:W-:Y:S04]  /*18ac0*/  STL [R1+0x2310], R15 ;  /* 0x0023100f01007387 */ /* 0x000fe80000100800 */
[----:B------:R-:W-:Y:S04]  /*18ad0*/  STL [R1+0x230c], R28 ;  /* 0x00230c1c01007387 */ /* 0x000fe80000100800 */
[----:B------:R-:W-:Y:S04]  /*18ae0*/  STL [R1+0x2304], R7 ;  /* 0x0023040701007387 */ /* 0x000fe80000100800 */
[----:B------:R-:W1:Y:S01]  /*18af0*/  LDSM.16.MT88.4 R4, [R2+0x9000] ;  /* 0x009000000204783b */ /* 0x000e620000004200 */
[----:B--2---:R-:W-:Y:S03]  /*18b00*/  HMMA.16816.F32 R24, R20, R12, R24 ;  /* 0x0000000c1418723c */ /* 0x004fe60000001818 */
[----:B------:R-:W-:Y:S04]  /*18b10*/  STL [R1+0x2318], R3 ;  /* 0x0023180301007387 */ /* 0x000fe80000100800 */
[----:B------:R-:W-:Y:S04]  /*18b20*/  LDSM.16.MT88.4 R20, [R29+0x9080] ;  /* 0x009080001d14783b */ /* 0x000fe80000004200 */
[----:B0-----:R-:W-:Y:S04]  /*18b30*/  STL.64 [R1+0x22c8], R18 ;  /* 0x0022c81201007387 */ /* 0x001fe80000100a00 */
[----:B------:R0:W-:Y:S04]  /*18b40*/  STL.64 [R1+0x22c0], R16 ;  /* 0x0022c01001007387 */ /* 0x0001e80000100a00 */
[----:B0-----:R-:W2:Y:S04]  /*18b50*/  LDL.LU R16, [R1+0xd0] ;  /* 0x0000d00001107983 */ /* 0x001ea80000300800 */
[----:B------:R-:W2:Y:S04]  /*18b60*/  LDL.LU R17, [R1+0xd4] ;  /* 0x0000d40001117983 */ /* 0x000ea80000300800 */
[----:B------:R-:W2:Y:S04]  /*18b70*/  LDL.LU R18, [R1+0xd8] ;  /* 0x0000d80001127983 */ /* 0x000ea80000300800 */
[----:B------:R-:W2:Y:S04]  /*18b80*/  LDL.LU R19, [R1+0xdc] ;  /* 0x0000dc0001137983 */ /* 0x000ea80000300800 */
[----:B------:R-:W-:Y:S04]  /*18b90*/  STL.64 [R1+0x2268], R26 ;  /* 0x0022681a01007387 */ /* 0x000fe80000100a00 */
[----:B------:R-:W-:Y:S01]  /*18ba0*/  STL.64 [R1+0x2260], R24 ;  /* 0x0022601801007387 */ /* 0x000fe20000100a00 */
[----:B-1----:R-:W-:-:S03]  /*18bb0*/  IMAD.MOV.U32 R0, RZ, RZ, R7 ;  /* 0x000000ffff007224 */ /* 0x002fc600078e0007 */
[----:B------:R-:W0:Y:S04]  /*18bc0*/  LDSM.16.MT88.4 R24, [R29+0x9000] ;  /* 0x009000001d18783b */ /* 0x000e280000004200 */
[----:B------:R-:W-:Y:S04]  /*18bd0*/  STL.64 [R1+0x70], R4 ;  /* 0x0000700401007387 */ /* 0x000fe80000100a00 */
[----:B------:R-:W-:Y:S04]  /*18be0*/  STL [R1+0x78], R6 ;  /* 0x0000780601007387 */ /* 0x000fe80000100800 */
[----:B------:R-:W1:Y:S04]  /*18bf0*/  LDSM.16.MT88.4 R4, [R2+0x9080] ;  /* 0x009080000204783b */ /* 0x000e680000004200 */
[----:B0-----:R-:W-:Y:S04]  /*18c00*/  STL.64 [R1+0x2288], R26 ;  /* 0x0022881a01007387 */ /* 0x001fe80000100a00 */
[----:B------:R0:W-:Y:S01]  /*18c10*/  STL.64 [R1+0x2280], R24 ;  /* 0x0022801801007387 */ /* 0x0001e20000100a00 */
[----:B-1----:R-:W-:Y:S01]  /*18c20*/  IMAD.MOV.U32 R14, RZ, RZ, R5 ;  /* 0x000000ffff0e7224 */ /* 0x002fe200078e0005 */
[----:B------:R-:W-:Y:S01]  /*18c30*/  MOV R3, R4 ;  /* 0x0000000400037202 */ /* 0x000fe20000000f00 */
[----:B------:R-:W-:Y:S01]  /*18c40*/  IMAD.MOV.U32 R15, RZ, RZ, R6 ;  /* 0x000000ffff0f7224 */ /* 0x000fe200078e0006 */
[----:B0-----:R-:W3:Y:S01]  /*18c50*/  LDL.LU R24, [R1] ;  /* 0x0000000001187983 */ /* 0x001ee20000300800 */
[----:B------:R-:W-:Y:S01]  /*18c60*/  MOV R28, R7 ;  /* 0x00000007001c7202 */ /* 0x000fe20000000f00 */
[----:B------:R-:W-:-:S02]  /*18c70*/  IMAD.MOV.U32 R6, RZ, RZ, R23 ;  /* 0x000000ffff067224 */ /* 0x000fc400078e0017 */
[----:B------:R-:W3:Y:S01]  /*18c80*/  LDL.LU R25, [R1+0x4] ;  /* 0x0000040001197983 */ /* 0x000ee20000300800 */
[----:B------:R-:W-:Y:S01]  /*18c90*/  MOV R5, R22 ;  /* 0x0000001600057202 */ /* 0x000fe20000000f00 */
[----:B------:R-:W-:Y:S02]  /*18ca0*/  IMAD.MOV.U32 R7, RZ, RZ, R20 ;  /* 0x000000ffff077224 */ /* 0x000fe400078e0014 */
[----:B------:R-:W3:Y:S01]  /*18cb0*/  LDL.LU R26, [R1+0x8] ;  /* 0x00000800011a7983 */ /* 0x000ee20000300800 */
[----:B------:R-:W-:-:S03]  /*18cc0*/  IMAD.MOV.U32 R4, RZ, RZ, R21 ;  /* 0x000000ffff047224 */ /* 0x000fc600078e0015 */
[----:B------:R-:W3:Y:S04]  /*18cd0*/  LDL.LU R27, [R1+0xc] ;  /* 0x00000c00011b7983 */ /* 0x000ee80000300800 */
[----:B------:R-:W2:Y:S04]  /*18ce0*/  LDL.LU.64 R22, [R1+0x2328] ;  /* 0x0023280001167983 */ /* 0x000ea80000300a00 */
[----:B------:R-:W2:Y:S02]  /*18cf0*/  LDL.LU.64 R20, [R1+0x2320] ;  /* 0x0023200001147983 */ /* 0x000ea40000300a00 */
[-C--:B--2---:R-:W-:Y:S08]  /*18d00*/  HMMA.16816.F32 R20, R20, R12.reuse, R16 ;  /* 0x0000000c1414723c */ /* 0x084ff00000001810 */
[----:B---3--:R-:W-:Y:S07]  /*18d10*/  HMMA.16816.F32 R8, R8, R12, R24 ;  /* 0x0000000c0808723c */ /* 0x008fee0000001818 */
[----:B------:R-:W-:Y:S01]  /*18d20*/  MOV R24, R3 ;  /* 0x0000000300187202 */ /* 0x000fe20000000f00 */
[----:B------:R-:W-:Y:S01]  /*18d30*/  IMAD.MOV.U32 R26, RZ, RZ, R15 ;  /* 0x000000ffff1a7224 */ /* 0x000fe200078e000f */
[----:B------:R-:W-:-:S07]  /*18d40*/  MOV R27, R28 ;  /* 0x0000001c001b7202 */ /* 0x000fce0000000f00 */
[----:B------:R-:W-:Y:S01]  /*18d50*/  IMAD.MOV.U32 R19, RZ, RZ, R20 ;  /* 0x000000ffff137224 */ /* 0x000fe200078e0014 */
[----:B------:R-:W-:Y:S01]  /*18d60*/  MOV R18, R21 ;  /* 0x0000001500127202 */ /* 0x000fe20000000f00 */
[----:B------:R-:W-:Y:S02]  /*18d70*/  IMAD.MOV.U32 R17, RZ, RZ, R22 ;  /* 0x000000ffff117224 */ /* 0x000fe400078e0016 */
[----:B------:R-:W-:Y:S02]  /*18d80*/  IMAD.MOV.U32 R16, RZ, RZ, R23 ;  /* 0x000000ffff107224 */ /* 0x000fe400078e0017 */
[----:B------:R-:W-:Y:S01]  /*18d90*/  STL.64 [R1+0x22d8], R18 ;  /* 0x0022d81201007387 */ /* 0x000fe20000100a00 */
[----:B------:R-:W-:-:S03]  /*18da0*/  IMAD.MOV.U32 R25, RZ, RZ, R14 ;  /* 0x000000ffff197224 */ /* 0x000fc600078e000e */
[----:B------:R-:W-:Y:S04]  /*18db0*/  STL.64 [R1+0x22d0], R16 ;  /* 0x0022d01001007387 */ /* 0x000fe80000100a00 */
[----:B------:R-:W2:Y:S04]  /*18dc0*/  LDL.LU R3, [R1+0x2318] ;  /* 0x0023180001037983 */ /* 0x000ea80000300800 */
[----:B------:R-:W3:Y:S04]  /*18dd0*/  LDL.LU R14, [R1+0x2314] ;  /* 0x00231400010e7983 */ /* 0x000ee80000300800 */
[----:B------:R-:W4:Y:S04]  /*18de0*/  LDL.LU R15, [R1+0x2310] ;  /* 0x00231000010f7983 */ /* 0x000f280000300800 */
[----:B------:R-:W2:Y:S04]  /*18df0*/  LDL.LU R28, [R1+0x230c] ;  /* 0x00230c00011c7983 */ /* 0x000ea80000300800 */
[----:B------:R0:W-:Y:S04]  /*18e00*/  STL.64 [R1+0x22a8], R26 ;  /* 0x0022a81a01007387 */ /* 0x0001e80000100a00 */
[----:B------:R1:W-:Y:S01]  /*18e10*/  STL.64 [R1+0x22a0], R24 ;  /* 0x0022a01801007387 */ /* 0x0003e20000100a00 */
[----:B0-----:R-:W-:-:S03]  /*18e20*/  IMAD.MOV.U32 R27, RZ, RZ, R0 ;  /* 0x000000ffff1b7224 */ /* 0x001fc600078e0000 */
[----:B-1----:R-:W2:Y:S04]  /*18e30*/  LDL.LU R24, [R1+0x70] ;  /* 0x0000700001187983 */ /* 0x002ea80000300800 */
[----:B------:R-:W2:Y:S04]  /*18e40*/  LDL.LU R25, [R1+0x74] ;  /* 0x0000740001197983 */ /* 0x000ea80000300800 */
[----:B------:R-:W2:Y:S04]  /*18e50*/  LDL.LU R26, [R1+0x78] ;  /* 0x00007800011a7983 */ /* 0x000ea80000300800 */
[----:B------:R-:W2:Y:S04]  /*18e60*/  LDL.LU R0, [R1+0x2308] ;  /* 0x0023080001007983 */ /* 0x000ea80000300800 */
[----:B------:R-:W3:Y:S04]  /*18e70*/  LDL.LU R16, [R1+0xc0] ;  /* 0x0000c00001107983 */ /* 0x000ee80000300800 */
[----:B------:R-:W3:Y:S04]  /*18e80*/  LDL.LU R17, [R1+0xc4] ;  /* 0x0000c40001117983 */ /* 0x000ee80000300800 */
[----:B------:R-:W3:Y:S04]  /*18e90*/  LDL.LU R18, [R1+0xc8] ;  /* 0x0000c80001127983 */ /* 0x000ee80000300800 */
[----:B------:R-:W3:Y:S04]  /*18ea0*/  LDL.LU R19, [R1+0xcc] ;  /* 0x0000cc0001137983 */ /* 0x000ee80000300800 */
[----:B------:R-:W-:Y:S04]  /*18eb0*/  STL.64 [R1+0x2238], R10 ;  /* 0x0022380a01007387 */ /* 0x000fe80000100a00 */
[----:B------:R-:W-:Y:S04]  /*18ec0*/  STL.64 [R1+0x2230], R8 ;  /* 0x0022300801007387 */ /* 0x000fe80000100a00 */
[----:B--2---:R-:W0:Y:S04]  /*18ed0*/  LDSM.16.MT88.4 R8, [R0+0x9000] ;  /* 0x009000000008783b */ /* 0x004e280000004200 */
[----:B0-----:R-:W-:Y:S04]  /*18ee0*/  STL.64 [R1+0x2258], R10 ;  /* 0x0022580a01007387 */ /* 0x001fe80000100a00 */
[----:B------:R0:W-:Y:S02]  /*18ef0*/  STL.64 [R1+0x2250], R8 ;  /* 0x0022500801007387 */ /* 0x0001e40000100a00 */
[----:B0-----:R-:W-:-:S02]  /*18f00*/  IMAD.MOV.U32 R8, RZ, RZ, R7 ;  /* 0x000000ffff087224 */ /* 0x001fc400078e0007 */
[----:B------:R-:W2:Y:S01]  /*18f10*/  LDL.LU R7, [R1+0x2304] ;  /* 0x0023040001077983 */ /* 0x000ea20000300800 */
[----:B------:R-:W-:Y:S01]  /*18f20*/  MOV R9, R4 ;  /* 0x0000000400097202 */ /* 0x000fe20000000f00 */
[----:B------:R-:W-:Y:S02]  /*18f30*/  IMAD.MOV.U32 R10, RZ, RZ, R5 ;  /* 0x000000ffff0a7224 */ /* 0x000fe400078e0005 */
[----:B------:R-:W2:Y:S01]  /*18f40*/  LDL.LU R4, [R1+0x2300] ;  /* 0x0023000001047983 */ /* 0x000ea20000300800 */
[----:B------:R-:W-:-:S03]  /*18f50*/  IMAD.MOV.U32 R11, RZ, RZ, R6 ;  /* 0x000000ffff0b7224 */ /* 0x000fc600078e0006 */
[----:B------:R-:W2:Y:S04]  /*18f60*/  LDL.LU R5, [R1+0x22fc] ;  /* 0x0022fc0001057983 */ /* 0x000ea80000300800 */
[----:B------:R-:W2:Y:S04]  /*18f70*/  LDL.LU R6, [R1+0x22f8] ;  /* 0x0022f80001067983 */ /* 0x000ea80000300800 */
[----:B------:R-:W2:Y:S04]  /*18f80*/  LDL.LU R20, [R1+0xb0] ;  /* 0x0000b00001147983 */ /* 0x000ea80000300800 */
[----:B------:R-:W2:Y:S04]  /*18f90*/  LDL.LU R21, [R1+0xb4] ;  /* 0x0000b40001157983 */ /* 0x000ea80000300800 */
[----:B------:R-:W2:Y:S04]  /*18fa0*/  LDL.LU R22, [R1+0xb8] ;  /* 0x0000b80001167983 */ /* 0x000ea80000300800 */
[----:B------:R-:W2:Y:S04]  /*18fb0*/  LDL.LU R23, [R1+0xbc] ;  /* 0x0000bc0001177983 */ /* 0x000ea80000300800 */
[----:B------:R4:W-:Y:S04]  /*18fc0*/  STL.64 [R1+0x2278], R10 ;  /* 0x0022780a01007387 */ /* 0x0009e80000100a00 */
[----:B------:R0:W-:Y:S01]  /*18fd0*/  STL.64 [R1+0x2270], R8 ;  /* 0x0022700801007387 */ /* 0x0001e20000100a00 */
[----:B----4-:R-:W-:Y:S01]  /*18fe0*/  IMAD.MOV.U32 R10, RZ, RZ, R15 ;  /* 0x000000ffff0a7224 */ /* 0x010fe200078e000f */
[----:B---3--:R-:W-:Y:S01]  /*18ff0*/  MOV R11, R14 ;  /* 0x0000000e000b7202 */ /* 0x008fe20000000f00 */
[----:B0-----:R-:W-:Y:S01]  /*19000*/  IMAD.MOV.U32 R9, RZ, RZ, R28 ;  /* 0x000000ffff097224 */ /* 0x001fe200078e001c */
[----:B--2---:R-:W-:-:S02]  /*19010*/  MOV R8, R7 ;  /* 0x0000000700087202 */ /* 0x004fc40000000f00 */
[----:B------:R-:W2:Y:S04]  /*19020*/  LDL.LU R7, [R1+0x22f4] ;  /* 0x0022f40001077983 */ /* 0x000ea80000300800 */
[----:B------:R-:W3:Y:S04]  /*19030*/  LDL.LU R28, [R1+0x22f0] ;  /* 0x0022f000011c7983 */ /* 0x000ee80000300800 */
[----:B------:R-:W4:Y:S04]  /*19040*/  LDL.LU R15, [R1+0x22ec] ;  /* 0x0022ec00010f7983 */ /* 0x000f280000300800 */
[----:B------:R-:W3:Y:S04]  /*19050*/  LDL.LU R14, [R1+0x22e8] ;  /* 0x0022e800010e7983 */ /* 0x000ee80000300800 */
[----:B------:R-:W-:Y:S04]  /*19060*/  STL.64 [R1+0x2298], R10 ;  /* 0x0022980a01007387 */ /* 0x000fe80000100a00 */
[----:B------:R0:W-:Y:S04]  /*19070*/  STL.64 [R1+0x2290], R8 ;  /* 0x0022900801007387 */ /* 0x0001e80000100a00 */
[----:B0-----:R-:W3:Y:S04]  /*19080*/  LDL.LU R8, [R1+0x90] ;  /* 0x0000900001087983 */ /* 0x001ee80000300800 */
[----:B------:R-:W3:Y:S04]  /*19090*/  LDL.LU R9, [R1+0x94] ;  /* 0x0000940001097983 */ /* 0x000ee80000300800 */
[----:B------:R-:W3:Y:S04]  /*190a0*/  LDL.LU R10, [R1+0x98] ;  /* 0x00009800010a7983 */ /* 0x000ee80000300800 */
[----:B------:R-:W3:Y:S01]  /*190b0*/  LDL.LU R11, [R1+0x9c] ;  /* 0x00009c00010b7983 */ /* 0x000ee20000300800 */
[----:B--2---:R-:W-:Y:S03]  /*190c0*/  HMMA.16816.F32 R4, R4, R12, R16 ;  /* 0x0000000c0404723c */ /* 0x004fe60000001810 */
[----:B---3--:R4:W-:Y:S04]  /*190d0*/  STL.64 [R1+0x22b8], R10 ;  /* 0x0022b80a01007387 */ /* 0x0089e80000100a00 */
[----:B------:R0:W-:Y:S01]  /*190e0*/  STL.64 [R1+0x22b0], R8 ;  /* 0x0022b00801007387 */ /* 0x0001e20000100a00 */
[----:B----4-:R-:W-:-:S03]  /*190f0*/  IMAD.MOV.U32 R10, RZ, RZ, R15 ;  /* 0x000000ffff0a7224 */ /* 0x010fc600078e000f */
[----:B0-----:R-:W2:Y:S01]  /*19100*/  LDL.LU R8, [R1+0xa0] ;  /* 0x0000a00001087983 */ /* 0x001ea20000300800 */
[----:B------:R-:W-:-:S03]  /*19110*/  IMAD.MOV.U32 R9, RZ, RZ, R14 ;  /* 0x000000ffff097224 */ /* 0x000fc600078e000e */
[----:B------:R-:W2:Y:S04]  /*19120*/  LDL.LU R14, [R1+0x22e4] ;  /* 0x0022e400010e7983 */ /* 0x000ea80000300800 */
[----:B------:R-:W2:Y:S04]  /*19130*/  LDL.LU R15, [R1+0x22e0] ;  /* 0x0022e000010f7983 */ /* 0x000ea80000300800 */
[----:B------:R-:W3:Y:S04]  /*19140*/  LDL.LU.64 R18, [R1+0x22d8] ;  /* 0x0022d80001127983 */ /* 0x000ee80000300a00 */
[----:B------:R-:W4:Y:S04]  /*19150*/  LDL.LU.64 R16, [R1+0x22d0] ;  /* 0x0022d00001107983 */ /* 0x000f280000300a00 */
[----:B------:R-:W-:Y:S04]  /*19160*/  STL.64 [R1+0x2228], R6 ;  /* 0x0022280601007387 */ /* 0x000fe80000100a00 */
[----:B------:R-:W-:Y:S04]  /*19170*/  STL.64 [R1+0x2220], R4 ;  /* 0x0022200401007387 */ /* 0x000fe80000100a00 */
[----:B------:R-:W0:Y:S01]  /*19180*/  LDSM.16.MT88.4 R4, [R0+0x9080] ;  /* 0x009080000004783b */ /* 0x000e220000004200 */
[----:B------:R-:W-:-:S03]  /*19190*/  MOV R11, R28 ;  /* 0x0000001c000b7202 */ /* 0x000fc60000000f00 */
[----:B0-----:R-:W-:Y:S04]  /*191a0*/  STL.64 [R1+0x2248], R6 ;  /* 0x0022480601007387 */ /* 0x001fe80000100a00 */
[----:B------:R3:W-:Y:S04]  /*191b0*/  STL.64 [R1+0x2240], R4 ;  /* 0x0022400401007387 */ /* 0x0007e80000100a00 */
[----:B------:R-:W-:Y:S01]  /*191c0*/  STL [R1+0x2218], R0 ;  /* 0x0022180001007387 */ /* 0x000fe20000100800 */
[----:B---3--:R-:W-:Y:S02]  /*191d0*/  IMAD.MOV.U32 R4, RZ, RZ, R19 ;  /* 0x000000ffff047224 */ /* 0x008fe400078e0013 */
[----:B------:R-:W-:Y:S01]  /*191e0*/  IMAD.MOV.U32 R5, RZ, RZ, R18 ;  /* 0x000000ffff057224 */ /* 0x000fe200078e0012 */
[----:B----4-:R-:W-:Y:S01]  /*191f0*/  MOV R6, R17 ;  /* 0x0000001100067202 */ /* 0x010fe20000000f00 */
[----:B------:R-:W-:-:S02]  /*19200*/  IMAD.MOV.U32 R7, RZ, RZ, R16 ;  /* 0x000000ffff077224 */ /* 0x000fc400078e0010 */
[----:B------:R-:W0:Y:S01]  /*19210*/  LDSM.16.MT88.4 R16, [R3+0x9000] ;  /* 0x009000000310783b */ /* 0x000e220000004200 */
[----:B--2---:R-:W-:Y:S11]  /*19220*/  HMMA.16816.F32 R24, R24, R14, R8 ;  /* 0x0000000e1818723c */ /* 0x004ff60000001808 */
[----:B------:R-:W-:Y:S11]  /*19230*/  @!UPT UIADD3 URZ, URZ, URZ, URZ ;  /* 0x0000003f3f3ff290 */ /* 0x000ff6000fffe03f */
[----:B------:R-:W-:Y:S02]  /*19240*/  @!UPT UIADD3 URZ, URZ, URZ, URZ ;  /* 0x0000003f3f3ff290 */ /* 0x000fe4000fffe03f */
[----:B------:R-:W-:Y:S01]  /*19250*/  IMAD.MOV.U32 R28, RZ, RZ, R27 ;  /* 0x000000ffff1c7224 */ /* 0x000fe200078e001b */
[----:B0-----:R-:W-:Y:S04]  /*19260*/  STL.64 [R1], R16 ;  /* 0x0000001001007387 */ /* 0x001fe80000100a00 */
[----:B------:R0:W-:Y:S04]  /*19270*/  STL.64 [R1+0x8], R18 ;  /* 0x0000081201007387 */ /* 0x0001e80000100a00 */
[----:B0-----:R-:W2:Y:S04]  /*19280*/  LDL.LU.64 R18, [R1+0x22c8] ;  /* 0x0022c80001127983 */ /* 0x001ea80000300a00 */
[----:B------:R-:W2:Y:S04]  /*19290*/  LDL.LU.64 R16, [R1+0x22c0] ;  /* 0x0022c00001107983 */ /* 0x000ea80000300a00 */
[----:B------:R-:W-:Y:S04]  /*192a0*/  STL [R1+0x2214], R3 ;  /* 0x0022140301007387 */ /* 0x000fe80000100800 */
[----:B------:R-:W3:Y:S04]  /*192b0*/  LDL.LU.64 R10, [R1+0x22b8] ;  /* 0x0022b800010a7983 */ /* 0x000ee80000300a00 */
[----:B------:R-:W3:Y:S04]  /*192c0*/  LDL.LU.64 R8, [R1+0x22b0] ;  /* 0x0022b00001087983 */ /* 0x000ee80000300a00 */
[----:B------:R-:W-:Y:S04]  /*192d0*/  STL.64 [R1+0x70], R24 ;  /* 0x0000701801007387 */ /* 0x000fe80000100a00 */
[----:B------:R0:W-:Y:S04]  /*192e0*/  STL [R1+0x78], R26 ;  /* 0x0000781a01007387 */ /* 0x0001e80000100800 */
[----:B0-----:R-:W3:Y:S04]  /*192f0*/  LDL.LU.64 R26, [R1+0x22a8] ;  /* 0x0022a800011a7983 */ /* 0x001ee80000300a00 */
[----:B------:R-:W3:Y:S04]  /*19300*/  LDL.LU.64 R24, [R1+0x22a0] ;  /* 0x0022a00001187983 */ /* 0x000ee80000300a00 */
[----:B------:R-:W-:Y:S01]  /*19310*/  STL [R1+0x2210], R28 ;  /* 0x0022101c01007387 */ /* 0x000fe20000100800 */
[----:B--2---:R-:W-:Y:S03]  /*19320*/  HMMA.16816.F32 R16, R16, R12, R20 ;  /* 0x0000000c1010723c */ /* 0x004fe60000001814 */
[----:B------:R0:W-:Y:S05]  /*19330*/  LDSM.16.MT88.4 R20, [R3+0x9080] ;  /* 0x009080000314783b */ /* 0x0001ea0000004200 */
[----:B---3--:R-:W-:Y:S01]  /*19340*/  HMMA.16816.F32 R24, R24, R14, R8 ;  /* 0x0000000e1818723c */ /* 0x008fe20000001808 */
[----:B------:R-:W2:Y:S04]  /*19350*/  LDL.LU.64 R10, [R1+0x2298] ;  /* 0x00229800010a7983 */ /* 0x000ea80000300a00 */
[----:B------:R-:W2:Y:S11]  /*19360*/  LDL.LU.64 R8, [R1+0x2290] ;  /* 0x0022900001087983 */ /* 0x000eb60000300a00 */
[----:B------:R-:W-:Y:S07]  /*19370*/  @!UPT UIADD3 URZ, URZ, URZ, URZ ;  /* 0x0000003f3f3ff290 */ /* 0x000fee000fffe03f */
[----:B------:R-:W-:Y:S01]  /*19380*/  STL.64 [R1+0x60], R24 ;  /* 0x0000601801007387 */ /* 0x000fe20000100a00 */
[----:B0-----:R-:W-:-:S03]  /*19390*/  MOV R3, R27 ;  /* 0x0000001b00037202 */ /* 0x001fc60000000f00 */
        /* <DEDUP_REMOVED lines=8> */
[----:B------:R-:W-:Y:S04]  /*19420*/  STL.64 [R1+0xc0], R24 ;  /* 0x0000c01801007387 */ /* 0x000fe80000100a00 */
[----:B------:R0:W-:Y:S04]  /*19430*/  STL.64 [R1+0xc8], R26 ;  /* 0x0000c81a01007387 */ /* 0x0001e80000100a00 */
[----:B0-----:R-:W2:Y:S04]  /*19440*/  LDL.LU.64 R26, [R1+0x2268] ;  /* 0x00226800011a7983 */ /* 0x001ea80000300a00 */
[----:B------:R-:W2:Y:S04]  /*19450*/  LDL.LU.64 R24, [R1+0x2260] ;  /* 0x0022600001187983 */ /* 0x000ea80000300a00 */
[----:B------:R-:W0:Y:S04]  /*19460*/  S2R R0, SR_TID.X ;  /* 0x0000000000007919 */ /* 0x000e280000002100 */
[----:B------:R-:W1:Y:S01]  /*19470*/  S2R R13, SR_TID.X ;  /* 0x00000000000d7919 */ /* 0x000e620000002100 */
[----:B0-----:R-:W-:-:S02]  /*19480*/  LOP3.LUT R12, R0, 0x7, RZ, 0xc0, !PT ;  /* 0x00000007000c7812 */ /* 0x001fc400078ec0ff */
[----:B-1----:R-:W-:-:S03]  /*19490*/  LOP3.LUT R0, R13, 0xe0, RZ, 0xc0, !PT ;  /* 0x000000e00d007812 */ /* 0x002fc600078ec0ff */
[----:B------:R-:W-:Y:S02]  /*194a0*/  IMAD.SHL.U32 R28, R12, 0x10, RZ ;  /* 0x000000100c1c7824 */ /* 0x000fe400078e00ff */
[----:B------:R-:W-:-:S03]  /*194b0*/  IMAD.SHL.U32 R12, R13, 0x2, RZ ;  /* 0x000000020d0c7824 */ /* 0x000fc600078e00ff */
[----:B------:R-:W-:Y:S01]  /*194c0*/  LEA R0, R0, R28, 0x8 ;  /* 0x0000001c00007211 */ /* 0x000fe200078e40ff */
[----:B--2---:R-:W-:Y:S01]  /*194d0*/  HMMA.16816.F32 R24, R8, R14, R24 ;  /* 0x0000000e0818723c */ /* 0x004fe20000001818 */
[----:B------:R-:W2:Y:S04]  /*194e0*/  LDL.LU.64 R10, [R1+0x2258] ;  /* 0x00225800010a7983 */ /* 0x000ea80000300a00 */
[----:B------:R-:W2:Y:S11]  /*194f0*/  LDL.LU.64 R8, [R1+0x2250] ;  /* 0x0022500001087983 */ /* 0x000eb60000300a00 */
[----:B------:R-:W-:Y:S07]  /*19500*/  @!UPT UIADD3 URZ, URZ, URZ, URZ ;  /* 0x0000003f3f3ff290 */ /* 0x000fee000fffe03f */
[----:B------:R-:W-:Y:S04]  /*19510*/  STL.64 [R1+0xb0], R24 ;  /* 0x0000b01801007387 */ /* 0x000fe80000100a00 */
[----:B------:R-:W-:Y:S04]  /*19520*/  STL.64 [R1+0xb8], R26 ;  /* 0x0000b81a01007387 */ /* 0x000fe80000100a00 */
[----:B------:R-:W0:Y:S01]  /*19530*/  LDSM.16.MT88.4 R24, [R2+0xa000] ;  /* 0x00a000000218783b */ /* 0x000e220000004200 */
[----:B------:R-:W-:Y:S02]  /*19540*/  LOP3.LUT R13, R13, 0x7, RZ, 0xc0, !PT ;  /* 0x000000070d0d7812 */ /* 0x000fe400078ec0ff */
[----:B------:R-:W-:-:S05]  /*19550*/  LOP3.LUT R0, R0, 0x30, R12, 0x78, !PT ;  /* 0x0000003000007812 */ /* 0x000fca00078e780c */
[----:B------:R-:W-:-:S05]  /*19560*/  IMAD R0, R13, 0x400, R0 ;  /* 0x000004000d007824 */ /* 0x000fca00078e0200 */
[----:B------:R-:W-:Y:S01]  /*19570*/  LOP3.LUT R0, R0, 0x40, RZ, 0x3c, !PT ;  /* 0x0000004000007812 */ /* 0x000fe200078e3cff */
[----:B0-----:R-:W-:Y:S01]  /*19580*/  IMAD.MOV.U32 R28, RZ, RZ, R25 ;  /* 0x000000ffff1c7224 */ /* 0x001fe200078e0019 */
[----:B------:R-:W-:Y:S01]  /*19590*/  MOV R13, R26 ;  /* 0x0000001a000d7202 */ /* 0x000fe20000000f00 */
[----:B------:R-:W-:Y:S01]  /*195a0*/  STL [R1+0x50], R24 ;  /* 0x0000501801007387 */ /* 0x000fe20000100800 */
[----:B------:R-:W-:-:S03]  /*195b0*/  IMAD.MOV.U32 R12, RZ, RZ, R27 ;  /* 0x000000ffff0c7224 */ /* 0x000fc600078e001b */
[----:B------:R-:W0:Y:S04]  /*195c0*/  LDSM.16.M88.4 R24, [R0+0x20100] ;  /* 0x020100000018783b */ /* 0x000e280000000200 */
[----:B0-----:R-:W-:Y:S04]  /*195d0*/  STL [R1+0x2170], R26 ;  /* 0x0021701a01007387 */ /* 0x001fe80000100800 */
        /* <DEDUP_REMOVED lines=14> */
[-C--:B--2---:R-:W-:Y:S02]  /*196c0*/  HMMA.16816.F32 R8, R4, R14.reuse, R8 ;  /* 0x0000000e0408723c */ /* 0x084fe40000001808 */
[----:B------:R-:W2:Y:S04]  /*196d0*/  LDL.LU.64 R6, [R1+0x2228] ;  /* 0x0022280001067983 */ /* 0x000ea80000300a00 */
[----:B------:R-:W2:Y:S11]  /*196e0*/  LDL.LU.64 R4, [R1+0x2220] ;  /* 0x0022200001047983 */ /* 0x000eb60000300a00 */
[----:B------:R-:W-:Y:S06]  /*196f0*/  @!UPT UIADD3 URZ, URZ, URZ, URZ ;  /* 0x0000003f3f3ff290 */ /* 0x000fec000fffe03f */
[----:B------:R0:W-:Y:S04]  /*19700*/  STL.64 [R1+0x90], R8 ;  /* 0x0000900801007387 */ /* 0x0001e80000100a00 */
[----:B------:R1:W-:Y:S04]  /*19710*/  STL.64 [R1+0x98], R10 ;  /* 0x0000980a01007387 */ /* 0x0003e80000100a00 */
[----:B0-----:R-:W2:Y:S04]  /*19720*/  LDL.LU R8, [R1] ;  /* 0x0000000001087983 */ /* 0x001ea80000300800 */
[----:B------:R-:W2:Y:S04]  /*19730*/  LDL.LU R9, [R1+0x4] ;  /* 0x0000040001097983 */ /* 0x000ea80000300800 */
[----:B-1----:R-:W2:Y:S04]  /*19740*/  LDL.LU R10, [R1+0x8] ;  /* 0x00000800010a7983 */ /* 0x002ea80000300800 */
[----:B------:R-:W2:Y:S01]  /*19750*/  LDL.LU R11, [R1+0xc] ;  /* 0x00000c00010b7983 */ /* 0x000ea20000300800 */
[-C--:B------:R-:W-:Y:S07]  /*19760*/  HMMA.16816.F32 R16, R20, R14.reuse, R16 ;  /* 0x0000000e1410723c */ /* 0x080fee0000001810 */
[----:B------:R-:W-:Y:S01]  /*19770*/  MOV R20, R3 ;  /* 0x0000000300147202 */ /* 0x000fe20000000f00 */
[----:B--2---:R-:W-:Y:S01]  /*19780*/  HMMA.16816.F32 R8, R8, R14, R4 ;  /* 0x0000000e0808723c */ /* 0x004fe20000001804 */
[----:B------:R-:W0:Y:S11]  /*19790*/  LDSM.16.MT88.4 R4, [R29+0xa000] ;  /* 0x00a000001d04783b */ /* 0x000e360000004200 */
[----:B------:R-:W-:Y:S11]  /*197a0*/  @!UPT UIADD3 URZ, URZ, URZ, URZ ;  /* 0x0000003f3f3ff290 */ /* 0x000ff6000fffe03f */
[----:B------:R-:W-:Y:S04]  /*197b0*/  STL.64 [R1+0x80], R8 ;  /* 0x0000800801007387 */ /* 0x000fe80000100a00 */
[----:B------:R-:W-:Y:S04]  /*197c0*/  STL.64 [R1+0x88], R10 ;  /* 0x0000880a01007387 */ /* 0x000fe80000100a00 */
[----:B0-----:R-:W-:Y:S04]  /*197d0*/  STL.64 [R1+0x20], R4 ;  /* 0x0000200401007387 */ /* 0x001fe80000100a00 */
[----:B------:R-:W-:Y:S04]  /*197e0*/  STL.64 [R1+0x28], R6 ;  /* 0x0000280601007387 */ /* 0x000fe80000100a00 */
[----:B------:R-:W2:Y:S01]  /*197f0*/  LDL.LU R3, [R1+0x221c] ;  /* 0x00221c0001037983 */ /* 0x000ea20000300800 */
[----:B------:R-:W-:-:S03]  /*19800*/  IMAD.MOV.U32 R21, RZ, RZ, R0 ;  /* 0x000000ffff157224 */ /* 0x000fc600078e0000 */
[----:B------:R-:W3:Y:S04]  /*19810*/  LDL.LU R0, [R1+0x2218] ;  /* 0x0022180001007983 */ /* 0x000ee80000300800 */
[----:B------:R-:W-:Y:S04]  /*19820*/  STL.64 [R1+0x2188], R18 ;  /* 0x0021881201007387 */ /* 0x000fe80000100a00 */
[----:B------:R0:W-:Y:S04]  /*19830*/  STL.64 [R1+0x2180], R16 ;  /* 0x0021801001007387 */ /* 0x0001e80000100a00 */
[----:B------:R-:W1:Y:S04]  /*19840*/  LDSM.16.MT88.4 R4, [R29+0xa080] ;  /* 0x00a080001d04783b */ /* 0x000e680000004200 */
[----:B0-----:R-:W4:Y:S04]  /*19850*/  LDL.LU R16, [R1+0x60] ;  /* 0x0000600001107983 */ /* 0x001f280000300800 */
[----:B------:R-:W4:Y:S04]  /*19860*/  LDL.LU R17, [R1+0x64] ;  /* 0x0000640001117983 */ /* 0x000f280000300800 */
[----:B------:R-:W4:Y:S01]  /*19870*/  LDL.LU R18, [R1+0x68] ;  /* 0x0000680001127983 */ /* 0x000f220000300800 */
[----:B--2---:R-:W-:-:S03]  /*19880*/  IMAD.MOV.U32 R19, RZ, RZ, R3 ;  /* 0x000000ffff137224 */ /* 0x004fc600078e0003 */
[----:B------:R-:W2:Y:S04]  /*19890*/  LDL.LU R3, [R1+0x2214] ;  /* 0x0022140001037983 */ /* 0x000ea80000300800 */
[----:B-1----:R-:W-:Y:S04]  /*198a0*/  STL.64 [R1+0x21f0], R6 ;  /* 0x0021f00601007387 */ /* 0x002fe80000100a00 */
[----:B------:R-:W-:Y:S04]  /*198b0*/  STL.64 [R1+0x21e8], R4 ;  /* 0x0021e80401007387 */ /* 0x000fe80000100a00 */
[----:B---3--:R-:W0:Y:S04]  /*198c0*/  LDSM.16.MT88.4 R4, [R0+0xa000] ;  /* 0x00a000000004783b */ /* 0x008e280000004200 */
[----:B------:R-:W1:Y:S04]  /*198d0*/  LDSM.16.MT88.4 R8, [R0+0xa080] ;  /* 0x00a080000008783b */ /* 0x000e680000004200 */
[----:B0-----:R1:W-:Y:S04]  /*198e0*/  STL.64 [R1+0x10], R4 ;  /* 0x0000100401007387 */ /* 0x0013e80000100a00 */
[----:B------:R0:W-:Y:S01]  /*198f0*/  STL.64 [R1+0x18], R6 ;  /* 0x0000180601007387 */ /* 0x0001e20000100a00 */
[----:B-1----:R-:W-:-:S02]  /*19900*/  IMAD.MOV.U32 R5, RZ, RZ, R10 ;  /* 0x000000ffff057224 */ /* 0x002fc400078e000a */
[----:B------:R-:W-:Y:S02]  /*19910*/  IMAD.MOV.U32 R4, RZ, RZ, R11 ;  /* 0x000000ffff047224 */ /* 0x000fe400078e000b */
[----:B0-----:R-:W-:Y:S01]  /*19920*/  IMAD.MOV.U32 R7, RZ, RZ, R8 ;  /* 0x000000ffff077224 */ /* 0x001fe200078e0008 */
[----:B------:R-:W-:Y:S01]  /*19930*/  MOV R6, R9 ;  /* 0x0000000900067202 */ /* 0x000fe20000000f00 */
[----:B------:R-:W-:Y:S04]  /*19940*/  STL [R1+0x2174], R0 ;  /* 0x0021740001007387 */ /* 0x000fe80000100800 */
[----:B--2---:R-:W0:Y:S04]  /*19950*/  LDSM.16.MT88.4 R8, [R3+0xa000] ;  /* 0x00a000000308783b */ /* 0x004e280000004200 */
[----:B0-----:R0:W-:Y:S02]  /*19960*/  STL.64 [R1+0x2198], R10 ;  /* 0x0021980a01007387 */ /* 0x0011e40000100a00 */
[----:B0-----:R-:W-:-:S02]  /*19970*/  IMAD.MOV.U32 R10, RZ, RZ, R13 ;  /* 0x000000ffff0a7224 */ /* 0x001fc400078e000d */
[----:B------:R-:W-:Y:S02]  /*19980*/  IMAD.MOV.U32 R11, RZ, RZ, R12 ;  /* 0x000000ffff0b7224 */ /* 0x000fe400078e000c */
[----:B------:R-:W0:Y:S04]  /*19990*/  LDSM.16.MT88.4 R12, [R3+0xa080] ;  /* 0x00a08000030c783b */ /* 0x000e280000004200 */
[----:B------:R1:W-:Y:S04]  /*199a0*/  STL.64 [R1+0x2190], R8 ;  /* 0x0021900801007387 */ /* 0x0003e80000100a00 */
[----:B-1----:R-:W2:Y:S01]  /*199b0*/  LDL.LU R8, [R1+0x50] ;  /* 0x0000500001087983 */ /* 0x002ea20000300800 */
[----:B------:R-:W-:-:S03]  /*199c0*/  MOV R9, R28 ;  /* 0x0000001c00097202 */ /* 0x000fc60000000f00 */
[----:B------:R-:W3:Y:S04]  /*199d0*/  LDL.LU R28, [R1+0x2210] ;  /* 0x00221000011c7983 */ /* 0x000ee80000300800 */
[----:B0-----:R-:W-:Y:S04]  /*199e0*/  STL.64 [R1+0x21a8], R14 ;  /* 0x0021a80e01007387 */ /* 0x001fe80000100a00 */
[----:B------:R0:W-:Y:S04]  /*199f0*/  STL.64 [R1+0x21a0], R12 ;  /* 0x0021a00c01007387 */ /* 0x0001e80000100a00 */
[----:B0-----:R-:W2:Y:S04]  /*19a00*/  LDL.LU R12, [R1+0x70] ;  /* 0x00007000010c7983 */ /* 0x001ea80000300800 */
[----:B------:R-:W2:Y:S04]  /*19a10*/  LDL.LU R13, [R1+0x74] ;  /* 0x00007400010d7983 */ /* 0x000ea80000300800 */
[----:B------:R-:W2:Y:S01]  /*19a20*/  LDL.LU R14, [R1+0x78] ;  /* 0x00007800010e7983 */ /* 0x000ea20000300800 */
[----:B------:R-:W-:Y:S01]  /*19a30*/  IMAD.MOV.U32 R22, RZ, RZ, R27 ;  /* 0x000000ffff167224 */ /* 0x000fe200078e001b */
[----:B------:R-:W-:-:S02]  /*19a40*/  MOV R23, R26 ;  /* 0x0000001a00177202 */ /* 0x000fc40000000f00 */
[----:B------:R-:W-:Y:S05]  /*19a50*/  STL [R1+0x2168], R3 ;  /* 0x0021680301007387 */ /* 0x000fea0000100800 */
[----:B----4-:R-:W-:Y:S01]  /*19a60*/  HMMA.16816.F32 R20, R20, R24, R16 ;  /* 0x000000181414723c */ /* 0x010fe20000001810 */
[----:B---3--:R-:W-:-:S07]  /*19a70*/  MOV R15, R28 ;  /* 0x0000001c000f7202 */ /* 0x008fce0000000f00 */
[----:B--2---:R-:W-:Y:S11]  /*19a80*/  HMMA.16816.F32 R8, R8, R24, R12 ;  /* 0x000000180808723c */ /* 0x004ff6000000180c */
[----:B------:R-:W-:Y:S11]  /*19a90*/  @!UPT UIADD3 URZ, URZ, URZ, URZ ;  /* 0x0000003f3f3ff290 */ /* 0x000ff6000fffe03f */
[----:B------:R-:W-:Y:S02]  /*19aa0*/  @!UPT UIADD3 URZ, URZ, URZ, URZ ;  /* 0x0000003f3f3ff290 */ /* 0x000fe4000fffe03f */
[----:B------:R-:W-:Y:S01]  /*19ab0*/  IMAD.MOV.U32 R28, RZ, RZ, R11 ;  /* 0x000000ffff1c7224 */ /* 0x000fe200078e000b */
[----:B------:R-:W-:Y:S04]  /*19ac0*/  STL.64 [R1+0x30], R8 ;  /* 0x0000300801007387 */ /* 0x000fe80000100a00 */
[----:B------:R-:W-:Y:S04]  /*19ad0*/  STL [R1+0x38], R10 ;  /* 0x0000380a01007387 */ /* 0x000fe80000100800 */
[----:B------:R-:W-:Y:S04]  /*19ae0*/  STL [R1+0x21d0], R28 ;  /* 0x0021d01c01007387 */ /* 0x000fe80000100800 */
[----:B------:R-:W-:Y:S04]  /*19af0*/  STL.64 [R1+0x2208], R24 ;  /* 0x0022081801007387 */ /* 0x000fe80000100a00 */
[----:B------:R-:W2:Y:S04]  /*19b00*/  LDL.LU R16, [R1+0x80] ;  /* 0x0000800001107983 */ /* 0x000ea80000300800 */
[----:B------:R-:W2:Y:S04]  /*19b10*/  LDL.LU R17, [R1+0x84] ;  /* 0x0000840001117983 */ /* 0x000ea80000300800 */
[----:B------:R-:W3:Y:S04]  /*19b20*/  LDL.LU R18, [R1+0x88] ;  /* 0x0000880001127983 */ /* 0x000ee80000300800 */
[----:B------:R-:W3:Y:S04]  /*19b30*/  LDL.LU R19, [R1+0x8c] ;  /* 0x00008c0001137983 */ /* 0x000ee80000300800 */
[----:B------:R-:W0:Y:S02]  /*19b40*/  LDSM.16.MT88.4 R8, [R2+0xb000] ;  /* 0x00b000000208783b */ /* 0x000e240000004200 */
[----:B0-----:R-:W-:Y:S01]  /*19b50*/  IMAD.MOV.U32 R3, RZ, RZ, R10 ;  /* 0x000000ffff037224 */ /* 0x001fe200078e000a */
[----:B------:R-:W-:Y:S01]  /*19b60*/  MOV R26, R9 ;  /* 0x00000009001a7202 */ /* 0x000fe20000000f00 */
[----:B------:R-:W-:Y:S01]  /*19b70*/  IMAD.MOV.U32 R0, RZ, RZ, R11 ;  /* 0x000000ffff007224 */ /* 0x000fe200078e000b */
[----:B------:R-:W-:Y:S01]  /*19b80*/  MOV R11, R4 ;  /* 0x00000004000b7202 */ /* 0x000fe20000000f00 */
[----:B------:R-:W-:Y:S01]  /*19b90*/  IMAD.MOV.U32 R27, RZ, RZ, R8 ;  /* 0x000000ffff1b7224 */ /* 0x000fe200078e0008 */
[----:B------:R-:W-:Y:S01]  /*19ba0*/  MOV R8, R7 ;  /* 0x0000000700087202 */ /* 0x000fe20000000f00 */
[----:B------:R-:W-:-:S02]  /*19bb0*/  IMAD.MOV.U32 R10, RZ, RZ, R5 ;  /* 0x000000ffff0a7224 */ /* 0x000fc400078e0005 */
[----:B------:R-:W-:Y:S01]  /*19bc0*/  IMAD.MOV.U32 R9, RZ, RZ, R6 ;  /* 0x000000ffff097224 */ /* 0x000fe200078e0006 */
[----:B---3--:R-:W-:Y:S04]  /*19bd0*/  STL.64 [R1+0x21b8], R18 ;  /* 0x0021b81201007387 */ /* 0x008fe80000100a00 */
[----:B--2---:R-:W-:Y:S04]  /*19be0*/  STL.64 [R1+0x21b0], R16 ;  /* 0x0021b01001007387 */ /* 0x004fe80000100a00 */
[----:B------:R-:W2:Y:S04]  /*19bf0*/  LDL.LU R4, [R1+0x20] ;  /* 0x0000200001047983 */ /* 0x000ea80000300800 */
[----:B------:R-:W2:Y:S04]  /*19c00*/  LDL.LU R5, [R1+0x24] ;  /* 0x0000240001057983 */ /* 0x000ea80000300800 */
[----:B------:R-:W2:Y:S04]  /*19c10*/  LDL.LU R6, [R1+0x28] ;  /* 0x0000280001067983 */ /* 0x000ea80000300800 */
[----:B------:R-:W2:Y:S04]  /*19c20*/  LDL.LU R7, [R1+0x2c] ;  /* 0x00002c0001077983 */ /* 0x000ea80000300800 */
[----:B------:R-:W-:Y:S04]  /*19c30*/  STL.64 [R1+0x21c8], R10 ;  /* 0x0021c80a01007387 */ /* 0x000fe80000100a00 */
[----:B------:R-:W-:Y:S04]  /*19c40*/  STL.64 [R1+0x21c0], R8 ;  /* 0x0021c00801007387 */ /* 0x000fe80000100a00 */
[----:B------:R-:W3:Y:S04]  /*19c50*/  LDL.LU R12, [R1+0x90] ;  /* 0x00009000010c7983 */ /* 0x000ee80000300800 */
[----:B------:R-:W3:Y:S04]  /*19c60*/  LDL.LU R13, [R1+0x94] ;  /* 0x00009400010d7983 */ /* 0x000ee80000300800 */
[----:B------:R-:W4:Y:S04]  /*19c70*/  LDL.LU R14, [R1+0x98] ;  /* 0x00009800010e7983 */ /* 0x000f280000300800 */
[----:B------:R-:W4:Y:S04]  /*19c80*/  LDL.LU R15, [R1+0x9c] ;  /* 0x00009c00010f7983 */ /* 0x000f280000300800 */
[----:B----4-:R-:W-:Y:S04]  /*19c90*/  STL.64 [R1+0x21e0], R14 ;  /* 0x0021e00e01007387 */ /* 0x010fe80000100a00 */
[----:B---3--:R0:W-:Y:S04]  /*19ca0*/  STL.64 [R1+0x21d8], R12 ;  /* 0x0021d80c01007387 */ /* 0x0081e80000100a00 */
[----:B0-----:R-:W3:Y:S04]  /*19cb0*/  LDL.LU R12, [R1+0xb0] ;  /* 0x0000b000010c7983 */ /* 0x001ee80000300800 */
[----:B------:R-:W3:Y:S04]  /*19cc0*/  LDL.LU R13, [R1+0xb4] ;  /* 0x0000b400010d7983 */ /* 0x000ee80000300800 */
[----:B------:R-:W4:Y:S04]  /*19cd0*/  LDL.LU R14, [R1+0xb8] ;  /* 0x0000b800010e7983 */ /* 0x000f280000300800 */
[----:B------:R-:W4:Y:S04]  /*19ce0*/  LDL.LU R15, [R1+0xbc] ;  /* 0x0000bc00010f7983 */ /* 0x000f280000300800 */
[----:B----4-:R-:W-:Y:S04]  /*19cf0*/  STL.64 [R1+0x2200], R14 ;  /* 0x0022000e01007387 */ /* 0x010fe80000100a00 */
[----:B---3--:R0:W-:Y:S04]  /*19d00*/  STL.64 [R1+0x21f8], R12 ;  /* 0x0021f80c01007387 */ /* 0x0081e80000100a00 */
[----:B0-----:R-:W2:Y:S04]  /*19d10*/  LDL.LU R12, [R1+0xc0] ;  /* 0x0000c000010c7983 */ /* 0x001ea80000300800 */
[----:B------:R-:W2:Y:S04]  /*19d20*/  LDL.LU R13, [R1+0xc4] ;  /* 0x0000c400010d7983 */ /* 0x000ea80000300800 */
[----:B------:R-:W2:Y:S04]  /*19d30*/  LDL.LU R14, [R1+0xc8] ;  /* 0x0000c800010e7983 */ /* 0x000ea80000300800 */
[----:B------:R-:W2:Y:S04]  /*19d40*/  LDL.LU R15, [R1+0xcc] ;  /* 0x0000cc00010f7983 */ /* 0x000ea80000300800 */
        /* <DEDUP_REMOVED lines=8> */
[----:B------:R-:W-:Y:S04]  /*19dd0*/  STL.64 [R1+0x2150], R22 ;  /* 0x0021501601007387 */ /* 0x000fe80000100a00 */
[----:B------:R0:W-:Y:S02]  /*19de0*/  STL.64 [R1+0x2148], R20 ;  /* 0x0021481401007387 */ /* 0x0001e40000100a00 */
[----:B0-----:R-:W-:-:S02]  /*19df0*/  IMAD.MOV.U32 R20, RZ, RZ, R27 ;  /* 0x000000ffff147224 */ /* 0x001fc400078e001b */
[----:B------:R-:W-:Y:S02]  /*19e00*/  IMAD.MOV.U32 R21, RZ, RZ, R26 ;  /* 0x000000ffff157224 */ /* 0x000fe400078e001a */
[----:B------:R-:W0:Y:S04]  /*19e10*/  LDSM.16.MT88.4 R24, [R2+0xb080] ;  /* 0x00b080000218783b */ /* 0x000e280000004200 */
[----:B------:R-:W-:Y:S04]  /*19e20*/  STL [R1+0x2178], R20 ;  /* 0x0021781401007387 */ /* 0x000fe80000100800 */
[----:B0-----:R-:W-:Y:S01]  /*19e30*/  STL.64 [R1+0x60], R24 ;  /* 0x0000601801007387 */ /* 0x001fe20000100a00 */
[----:B------:R-:W-:-:S03]  /*19e40*/  IMAD.MOV.U32 R28, RZ, RZ, R26 ;  /* 0x000000ffff1c7224 */ /* 0x000fc600078e001a */
[----:B------:R-:W-:Y:S04]  /*19e50*/  STL [R1+0x6c], R27 ;  /* 0x00006c1b01007387 */ /* 0x000fe80000100800 */
[----:B------:R-:W0:Y:S04]  /*19e60*/  LDSM.16.MT88.4 R24, [R29+0xb000] ;  /* 0x00b000001d18783b */ /* 0x000e280000004200 */
[----:B------:R-:W-:Y:S04]  /*19e70*/  STL [R1+0x2130], R2 ;  /* 0x0021300201007387 */ /* 0x000fe80000100800 */
[----:B0-----:R0:W-:Y:S04]  /*19e80*/  STL.64 [R1+0x50], R24 ;  /* 0x0000501801007387 */ /* 0x0011e80000100a00 */
[----:B------:R-:W-:Y:S04]  /*19e90*/  STL [R1+0x58], R26 ;  /* 0x0000581a01007387 */ /* 0x000fe80000100800 */
[----:B0-----:R-:W2:Y:S01]  /*19ea0*/  LDL.LU.64 R24, [R1+0x2208] ;  /* 0x0022080001187983 */ /* 0x001ea20000300a00 */
[----:B------:R-:W-:Y:S01]  /*19eb0*/  MOV R22, R3 ;  /* 0x0000000300167202 */ /* 0x000fe20000000f00 */
[----:B------:R-:W-:Y:S01]  /*19ec0*/  IMAD.MOV.U32 R23, RZ, RZ, R0 ;  /* 0x000000ffff177224 */ /* 0x000fe200078e0000 */
[----:B------:R-:W-:Y:S01]  /*19ed0*/  MOV R3, R27 ;  /* 0x0000001b00037202 */ /* 0x000fe20000000f00 */
[----:B--2---:R-:W-:Y:S01]  /*19ee0*/  HMMA.16816.F32 R4, R4, R24, R12 ;  /* 0x000000180404723c */ /* 0x004fe2000000180c */
[----:B------:R-:W2:Y:S04]  /*19ef0*/  LDL.LU.64 R14, [R1+0x2200] ;  /* 0x00220000010e7983 */ /* 0x000ea80000300a00 */
[----:B------:R-:W2:Y:S11]  /*19f00*/  LDL.LU.64 R12, [R1+0x21f8] ;  /* 0x0021f800010c7983 */ /* 0x000eb60000300a00 */
[----:B------:R-:W-:Y:S07]  /*19f10*/  @!UPT UIADD3 URZ, URZ, URZ, URZ ;  /* 0x0000003f3f3ff290 */ /* 0x000fee000fffe03f */
[----:B------:R-:W-:Y:S04]  /*19f20*/  STL.64 [R1+0x20], R4 ;  /* 0x0000200401007387 */ /* 0x000fe80000100a00 */
[----:B------:R-:W-:Y:S04]  /*19f30*/  STL.64 [R1+0x28], R6 ;  /* 0x0000280601007387 */ /* 0x000fe80000100a00 */
[----:B------:R-:W0:Y:S02]  /*19f40*/  LDSM.16.MT88.4 R4, [R29+0xb080] ;  /* 0x00b080001d04783b */ /* 0x000e240000004200 */
[----:B0-----:R-:W-:Y:S01]  /*19f50*/  MOV R26, R6 ;  /* 0x00000006001a7202 */ /* 0x001fe20000000f00 */
[----:B------:R-:W-:-:S02]  /*19f60*/  IMAD.MOV.U32 R27, RZ, RZ, R7 ;  /* 0x000000ffff1b7224 */ /* 0x000fc400078e0007 */
[----:B------:R-:W-:Y:S01]  /*19f70*/  IMAD.MOV.U32 R20, RZ, RZ, R4 ;  /* 0x000000ffff147224 */ /* 0x000fe200078e0004 */
[----:B------:R-:W2:Y:S01]  /*19f80*/  LDL.LU.64 R6, [R1+0x21f0] ;  /* 0x0021f00001067983 */ /* 0x000ea20000300a00 */
[----:B------:R-:W-:-:S03]  /*19f90*/  IMAD.MOV.U32 R0, RZ, RZ, R5 ;  /* 0x000000ffff007224 */ /* 0x000fc600078e0005 */
[----:B------:R-:W2:Y:S02]  /*19fa0*/  LDL.LU.64 R4, [R1+0x21e8] ;  /* 0x0021e80001047983 */ /* 0x000ea40000300a00 */
[----:B--2---:R-:W-:Y:S02]  /*19fb0*/  HMMA.16816.F32 R4, R4, R24, R12 ;  /* 0x000000180404723c */ /* 0x004fe4000000180c */
[----:B------:R-:W2:Y:S04]  /*19fc0*/  LDL.LU.64 R14, [R1+0x21e0] ;  /* 0x0021e000010e7983 */ /* 0x000ea80000300a00 */
[----:B------:R-:W2:Y:S11]  /*19fd0*/  LDL.LU.64 R12, [R1+0x21d8] ;  /* 0x0021d800010c7983 */ /* 0x000eb60000300a00 */
[----:B------:R-:W-:Y:S06]  /*19fe0*/  @!UPT UIADD3 URZ, URZ, URZ, URZ ;  /* 0x0000003f3f3ff290 */ /* 0x000fec000fffe03f */
[----:B------:R0:W-:Y:S04]  /*19ff0*/  STL.64 [R1+0x2140], R6 ;  /* 0x0021400601007387 */ /* 0x0001e80000100a00 */
[----:B------:R1:W-:Y:S01]  /*1a000*/  STL.64 [R1+0x2138], R4 ;  /* 0x0021380401007387 */ /* 0x0003e20000100a00 */
[----:B0-----:R-:W-:-:S03]  /*1a010*/  IMAD.MOV.U32 R6, RZ, RZ, R28 ;  /* 0x000000ffff067224 */ /* 0x001fc600078e001c */
[----:B-1----:R-:W4:Y:S04]  /*1a020*/  LDL.LU R4, [R1+0x60] ;  /* 0x0000600001047983 */ /* 0x002f280000300800 */
[----:B------:R-:W4:Y:S04]  /*1a030*/  LDL.LU R5, [R1+0x64] ;  /* 0x0000640001057983 */ /* 0x000f280000300800 */
[----:B------:R-:W2:Y:S04]  /*1a040*/  LDL.LU R28, [R1+0x21d0] ;  /* 0x0021d000011c7983 */ /* 0x000ea80000300800 */
[----:B------:R-:W2:Y:S01]  /*1a050*/  LDL.LU R7, [R1+0x6c] ;  /* 0x00006c0001077983 */ /* 0x000ea20000300800 */
[----:B---3--:R-:W-:Y:S03]  /*1a060*/  HMMA.16816.F32 R16, R16, R24, R8 ;  /* 0x000000181010723c */ /* 0x008fe60000001808 */
[----:B--2---:R-:W-:Y:S04]  /*1a070*/  STL.64 [R1+0x2160], R6 ;  /* 0x0021600601007387 */ /* 0x004fe80000100a00 */
[----:B----4-:R0:W-:Y:S04]  /*1a080*/  STL.64 [R1+0x2158], R4 ;  /* 0x0021580401007387 */ /* 0x0101e80000100a00 */
[----:B0-----:R-:W2:Y:S04]  /*1a090*/  LDL.LU R4, [R1+0x30] ;  /* 0x0000300001047983 */ /* 0x001ea80000300800 */
[----:B------:R-:W2:Y:S04]  /*1a0a0*/  LDL.LU R5, [R1+0x34] ;  /* 0x0000340001057983 */ /* 0x000ea80000300800 */
[----:B------:R-:W2:Y:S04]  /*1a0b0*/  LDL.LU R6, [R1+0x38] ;  /* 0x0000380001067983 */ /* 0x000ea80000300800 */
[----:B------:R-:W3:Y:S04]  /*1a0c0*/  LDL.LU.64 R10, [R1+0x21c8] ;  /* 0x0021c800010a7983 */ /* 0x000ee80000300a00 */
[----:B------:R-:W3:Y:S01]  /*1a0d0*/  LDL.LU.64 R8, [R1+0x21c0] ;  /* 0x0021c00001087983 */ /* 0x000ee20000300a00 */
[----:B------:R-:W-:Y:S01]  /*1a0e0*/  MOV R7, R28 ;  /* 0x0000001c00077202 */ /* 0x000fe20000000f00 */
[----:B------:R-:W-:-:S02]  /*1a0f0*/  IMAD.MOV.U32 R2, RZ, RZ, R18 ;  /* 0x000000ffff027224 */ /* 0x000fc400078e0012 */
[----:B------:R0:W-:Y:S01]  /*1a100*/  STL.64 [R1+0xb0], R16 ;  /* 0x0000b01001007387 */ /* 0x0001e20000100a00 */
[----:B------:R-:W-:-:S03]  /*1a110*/  IMAD.MOV.U32 R28, RZ, RZ, R19 ;  /* 0x000000ffff1c7224 */ /* 0x000fc600078e0013 */
[----:B------:R-:W4:Y:S04]  /*1a120*/  LDL.LU.64 R18, [R1+0x21b8] ;  /* 0x0021b80001127983 */ /* 0x000f280000300a00 */
[----:B0-----:R-:W4:Y:S01]  /*1a130*/  LDL.LU.64 R16, [R1+0x21b0] ;  /* 0x0021b00001107983 */ /* 0x001f220000300a00 */
[-C--:B---3--:R-:W-:Y:S03]  /*1a140*/  HMMA.16816.F32 R8, R8, R24.reuse, R12 ;  /* 0x000000180808723c */ /* 0x088fe6000000180c */
[----:B------:R-:W3:Y:S04]  /*1a150*/  LDL.LU.64 R14, [R1+0x21a8] ;  /* 0x0021a800010e7983 */ /* 0x000ee80000300a00 */
[----:B------:R-:W3:Y:S11]  /*1a160*/  LDL.LU.64 R12, [R1+0x21a0] ;  /* 0x0021a000010c7983 */ /* 0x000ef60000300a00 */
[----:B------:R-:W-:Y:S05]  /*1a170*/  @!UPT UIADD3 URZ, URZ, URZ, URZ ;  /* 0x0000003f3f3ff290 */ /* 0x000fea000fffe03f */
[----:B------:R-:W-:Y:S04]  /*1a180*/  STL.64 [R1+0x10], R8 ;  /* 0x0000100801007387 */ /* 0x000fe80000100a00 */
[----:B------:R0:W-:Y:S04]  /*1a190*/  STL.64 [R1+0x18], R10 ;  /* 0x0000180a01007387 */ /* 0x0001e80000100a00 */
[----:B0-----:R-:W4:Y:S04]  /*1a1a0*/  LDL.LU.64 R10, [R1+0x2198] ;  /* 0x00219800010a7983 */ /* 0x001f280000300a00 */
[----:B------:R-:W4:Y:S02]  /*1a1b0*/  LDL.LU.64 R8, [R1+0x2190] ;  /* 0x0021900001087983 */ /* 0x000f240000300a00 */
[----:B----4-:R-:W-:Y:S02]  /*1a1c0*/  HMMA.16816.F32 R8, R8, R24, R16 ;  /* 0x000000180808723c */ /* 0x010fe40000001810 */
[----:B------:R-:W3:Y:S04]  /*1a1d0*/  LDL.LU.64 R18, [R1+0x2188] ;  /* 0x0021880001127983 */ /* 0x000ee80000300a00 */
[----:B------:R-:W3:Y:S11]  /*1a1e0*/  LDL.LU.64 R16, [R1+0x2180] ;  /* 0x0021800001107983 */ /* 0x000ef60000300a00 */
[----:B------:R-:W-:Y:S06]  /*1a1f0*/  @!UPT UIADD3 URZ, URZ, URZ, URZ ;  /* 0x0000003f3f3ff290 */ /* 0x000fec000fffe03f */
[----:B------:R0:W-:Y:S04]  /*1a200*/  STL.64 [R1+0xd0], R8 ;  /* 0x0000d00801007387 */ /* 0x0001e80000100a00 */
[----:B------:R1:W-:Y:S01]  /*1a210*/  STL.64 [R1+0xd8], R10 ;  /* 0x0000d80a01007387 */ /* 0x0003e20000100a00 */
[----:B0-----:R-:W-:Y:S01]  /*1a220*/  MOV R8, R20 ;  /* 0x0000001400087202 */ /* 0x001fe20000000f00 */
[----:B------:R-:W-:Y:S02]  /*1a230*/  IMAD.MOV.U32 R9, RZ, RZ, R0 ;  /* 0x000000ffff097224 */ /* 0x000fe400078e0000 */
[----:B------:R-:W2:Y:S01]  /*1a240*/  LDL.LU R20, [R1+0x2178] ;  /* 0x0021780001147983 */ /* 0x000ea20000300800 */
[----:B-1----:R-:W-:Y:S01]  /*1a250*/  IMAD.MOV.U32 R10, RZ, RZ, R26 ;  /* 0x000000ffff0a7224 */ /* 0x002fe200078e001a */
[----:B------:R-:W-:-:S02]  /*1a260*/  MOV R11, R27 ;  /* 0x0000001b000b7202 */ /* 0x000fc40000000f00 */
[----:B------:R-:W4:Y:S04]  /*1a270*/  LDL.LU R0, [R1+0x2174] ;  /* 0x0021740001007983 */ /* 0x000f280000300800 */
[----:B------:R-:W2:Y:S04]  /*1a280*/  LDL.LU R26, [R1+0x2170] ;  /* 0x00217000011a7983 */ /* 0x000ea80000300800 */
[----:B------:R-:W2:Y:S01]  /*1a290*/  LDL.LU R27, [R1+0x216c] ;  /* 0x00216c00011b7983 */ /* 0x000ea20000300800 */
[----:B---3--:R-:W-:Y:S03]  /*1a2a0*/  HMMA.16816.F32 R12, R12, R24, R16 ;  /* 0x000000180c0c723c */ /* 0x008fe60000001810 */
[----:B------:R-:W3:Y:S04]  /*1a2b0*/  LDL.LU R16, [R1+0x50] ;  /* 0x0000500001107983 */ /* 0x000ee80000300800 */
[----:B------:R-:W-:Y:S11]  /*1a2c0*/  IMAD.MOV.U32 R19, RZ, RZ, R3 ;  /* 0x000000ffff137224 */ /* 0x000ff600078e0003 */
[----:B------:R-:W-:Y:S05]  /*1a2d0*/  @!UPT UIADD3 URZ, URZ, URZ, URZ ;  /* 0x0000003f3f3ff290 */ /* 0x000fea000fffe03f */
[----:B------:R-:W-:Y:S04]  /*1a2e0*/  STL.64 [R1+0xc0], R12 ;  /* 0x0000c00c01007387 */ /* 0x000fe80000100a00 */
[----:B------:R-:W-:Y:S04]  /*1a2f0*/  STL.64 [R1+0xc8], R14 ;  /* 0x0000c80e01007387 */ /* 0x000fe80000100a00 */
[----:B------:R-:W3:Y:S04]  /*1a300*/  LDL.LU R17, [R1+0x54] ;  /* 0x0000540001117983 */ /* 0x000ee80000300800 */
[----:B------:R-:W3:Y:S04]  /*1a310*/  LDL.LU R18, [R1+0x58] ;  /* 0x0000580001127983 */ /* 0x000ee80000300800 */
[----:B------:R-:W3:Y:S04]  /*1a320*/  LDL.LU R3, [R1+0x2168] ;  /* 0x0021680001037983 */ /* 0x000ee80000300800 */
[----:B----4-:R-:W-:Y:S01]  /*1a330*/  LDSM.16.MT88.4 R12, [R0+0xb000] ;  /* 0x00b00000000c783b */ /* 0x010fe20000004200 */
[-C--:B--2---:R-:W-:Y:S03]  /*1a340*/  HMMA.16816.F32 R20, R20, R26.reuse, R4 ;  /* 0x0000001a1414723c */ /* 0x084fe60000001804 */
[----:B------:R-:W2:Y:S04]  /*1a350*/  LDL.LU.64 R6, [R1+0x2160] ;  /* 0x0021600001067983 */ /* 0x000ea80000300a00 */
[----:B------:R-:W2:Y:S11]  /*1a360*/  LDL.LU.64 R4, [R1+0x2158] ;  /* 0x0021580001047983 */ /* 0x000eb60000300a00 */
[----:B------:R-:W-:Y:S05]  /*1a370*/  @!UPT UIADD3 URZ, URZ, URZ, URZ ;  /* 0x0000003f3f3ff290 */ /* 0x000fea000fffe03f */
[----:B------:R-:W-:Y:S04]  /*1a380*/  STL.64 [R1+0xa0], R20 ;  /* 0x0000a01401007387 */ /* 0x000fe80000100a00 */
[----:B------:R-:W-:Y:S04]  /*1a390*/  STL.64 [R1+0xa8], R22 ;  /* 0x0000a81601007387 */ /* 0x000fe80000100a00 */
[----:B------:R-:W0:Y:S04]  /*1a3a0*/  LDSM.16.MT88.4 R20, [R0+0xb080] ;  /* 0x00b080000014783b */ /* 0x000e280000004200 */
[----:B0-----:R-:W-:Y:S04]  /*1a3b0*/  STL.64 [R1], R20 ;  /* 0x0000001401007387 */ /* 0x001fe80000100a00 */
[----:B------:R0:W-:Y:S04]  /*1a3c0*/  STL.64 [R1+0x8], R22 ;  /* 0x0000081601007387 */ /* 0x0001e80000100a00 */
[----:B0-----:R-:W2:Y:S04]  /*1a3d0*/  LDL.LU.64 R22, [R1+0x2150] ;  /* 0x0021500001167983 */ /* 0x001ea80000300a00 */
[----:B------:R-:W2:Y:S04]  /*1a3e0*/  LDL.LU.64 R20, [R1+0x2148] ;  /* 0x0021480001147983 */ /* 0x000ea80000300a00 */
[----:B------:R-:W-:Y:S01]  /*1a3f0*/  STL [R1+0x2120], R0 ;  /* 0x0021200001007387 */ /* 0x000fe20000100800 */
[-C--:B--2---:R-:W-:Y:S03]  /*1a400*/  HMMA.16816.F32 R20, R4, R26.reuse, R20 ;  /* 0x0000001a0414723c */ /* 0x084fe60000001814 */
[----:B------:R-:W2:Y:S04]  /*1a410*/  LDL.LU.64 R6, [R1+0x2140] ;  /* 0x0021400001067983 */ /* 0x000ea80000300a00 */
[----:B------:R-:W2:Y:S11]  /*1a420*/  LDL.LU.64 R4, [R1+0x2138] ;  /* 0x0021380001047983 */ /* 0x000eb60000300a00 */
[----:B------:R-:W-:Y:S05]  /*1a430*/  @!UPT UIADD3 URZ, URZ, URZ, URZ ;  /* 0x0000003f3f3ff290 */ /* 0x000fea000fffe03f */
[----:B------:R0:W-:Y:S04]  /*1a440*/  STL.64 [R1+0x90], R20 ;  /* 0x0000901401007387 */ /* 0x0001e80000100a00 */
[----:B------:R1:W-:Y:S04]  /*1a450*/  STL.64 [R1+0x98], R22 ;  /* 0x0000981601007387 */ /* 0x0003e80000100a00 */
[----:B0-----:R-:W4:Y:S04]  /*1a460*/  LDL.LU R20, [R1+0x20] ;  /* 0x0000200001147983 */ /* 0x001f280000300800 */
[----:B------:R-:W4:Y:S04]  /*1a470*/  LDL.LU R21, [R1+0x24] ;  /* 0x0000240001157983 */ /* 0x000f280000300800 */
[----:B-1----:R-:W4:Y:S04]  /*1a480*/  LDL.LU R22, [R1+0x28] ;  /* 0x0000280001167983 */ /* 0x002f280000300800 */
[----:B------:R-:W4:Y:S01]  /*1a490*/  LDL.LU R23, [R1+0x2c] ;  /* 0x00002c0001177983 */ /* 0x000f220000300800 */
[-C--:B--2---:R-:W-:Y:S03]  /*1a4a0*/  HMMA.16816.F32 R4, R8, R26.reuse, R4 ;  /* 0x0000001a0804723c */ /* 0x084fe60000001804 */
[----:B---3--:R-:W-:Y:S05]  /*1a4b0*/  LDSM.16.MT88.4 R8, [R3+0xb080] ;  /* 0x00b080000308783b */ /* 0x008fea0000004200 */
[----:B----4-:R-:W-:Y:S01]  /*1a4c0*/  HMMA.16816.F32 R20, R16, R26, R20 ;  /* 0x0000001a1014723c */ /* 0x010fe20000001814 */
[----:B------:R-:W0:Y:S04]  /*1a4d0*/  LDSM.16.MT88.4 R16, [R3+0xb000] ;  /* 0x00b000000310783b */ /* 0x000e280000004200 */
[----:B0-----:R0:W-:Y:S11]  /*1a4e0*/  STL.64 [R1+0x2108], R18 ;  /* 0x0021081201007387 */ /* 0x0011f60000100a00 */
[----:B------:R-:W-:Y:S07]  /*1a4f0*/  @!UPT UIADD3 URZ, URZ, URZ, URZ ;  /* 0x0000003f3f3ff290 */ /* 0x000fee000fffe03f */
[----:B------:R-:W-:Y:S04]  /*1a500*/  STL.64 [R1+0x80], R20 ;  /* 0x0000801401007387 */ /* 0x000fe80000100a00 */
[----:B------:R-:W-:Y:S04]  /*1a510*/  STL.64 [R1+0x88], R22 ;  /* 0x0000881601007387 */ /* 0x000fe80000100a00 */
[----:B------:R1:W-:Y:S01]  /*1a520*/  STL.64 [R1+0x2100], R16 ;  /* 0x0021001001007387 */ /* 0x0003e20000100a00 */
[----:B0-----:R-:W-:Y:S01]  /*1a530*/  IMAD.MOV.U32 R19, RZ, RZ, R4 ;  /* 0x000000ffff137224 */ /* 0x001fe200078e0004 */
[----:B------:R-:W-:-:S02]  /*1a540*/  MOV R18, R5 ;  /* 0x0000000500127202 */ /* 0x000fc40000000f00 */
[----:B------:R-:W2:Y:S04]  /*1a550*/  LDL.LU R4, [R1+0xb0] ;  /* 0x0000b00001047983 */ /* 0x000ea80000300800 */
[----:B------:R-:W2:Y:S01]  /*1a560*/  LDL.LU R5, [R1+0xb4] ;  /* 0x0000b40001057983 */ /* 0x000ea20000300800 */
[----:B-1----:R-:W-:Y:S01]  /*1a570*/  IMAD.MOV.U32 R17, RZ, RZ, R6 ;  /* 0x000000ffff117224 */ /* 0x002fe200078e0006 */
[----:B------:R-:W-:Y:S02]  /*1a580*/  MOV R6, R2 ;  /* 0x0000000200067202 */ /* 0x000fe40000000f00 */
[----:B------:R-:W3:Y:S01]  /*1a590*/  LDL.LU R2, [R1+0x2130] ;  /* 0x0021300001027983 */ /* 0x000ee20000300800 */
[----:B------:R-:W-:Y:S02]  /*1a5a0*/  IMAD.MOV.U32 R16, RZ, RZ, R7 ;  /* 0x000000ffff107224 */ /* 0x000fe400078e0007 */
[----:B------:R-:W-:-:S02]  /*1a5b0*/  IMAD.MOV.U32 R7, RZ, RZ, R28 ;  /* 0x000000ffff077224 */ /* 0x000fc400078e001c */
[----:B------:R-:W4:Y:S01]  /*1a5c0*/  LDL.LU R28, [R1+0x212c] ;  /* 0x00212c00011c7983 */ /* 0x000f220000300800 */
[----:B------:R-:W-:-:S03]  /*1a5d0*/  IMAD.MOV.U32 R0, RZ, RZ, R11 ;  /* 0x000000ffff007224 */ /* 0x000fc600078e000b */
[----:B------:R-:W-:Y:S04]  /*1a5e0*/  STL.64 [R1+0x2118], R18 ;  /* 0x0021181201007387 */ /* 0x000fe80000100a00 */
[----:B------:R-:W-:Y:S04]  /*1a5f0*/  STL.64 [R1+0x2110], R16 ;  /* 0x0021101001007387 */ /* 0x000fe80000100a00 */
[----:B------:R-:W-:Y:S04]  /*1a600*/  STL.64 [R1+0x40], R8 ;  /* 0x0000400801007387 */ /* 0x000fe80000100a00 */
[----:B------:R-:W-:Y:S04]  /*1a610*/  STL [R1+0x48], R10 ;  /* 0x0000480a01007387 */ /* 0x000fe80000100800 */
[----:B------:R-:W-:Y:S04]  /*1a620*/  STL [R1+0x2128], R0 ;  /* 0x0021280001007387 */ /* 0x000fe80000100800 */
[----:B------:R-:W-:Y:S04]  /*1a630*/  STL [R1+0x2124], R3 ;  /* 0x0021240301007387 */ /* 0x000fe80000100800 */
[----:B---3--:R-:W0:Y:S04]  /*1a640*/  LDSM.16.MT88.4 R8, [R2+0xc000] ;  /* 0x00c000000208783b */ /* 0x008e280000004200 */
[----:B------:R-:W1:Y:S01]  /*1a650*/  LDSM.16.MT88.4 R16, [R2+0xc080] ;  /* 0x00c080000210783b */ /* 0x000e620000004200 */
[----:B0-----:R-:W-:Y:S01]  /*1a660*/  MOV R23, R8 ;  /* 0x0000000800177202 */ /* 0x001fe20000000f00 */
[----:B------:R-:W-:Y:S01]  /*1a670*/  IMAD.MOV.U32 R22, RZ, RZ, R9 ;  /* 0x000000ffff167224 */ /* 0x000fe200078e0009 */
[----:B------:R-:W-:Y:S01]  /*1a680*/  MOV R20, R11 ;  /* 0x0000000b00147202 */ /* 0x000fe20000000f00 */
[----:B------:R-:W-:-:S02]  /*1a690*/  IMAD.MOV.U32 R21, RZ, RZ, R10 ;  /* 0x000000ffff157224 */ /* 0x000fc400078e000a */
[----:B----4-:R-:W0:Y:S01]  /*1a6a0*/  LDSM.16.M88.4 R8, [R28+0x20180] ;  /* 0x020180001c08783b */ /* 0x010e220000000200 */
[----:B-1----:R-:W-:Y:S02]  /*1a6b0*/  IMAD.MOV.U32 R0, RZ, RZ, R16 ;  /* 0x000000ffff007224 */ /* 0x002fe400078e0010 */
[----:B------:R-:W-:Y:S01]  /*1a6c0*/  IMAD.MOV.U32 R3, RZ, RZ, R18 ;  /* 0x000000ffff037224 */ /* 0x000fe200078e0012 */
[----:B--2---:R-:W-:Y:S01]  /*1a6d0*/  HMMA.16816.F32 R12, R12, R26, R4 ;  /* 0x0000001a0c0c723c */ /* 0x004fe20000001804 */
[----:B0-----:R-:W-:Y:S04]  /*1a6e0*/  STL [R1+0x202c], R10 ;  /* 0x00202c0a01007387 */ /* 0x001fe80000100800 */
[----:B------:R-:W-:Y:S04]  /*1a6f0*/  STL [R1+0x2028], R11 ;  /* 0x0020280b01007387 */ /* 0x000fe80000100800 */
[----:B------:R0:W-:Y:S04]  /*1a700*/  STL [R1+0x1e30], R28 ;  /* 0x001e301c01007387 */ /* 0x0001e80000100800 */
[----:B------:R-:W-:Y:S01]  /*1a710*/  STL [R1+0x64], R17 ;  /* 0x0000641101007387 */ /* 0x000fe20000100800 */
[----:B0-----:R-:W-:-:S03]  /*1a720*/  MOV R28, R19 ;  /* 0x00000013001c7202 */ /* 0x001fc60000000f00 */
[----:B------:R-:W0:Y:S02]  /*1a730*/  LDSM.16.MT88.4 R16, [R29+0xc000] ;  /* 0x00c000001d10783b */ /* 0x000e240000004200 */
[----:B0-----:R-:W-:Y:S01]  /*1a740*/  MOV R11, R18 ;  /* 0x00000012000b7202 */ /* 0x001fe20000000f00 */
[----:B------:R-:W-:-:S05]  /*1a750*/  IMAD.MOV.U32 R10, RZ, RZ, R19 ;  /* 0x000000ffff0a7224 */ /* 0x000fca00078e0013 */
[----:B------:R-:W-:Y:S04]  /*1a760*/  STL.64 [R1+0x20e8], R10 ;  /* 0x0020e80a01007387 */ /* 0x000fe80000100a00 */
[----:B------:R-:W-:Y:S01]  /*1a770*/  STL.64 [R1+0x20e0], R8 ;  /* 0x0020e00801007387 */ /* 0x000fe20000100a00 */
[----:B------:R-:W-:-:S03]  /*1a780*/  IMAD.MOV.U32 R24, RZ, RZ, R16 ;  /* 0x000000ffff187224 */ /* 0x000fc600078e0010 */
[----:B------:R-:W2:Y:S01]  /*1a790*/  LDL.LU R4, [R1] ;  /* 0x0000000001047983 */ /* 0x000ea20000300800 */
[----:B------:R-:W-:-:S03]  /*1a7a0*/  IMAD.MOV.U32 R25, RZ, RZ, R17 ;  /* 0x000000ffff197224 */ /* 0x000fc600078e0011 */
        /* <DEDUP_REMOVED lines=9> */
[----:B------:R-:W0:Y:S04]  /*1a840*/  LDSM.16.MT88.4 R12, [R29+0xc080] ;  /* 0x00c080001d0c783b */ /* 0x000e280000004200 */
[----:B0-----:R-:W-:Y:S04]  /*1a850*/  STL.64 [R1+0x2098], R14 ;  /* 0x0020980e01007387 */ /* 0x001fe80000100a00 */
[----:B------:R0:W-:Y:S04]  /*1a860*/  STL.64 [R1+0x2090], R12 ;  /* 0x0020900c01007387 */ /* 0x0001e80000100a00 */
[----:B0-----:R-:W3:Y:S04]  /*1a870*/  LDL.LU R12, [R1+0x80] ;  /* 0x00008000010c7983 */ /* 0x001ee80000300800 */
[----:B------:R-:W3:Y:S04]  /*1a880*/  LDL.LU R13, [R1+0x84] ;  /* 0x00008400010d7983 */ /* 0x000ee80000300800 */
[----:B------:R-:W4:Y:S04]  /*1a890*/  LDL.LU R14, [R1+0x88] ;  /* 0x00008800010e7983 */ /* 0x000f280000300800 */
[----:B------:R-:W4:Y:S04]  /*1a8a0*/  LDL.LU R15, [R1+0x8c] ;  /* 0x00008c00010f7983 */ /* 0x000f280000300800 */
[----:B----4-:R-:W-:Y:S04]  /*1a8b0*/  STL.64 [R1+0x20a8], R14 ;  /* 0x0020a80e01007387 */ /* 0x010fe80000100a00 */
[----:B---3--:R0:W-:Y:S02]  /*1a8c0*/  STL.64 [R1+0x20a0], R12 ;  /* 0x0020a00c01007387 */ /* 0x0081e40000100a00 */
[----:B0-----:R-:W-:-:S02]  /*1a8d0*/  IMAD.MOV.U32 R12, RZ, RZ, R0 ;  /* 0x000000ffff0c7224 */ /* 0x001fc400078e0000 */
[----:B------:R-:W3:Y:S04]  /*1a8e0*/  LDL.LU R0, [R1+0x2128] ;  /* 0x0021280001007983 */ /* 0x000ee80000300800 */
[----:B------:R-:W4:Y:S01]  /*1a8f0*/  LDL.LU R13, [R1+0x64] ;  /* 0x00006400010d7983 */ /* 0x000f220000300800 */
[----:B------:R-:W-:-:S03]  /*1a900*/  MOV R14, R3 ;  /* 0x00000003000e7202 */ /* 0x000fc60000000f00 */
[----:B------:R-:W4:Y:S04]  /*1a910*/  LDL.LU R3, [R1+0x2124] ;  /* 0x0021240001037983 */ /* 0x000f280000300800 */
[----:B------:R-:W4:Y:S04]  /*1a920*/  LDL.LU R8, [R1+0x40] ;  /* 0x0000400001087983 */ /* 0x000f280000300800 */
[----:B------:R-:W4:Y:S04]  /*1a930*/  LDL.LU R9, [R1+0x44] ;  /* 0x0000440001097983 */ /* 0x000f280000300800 */
[----:B------:R-:W4:Y:S01]  /*1a940*/  LDL.LU R10, [R1+0x48] ;  /* 0x00004800010a7983 */ /* 0x000f220000300800 */
[----:B------:R-:W-:Y:S01]  /*1a950*/  IMAD.MOV.U32 R15, RZ, RZ, R28 ;  /* 0x000000ffff0f7224 */ /* 0x000fe200078e001c */
[----:B--2---:R-:W-:Y:S01]  /*1a960*/  HMMA.16816.F32 R4, R4, R26, R16 ;  /* 0x0000001a0404723c */ /* 0x004fe20000001810 */
[----:B---3--:R-:W-:-:S02]  /*1a970*/  IMAD.MOV.U32 R11, RZ, RZ, R0 ;  /* 0x000000ffff0b7224 */ /* 0x008fc400078e0000 */
[----:B------:R-:W2:Y:S04]  /*1a980*/  LDL.LU R0, [R1+0x2120] ;  /* 0x0021200001007983 */ /* 0x000ea80000300800 */
[----:B------:R0:W-:Y:S04]  /*1a990*/  STL.64 [R1+0x20c8], R14 ;  /* 0x0020c80e01007387 */ /* 0x0001e80000100a00 */
[----:B----4-:R1:W-:Y:S01]  /*1a9a0*/  STL.64 [R1+0x20c0], R12 ;  /* 0x0020c00c01007387 */ /* 0x0103e20000100a00 */
[----:B0-----:R-:W-:Y:S01]  /*1a9b0*/  IMAD.MOV.U32 R14, RZ, RZ, R21 ;  /* 0x000000ffff0e7224 */ /* 0x001fe200078e0015 */
[----:B------:R-:W-:-:S02]  /*1a9c0*/  MOV R15, R20 ;  /* 0x00000014000f7202 */ /* 0x000fc40000000f00 */
[----:B------:R-:W3:Y:S01]  /*1a9d0*/  LDL.LU R20, [R1+0xd0] ;  /* 0x0000d00001147983 */ /* 0x000ee20000300800 */
[----:B-1----:R-:W-:Y:S01]  /*1a9e0*/  MOV R12, R23 ;  /* 0x00000017000c7202 */ /* 0x002fe20000000f00 */
[----:B------:R-:W-:Y:S02]  /*1a9f0*/  IMAD.MOV.U32 R13, RZ, RZ, R22 ;  /* 0x000000ffff0d7224 */ /* 0x000fe400078e0016 */
[----:B------:R-:W3:Y:S04]  /*1aa00*/  LDL.LU R21, [R1+0xd4] ;  /* 0x0000d40001157983 */ /* 0x000ee80000300800 */
[----:B------:R-:W3:Y:S04]  /*1aa10*/  LDL.LU R22, [R1+0xd8] ;  /* 0x0000d80001167983 */ /* 0x000ee80000300800 */
[----:B------:R-:W3:Y:S04]  /*1aa20*/  LDL.LU R23, [R1+0xdc] ;  /* 0x0000dc0001177983 */ /* 0x000ee80000300800 */
[----:B------:R-:W-:Y:S04]  /*1aa30*/  STL.64 [R1+0x20f8], R14 ;  /* 0x0020f80e01007387 */ /* 0x000fe80000100a00 */
[----:B------:R0:W-:Y:S04]  /*1aa40*/  STL.64 [R1+0x20f0], R12 ;  /* 0x0020f00c01007387 */ /* 0x0001e80000100a00 */
[----:B0-----:R-:W4:Y:S04]  /*1aa50*/  LDL.LU R12, [R1+0xc0] ;  /* 0x0000c000010c7983 */ /* 0x001f280000300800 */
[----:B------:R-:W4:Y:S04]  /*1aa60*/  LDL.LU R13, [R1+0xc4] ;  /* 0x0000c400010d7983 */ /* 0x000f280000300800 */
[----:B------:R-:W4:Y:S04]  /*1aa70*/  LDL.LU R14, [R1+0xc8] ;  /* 0x0000c800010e7983 */ /* 0x000f280000300800 */
[----:B------:R-:W4:Y:S04]  /*1aa80*/  LDL.LU R15, [R1+0xcc] ;  /* 0x0000cc00010f7983 */ /* 0x000f280000300800 */
[----:B------:R-:W-:Y:S04]  /*1aa90*/  STL [R1+0x2058], R29 ;  /* 0x0020581d01007387 */ /* 0x000fe80000100800 */
[----:B------:R-:W3:Y:S04]  /*1aaa0*/  LDL.LU.64 R18, [R1+0x2118] ;  /* 0x0021180001127983 */ /* 0x000ee80000300a00 */
[----:B------:R-:W4:Y:S04]  /*1aab0*/  LDL.LU.64 R16, [R1+0x2110] ;  /* 0x0021100001107983 */ /* 0x000f280000300a00 */
[----:B------:R-:W-:Y:S04]  /*1aac0*/  STL.64 [R1+0x2068], R6 ;  /* 0x0020680601007387 */ /* 0x000fe80000100a00 */
[----:B------:R-:W-:Y:S04]  /*1aad0*/  STL.64 [R1+0x2060], R4 ;  /* 0x0020600401007387 */ /* 0x000fe80000100a00 */
[----:B--2---:R-:W0:Y:S04]  /*1aae0*/  LDSM.16.MT88.4 R4, [R0+0xc000] ;  /* 0x00c000000004783b */ /* 0x004e280000004200 */
[----:B0-----:R-:W-:Y:S04]  /*1aaf0*/  STL.64 [R1+0x2088], R6 ;  /* 0x0020880601007387 */ /* 0x001fe80000100a00 */
[----:B------:R3:W-:Y:S02]  /*1ab00*/  STL.64 [R1+0x2080], R4 ;  /* 0x0020800401007387 */ /* 0x0007e40000100a00 */
[----:B---3--:R-:W-:-:S02]  /*1ab10*/  IMAD.MOV.U32 R4, RZ, RZ, R19 ;  /* 0x000000ffff047224 */ /* 0x008fc400078e0013 */
[----:B------:R-:W-:Y:S01]  /*1ab20*/  IMAD.MOV.U32 R5, RZ, RZ, R18 ;  /* 0x000000ffff057224 */ /* 0x000fe200078e0012 */
[----:B----4-:R-:W-:Y:S01]  /*1ab30*/  MOV R6, R17 ;  /* 0x0000001100067202 */ /* 0x010fe20000000f00 */
[----:B------:R-:W-:Y:S02]  /*1ab40*/  IMAD.MOV.U32 R7, RZ, RZ, R16 ;  /* 0x000000ffff077224 */ /* 0x000fe400078e0010 */
[----:B------:R-:W0:Y:S04]  /*1ab50*/  LDSM.16.MT88.4 R16, [R0+0xc080] ;  /* 0x00c080000010783b */ /* 0x000e280000004200 */
[----:B------:R-:W-:Y:S04]  /*1ab60*/  STL.64 [R1+0x20b8], R6 ;  /* 0x0020b80601007387 */ /* 0x000fe80000100a00 */
[----:B------:R1:W-:Y:S04]  /*1ab70*/  STL.64 [R1+0x20b0], R4 ;  /* 0x0020b00401007387 */ /* 0x0003e80000100a00 */
[----:B-1----:R-:W2:Y:S04]  /*1ab80*/  LDL.LU R4, [R1+0x90] ;  /* 0x0000900001047983 */ /* 0x002ea80000300800 */
[----:B------:R-:W2:Y:S04]  /*1ab90*/  LDL.LU R5, [R1+0x94] ;  /* 0x0000940001057983 */ /* 0x000ea80000300800 */
[----:B------:R-:W3:Y:S04]  /*1aba0*/  LDL.LU R6, [R1+0x98] ;  /* 0x0000980001067983 */ /* 0x000ee80000300800 */
[----:B------:R-:W3:Y:S01]  /*1abb0*/  LDL.LU R7, [R1+0x9c] ;  /* 0x00009c0001077983 */ /* 0x000ee20000300800 */
[----:B------:R-:W-:Y:S01]  /*1abc0*/  HMMA.16816.F32 R8, R8, R26, R12 ;  /* 0x0000001a0808723c */ /* 0x000fe2000000180c */
[----:B0-----:R-:W-:-:S02]  /*1abd0*/  IMAD.MOV.U32 R29, RZ, RZ, R19 ;  /* 0x000000ffff1d7224 */ /* 0x001fc400078e0013 */
[----:B---3--:R-:W-:Y:S04]  /*1abe0*/  STL.64 [R1+0x20d8], R6 ;  /* 0x0020d80601007387 */ /* 0x008fe80000100a00 */
[----:B--2---:R0:W-:Y:S04]  /*1abf0*/  STL.64 [R1+0x20d0], R4 ;  /* 0x0020d00401007387 */ /* 0x0041e80000100a00 */
[----:B0-----:R-:W2:Y:S04]  /*1ac00*/  LDL.LU R4, [R1+0xa0] ;  /* 0x0000a00001047983 */ /* 0x001ea80000300800 */
[----:B------:R-:W2:Y:S04]  /*1ac10*/  LDL.LU R5, [R1+0xa4] ;  /* 0x0000a40001057983 */ /* 0x000ea80000300800 */
[----:B------:R-:W2:Y:S04]  /*1ac20*/  LDL.LU R6, [R1+0xa8] ;  /* 0x0000a80001067983 */ /* 0x000ea80000300800 */
[----:B------:R-:W2:Y:S04]  /*1ac30*/  LDL.LU R7, [R1+0xac] ;  /* 0x0000ac0001077983 */ /* 0x000ea80000300800 */
[----:B------:R-:W-:Y:S04]  /*1ac40*/  STL.64 [R1], R16 ;  /* 0x0000001001007387 */ /* 0x000fe80000100a00 */
[----:B------:R0:W-:Y:S04]  /*1ac50*/  STL [R1+0x8], R18 ;  /* 0x0000081201007387 */ /* 0x0001e80000100800 */
[----:B0-----:R-:W3:Y:S04]  /*1ac60*/  LDL.LU.64 R18, [R1+0x2108] ;  /* 0x0021080001127983 */ /* 0x001ee80000300a00 */
[----:B------:R-:W3:Y:S04]  /*1ac70*/  LDL.LU.64 R16, [R1+0x2100] ;  /* 0x0021000001107983 */ /* 0x000ee80000300a00 */
[----:B------:R-:W2:Y:S04]  /*1ac80*/  LDL.LU.64 R14, [R1+0x20f8] ;  /* 0x0020f800010e7983 */ /* 0x000ea80000300a00 */
[----:B------:R-:W2:Y:S04]  /*1ac90*/  LDL.LU.64 R12, [R1+0x20f0] ;  /* 0x0020f000010c7983 */ /* 0x000ea80000300a00 */
[----:B------:R-:W-:Y:S04]  /*1aca0*/  STL.64 [R1+0xc0], R8 ;  /* 0x0000c00801007387 */ /* 0x000fe80000100a00 */
[----:B------:R0:W-:Y:S04]  /*1acb0*/  STL.64 [R1+0xc8], R10 ;  /* 0x0000c80a01007387 */ /* 0x0001e80000100a00 */
[----:B0-----:R-:W4:Y:S04]  /*1acc0*/  LDL.LU.64 R10, [R1+0x20e8] ;  /* 0x0020e800010a7983 */ /* 0x001f280000300a00 */
        /* <DEDUP_REMOVED lines=13> */
[----:B------:R-:W-:Y:S04]  /*1ada0*/  STL.64 [R1+0x90], R12 ;  /* 0x0000900c01007387 */ /* 0x000fe80000100a00 */
[----:B------:R0:W-:Y:S04]  /*1adb0*/  STL.64 [R1+0x98], R14 ;  /* 0x0000980e01007387 */ /* 0x0001e80000100a00 */
[----:B0-----:R-:W2:Y:S04]  /*1adc0*/  LDL.LU.64 R14, [R1+0x20a8] ;  /* 0x0020a800010e7983 */ /* 0x001ea80000300a00 */
[----:B------:R-:W2:Y:S01]  /*1add0*/  LDL.LU.64 R12, [R1+0x20a0] ;  /* 0x0020a000010c7983 */ /* 0x000ea20000300a00 */
[----:B---3--:R-:W-:Y:S03]  /*1ade0*/  HMMA.16816.F32 R16, R16, R26, R20 ;  /* 0x0000001a1010723c */ /* 0x008fe60000001814 */
[----:B------:R-:W-:Y:S04]  /*1adf0*/  LDSM.16.MT88.4 R20, [R3+0xc000] ;  /* 0x00c000000314783b */ /* 0x000fe80000004200 */
[----:B----4-:R-:W-:Y:S01]  /*1ae00*/  MOV R26, R11 ;  /* 0x0000000b001a7202 */ /* 0x010fe20000000f00 */
[----:B------:R-:W-:-:S07]  /*1ae10*/  IMAD.MOV.U32 R27, RZ, RZ, R10 ;  /* 0x000000ffff1b7224 */ /* 0x000fce00078e000a */
[-C--:B--2---:R-:W-:Y:S01]  /*1ae20*/  HMMA.16816.F32 R24, R24, R8.reuse, R12 ;  /* 0x000000081818723c */ /* 0x084fe2000000180c */
[----:B------:R-:W2:Y:S04]  /*1ae30*/  LDL.LU.64 R14, [R1+0x2098] ;  /* 0x00209800010e7983 */ /* 0x000ea80000300a00 */
[----:B------:R-:W2:Y:S11]  /*1ae40*/  LDL.LU.64 R12, [R1+0x2090] ;  /* 0x00209000010c7983 */ /* 0x000eb60000300a00 */
[----:B------:R-:W-:Y:S07]  /*1ae50*/  @!UPT UIADD3 URZ, URZ, URZ, URZ ;  /* 0x0000003f3f3ff290 */ /* 0x000fee000fffe03f */
[----:B------:R-:W-:Y:S04]  /*1ae60*/  STL.64 [R1+0xd0], R24 ;  /* 0x0000d01801007387 */ /* 0x000fe80000100a00 */
[----:B------:R-:W-:Y:S04]  /*1ae70*/  STL.64 [R1+0xd8], R26 ;  /* 0x0000d81a01007387 */ /* 0x000fe80000100a00 */
[----:B------:R-:W-:Y:S01]  /*1ae80*/  LDSM.16.MT88.4 R24, [R3+0xc080] ;  /* 0x00c080000318783b */ /* 0x000fe20000004200 */
[----:B--2---:R-:W-:Y:S03]  /*1ae90*/  HMMA.16816.F32 R12, R12, R8, R4 ;  /* 0x000000080c0c723c */ /* 0x004fe60000001804 */
[----:B------:R-:W2:Y:S04]  /*1aea0*/  LDL.LU.64 R6, [R1+0x2088] ;  /* 0x0020880001067983 */ /* 0x000ea80000300a00 */
[----:B------:R-:W2:Y:S11]  /*1aeb0*/  LDL.LU.64 R4, [R1+0x2080] ;  /* 0x0020800001047983 */ /* 0x000eb60000300a00 */
[----:B------:R-:W-:Y:S05]  /*1aec0*/  @!UPT UIADD3 URZ, URZ, URZ, URZ ;  /* 0x0000003f3f3ff290 */ /* 0x000fea000fffe03f */
[----:B------:R-:W-:Y:S04]  /*1aed0*/  STL.64 [R1+0xa0], R12 ;  /* 0x0000a00c01007387 */ /* 0x000fe80000100a00 */
[----:B------:R-:W-:Y:S04]  /*1aee0*/  STL.64 [R1+0xa8], R14 ;  /* 0x0000a80e01007387 */ /* 0x000fe80000100a00 */
[----:B------:R-:W0:Y:S02]  /*1aef0*/  LDSM.16.MT88.4 R12, [R2+0xd000] ;  /* 0x00d00000020c783b */ /* 0x000e240000004200 */
[----:B0-----:R-:W-:-:S02]  /*1af00*/  MOV R11, R14 ;  /* 0x0000000e000b7202 */ /* 0x001fc40000000f00 */
[----:B------:R0:W-:Y:S01]  /*1af10*/  STL [R1+0x60], R12 ;  /* 0x0000600c01007387 */ /* 0x0001e20000100800 */
[----:B------:R-:W-:Y:S02]  /*1af20*/  IMAD.MOV.U32 R28, RZ, RZ, R15 ;  /* 0x000000ffff1c7224 */ /* 0x000fe400078e000f */
[----:B------:R-:W-:Y:S01]  /*1af30*/  IMAD.MOV.U32 R10, RZ, RZ, R13 ;  /* 0x000000ffff0a7224 */ /* 0x000fe200078e000d */
[----:B------:R-:W2:Y:S04]  /*1af40*/  LDL.LU.64 R14, [R1+0x2078] ;  /* 0x00207800010e7983 */ /* 0x000ea80000300a00 */
[----:B0-----:R-:W2:Y:S04]  /*1af50*/  LDL.LU.64 R12, [R1+0x2070] ;  /* 0x00207000010c7983 */ /* 0x001ea80000300a00 */
[----:B------:R-:W-:Y:S04]  /*1af60*/  STL [R1+0x2038], R28 ;  /* 0x0020381c01007387 */ /* 0x000fe80000100800 */
[----:B------:R-:W-:Y:S04]  /*1af70*/  STL [R1+0x2034], R11 ;  /* 0x0020340b01007387 */ /* 0x000fe80000100800 */
[----:B------:R-:W-:Y:S01]  /*1af80*/  STL [R1+0x2030], R10 ;  /* 0x0020300a01007387 */ /* 0x000fe20000100800 */
[----:B--2---:R-:W-:Y:S03]  /*1af90*/  HMMA.16816.F32 R12, R4, R8, R12 ;  /* 0x00000008040c723c */ /* 0x004fe6000000180c */
[----:B------:R-:W2:Y:S04]  /*1afa0*/  LDL.LU.64 R6, [R1+0x2068] ;  /* 0x0020680001067983 */ /* 0x000ea80000300a00 */
[----:B------:R-:W2:Y:S11]  /*1afb0*/  LDL.LU.64 R4, [R1+0x2060] ;  /* 0x0020600001047983 */ /* 0x000eb60000300a00 */
[----:B------:R-:W-:Y:S05]  /*1afc0*/  @!UPT UIADD3 URZ, URZ, URZ, URZ ;  /* 0x0000003f3f3ff290 */ /* 0x000fea000fffe03f */
[----:B------:R0:W-:Y:S04]  /*1afd0*/  STL.64 [R1+0x70], R12 ;  /* 0x0000700c01007387 */ /* 0x0001e80000100a00 */
[----:B------:R1:W-:Y:S04]  /*1afe0*/  STL.64 [R1+0x78], R14 ;  /* 0x0000780e01007387 */ /* 0x0003e80000100a00 */
[----:B0-----:R-:W2:Y:S04]  /*1aff0*/  LDL.LU R12, [R1] ;  /* 0x00000000010c7983 */ /* 0x001ea80000300800 */
[----:B------:R-:W2:Y:S04]  /*1b000*/  LDL.LU R13, [R1+0x4] ;  /* 0x00000400010d7983 */ /* 0x000ea80000300800 */
[----:B-1----:R-:W2:Y:S01]  /*1b010*/  LDL.LU R14, [R1+0x8] ;  /* 0x00000800010e7983 */ /* 0x002ea20000300800 */
[----:B------:R-:W-:-:S03]  /*1b020*/  IMAD.MOV.U32 R15, RZ, RZ, R29 ;  /* 0x000000ffff0f7224 */ /* 0x000fc600078e001d */
[----:B------:R-:W3:Y:S04]  /*1b030*/  LDL.LU R29, [R1+0x2058] ;  /* 0x00205800011d7983 */ /* 0x000ee80000300800 */
[-C--:B--2---:R-:W-:Y:S01]  /*1b040*/  HMMA.16816.F32 R4, R12, R8.reuse, R4 ;  /* 0x000000080c04723c */ /* 0x084fe20000001804 */
[----:B------:R-:W0:Y:S11]  /*1b050*/  LDSM.16.MT88.4 R12, [R2+0xd080] ;  /* 0x00d08000020c783b */ /* 0x000e360000004200 */
[----:B------:R-:W-:Y:S11]  /*1b060*/  @!UPT UIADD3 URZ, URZ, URZ, URZ ;  /* 0x0000003f3f3ff290 */ /* 0x000ff6000fffe03f */
[----:B------:R-:W-:Y:S04]  /*1b070*/  STL.64 [R1+0x40], R4 ;  /* 0x0000400401007387 */ /* 0x000fe80000100a00 */
[----:B------:R0:W-:Y:S02]  /*1b080*/  STL.64 [R1+0x48], R6 ;  /* 0x0000480601007387 */ /* 0x0001e40000100a00 */
[----:B0-----:R-:W-:Y:S01]  /*1b090*/  MOV R7, R12 ;  /* 0x0000000c00077202 */ /* 0x001fe20000000f00 */
[----:B------:R-:W-:Y:S01]  /*1b0a0*/  IMAD.MOV.U32 R6, RZ, RZ, R13 ;  /* 0x000000ffff067224 */ /* 0x000fe200078e000d */
[----:B------:R-:W-:Y:S01]  /*1b0b0*/  MOV R4, R15 ;  /* 0x0000000f00047202 */ /* 0x000fe20000000f00 */
[----:B------:R-:W-:Y:S02]  /*1b0c0*/  IMAD.MOV.U32 R5, RZ, RZ, R14 ;  /* 0x000000ffff057224 */ /* 0x000fe400078e000e */
[----:B------:R-:W-:Y:S01]  /*1b0d0*/  HMMA.16816.F32 R12, R20, R8, R16 ;  /* 0x00000008140c723c */ /* 0x000fe20000001810 */
[----:B------:R-:W-:Y:S04]  /*1b0e0*/  LDSM.16.MT88.4 R16, [R3+0xd000] ;  /* 0x00d000000310783b */ /* 0x000fe80000004200 */
[----:B------:R-:W-:Y:S04]  /*1b0f0*/  STL [R1+0x204c], R4 ;  /* 0x00204c0401007387 */ /* 0x000fe80000100800 */
[----:B------:R-:W-:Y:S04]  /*1b100*/  STL [R1+0x2048], R5 ;  /* 0x0020480501007387 */ /* 0x000fe80000100800 */
[----:B------:R-:W-:Y:S04]  /*1b110*/  STL [R1+0x2044], R6 ;  /* 0x0020440601007387 */ /* 0x000fe80000100800 */
[----:B------:R-:W-:Y:S04]  /*1b120*/  STL [R1+0x2040], R7 ;  /* 0x0020400701007387 */ /* 0x000fe80000100800 */
[----:B------:R-:W-:Y:S04]  /*1b130*/  STL [R1+0x203c], R2 ;  /* 0x00203c0201007387 */ /* 0x000fe80000100800 */
[----:B------:R-:W2:Y:S04]  /*1b140*/  LDL.LU R20, [R1+0xc0] ;  /* 0x0000c00001147983 */ /* 0x000ea80000300800 */
[----:B------:R-:W2:Y:S04]  /*1b150*/  LDL.LU R21, [R1+0xc4] ;  /* 0x0000c40001157983 */ /* 0x000ea80000300800 */
[----:B------:R-:W2:Y:S04]  /*1b160*/  LDL.LU R22, [R1+0xc8] ;  /* 0x0000c80001167983 */ /* 0x000ea80000300800 */
[----:B------:R-:W2:Y:S04]  /*1b170*/  LDL.LU R23, [R1+0xcc] ;  /* 0x0000cc0001177983 */ /* 0x000ea80000300800 */
[----:B------:R-:W-:Y:S04]  /*1b180*/  STL.64 [R1+0x1f80], R14 ;  /* 0x001f800e01007387 */ /* 0x000fe80000100a00 */
[----:B------:R-:W-:Y:S04]  /*1b190*/  STL.64 [R1+0x1f78], R12 ;  /* 0x001f780c01007387 */ /* 0x000fe80000100a00 */
[----:B---3--:R-:W0:Y:S04]  /*1b1a0*/  LDSM.16.MT88.4 R4, [R29+0xd000] ;  /* 0x00d000001d04783b */ /* 0x008e280000004200 */
[----:B------:R-:W1:Y:S01]  /*1b1b0*/  LDSM.16.MT88.4 R12, [R29+0xd080] ;  /* 0x00d080001d0c783b */ /* 0x000e620000004200 */
[----:B0-----:R-:W-:Y:S01]  /*1b1c0*/  IMAD.MOV.U32 R28, RZ, RZ, R5 ;  /* 0x000000ffff1c7224 */ /* 0x001fe200078e0005 */
[----:B------:R-:W-:Y:S01]  /*1b1d0*/  MOV R10, R7 ;  /* 0x00000007000a7202 */ /* 0x000fe20000000f00 */
[----:B------:R-:W-:-:S02]  /*1b1e0*/  IMAD.MOV.U32 R11, RZ, RZ, R6 ;  /* 0x000000ffff0b7224 */ /* 0x000fc400078e0006 */
[----:B-1----:R-:W-:Y:S01]  /*1b1f0*/  IMAD.MOV.U32 R5, RZ, RZ, R12 ;  /* 0x000000ffff057224 */ /* 0x002fe200078e000c */
[----:B------:R-:W-:Y:S01]  /*1b200*/  MOV R7, R14 ;  /* 0x0000000e00077202 */ /* 0x000fe20000000f00 */
[----:B------:R-:W-:Y:S02]  /*1b210*/  IMAD.MOV.U32 R6, RZ, RZ, R13 ;  /* 0x000000ffff067224 */ /* 0x000fe400078e000d */
[----:B------:R-:W-:Y:S02]  /*1b220*/  IMAD.MOV.U32 R2, RZ, RZ, R15 ;  /* 0x000000ffff027224 */ /* 0x000fe400078e000f */
[----:B------:R-:W0:Y:S04]  /*1b230*/  LDSM.16.MT88.4 R12, [R0+0xd000] ;  /* 0x00d00000000c783b */ /* 0x000e280000004200 */
[----:B------:R-:W-:Y:S04]  /*1b240*/  STL [R1+0x30], R4 ;  /* 0x0000300401007387 */ /* 0x000fe80000100800 */
[----:B------:R0:W-:Y:S04]  /*1b250*/  STL [R1+0x2054], R11 ;  /* 0x0020540b01007387 */ /* 0x0001e80000100800 */
[----:B------:R1:W-:Y:S04]  /*1b260*/  STL [R1+0x2050], R28 ;  /* 0x0020501c01007387 */ /* 0x0003e80000100800 */
[----:B------:R3:W-:Y:S01]  /*1b270*/  STL [R1+0x1f5c], R29 ;  /* 0x001f5c1d01007387 */ /* 0x0007e20000100800 */
[----:B0-----:R-:W-:Y:S01]  /*1b280*/  IMAD.MOV.U32 R11, RZ, RZ, R12 ;  /* 0x000000ffff0b7224 */ /* 0x001fe200078e000c */
[----:B-1----:R-:W-:Y:S01]  /*1b290*/  MOV R28, R13 ;  /* 0x0000000d001c7202 */ /* 0x002fe20000000f00 */
[----:B------:R-:W-:-:S02]  /*1b2a0*/  IMAD.MOV.U32 R4, RZ, RZ, R14 ;  /* 0x000000ffff047224 */ /* 0x000fc400078e000e */
[----:B---3--:R-:W-:Y:S02]  /*1b2b0*/  IMAD.MOV.U32 R29, RZ, RZ, R15 ;  /* 0x000000ffff1d7224 */ /* 0x008fe400078e000f */
[----:B------:R-:W0:Y:S04]  /*1b2c0*/  LDSM.16.MT88.4 R12, [R0+0xd080] ;  /* 0x00d08000000c783b */ /* 0x000e280000004200 */
[----:B0-----:R-:W-:Y:S04]  /*1b2d0*/  STL.64 [R1+0x1fa0], R14 ;  /* 0x001fa00e01007387 */ /* 0x001fe80000100a00 */
[----:B------:R-:W-:Y:S04]  /*1b2e0*/  STL.64 [R1+0x1f98], R12 ;  /* 0x001f980c01007387 */ /* 0x000fe80000100a00 */
[----:B------:R-:W-:Y:S04]  /*1b2f0*/  STL [R1+0x1f54], R0 ;  /* 0x001f540001007387 */ /* 0x000fe80000100800 */
[----:B------:R-:W-:Y:S04]  /*1b300*/  STL.64 [R1+0x1f90], R18 ;  /* 0x001f901201007387 */ /* 0x000fe80000100a00 */
[----:B------:R0:W-:Y:S04]  /*1b310*/  STL.64 [R1+0x1f88], R16 ;  /* 0x001f881001007387 */ /* 0x0001e80000100a00 */
[----:B0-----:R-:W3:Y:S04]  /*1b320*/  LDL.LU R16, [R1+0x40] ;  /* 0x0000400001107983 */ /* 0x001ee80000300800 */
[----:B------:R-:W3:Y:S04]  /*1b330*/  LDL.LU R17, [R1+0x44] ;  /* 0x0000440001117983 */ /* 0x000ee80000300800 */
[----:B------:R-:W4:Y:S04]  /*1b340*/  LDL.LU R18, [R1+0x48] ;  /* 0x0000480001127983 */ /* 0x000f280000300800 */
[----:B------:R-:W4:Y:S01]  /*1b350*/  LDL.LU R19, [R1+0x4c] ;  /* 0x00004c0001137983 */ /* 0x000f220000300800 */
[----:B------:R-:W-:Y:S01]  /*1b360*/  IMAD.MOV.U32 R14, RZ, RZ, R4 ;  /* 0x000000ffff0e7224 */ /* 0x000fe200078e0004 */
[----:B------:R-:W-:Y:S01]  /*1b370*/  MOV R15, R29 ;  /* 0x0000001d000f7202 */ /* 0x000fe20000000f00 */
[----:B------:R-:W-:Y:S01]  /*1b380*/  IMAD.MOV.U32 R13, RZ, RZ, R28 ;  /* 0x000000ffff0d7224 */ /* 0x000fe200078e001c */
[----:B------:R-:W-:Y:S01]  /*1b390*/  MOV R12, R11 ;  /* 0x0000000b000c7202 */ /* 0x000fe20000000f00 */
[----:B----4-:R-:W-:Y:S04]  /*1b3a0*/  STL.64 [R1+0x1fb0], R18 ;  /* 0x001fb01201007387 */ /* 0x010fe80000100a00 */
[----:B---3--:R0:W-:Y:S04]  /*1b3b0*/  STL.64 [R1+0x1fa8], R16 ;  /* 0x001fa81001007387 */ /* 0x0081e80000100a00 */
[----:B------:R-:W3:Y:S04]  /*1b3c0*/  LDL.LU R11, [R1+0x2054] ;  /* 0x00205400010b7983 */ /* 0x000ee80000300800 */
[----:B------:R-:W4:Y:S04]  /*1b3d0*/  LDL.LU R28, [R1+0x2050] ;  /* 0x00205000011c7983 */ /* 0x000f280000300800 */
[----:B------:R-:W2:Y:S04]  /*1b3e0*/  LDL.LU R4, [R1+0x204c] ;  /* 0x00204c0001047983 */ /* 0x000ea80000300800 */
[----:B------:R-:W-:Y:S04]  /*1b3f0*/  STL.64 [R1+0x1fc0], R14 ;  /* 0x001fc00e01007387 */ /* 0x000fe80000100a00 */
[----:B------:R1:W-:Y:S04]  /*1b400*/  STL.64 [R1+0x1fb8], R12 ;  /* 0x001fb80c01007387 */ /* 0x0003e80000100a00 */
[----:B0-----:R-:W2:Y:S04]  /*1b410*/  LDL.LU R16, [R1+0x70] ;  /* 0x0000700001107983 */ /* 0x001ea80000300800 */
[----:B------:R-:W2:Y:S04]  /*1b420*/  LDL.LU R17, [R1+0x74] ;  /* 0x0000740001117983 */ /* 0x000ea80000300800 */
[----:B------:R-:W2:Y:S04]  /*1b430*/  LDL.LU R18, [R1+0x78] ;  /* 0x0000780001127983 */ /* 0x000ea80000300800 */
[----:B------:R-:W2:Y:S01]  /*1b440*/  LDL.LU R19, [R1+0x7c] ;  /* 0x00007c0001137983 */ /* 0x000ea20000300800 */
[----:B-1----:R-:W-:Y:S01]  /*1b450*/  IMAD.MOV.U32 R12, RZ, RZ, R5 ;  /* 0x000000ffff0c7224 */ /* 0x002fe200078e0005 */
[----:B------:R-:W-:Y:S01]  /*1b460*/  MOV R14, R7 ;  /* 0x00000007000e7202 */ /* 0x000fe20000000f00 */
[----:B------:R-:W-:-:S02]  /*1b470*/  IMAD.MOV.U32 R15, RZ, RZ, R2 ;  /* 0x000000ffff0f7224 */ /* 0x000fc400078e0002 */
[----:B------:R-:W-:Y:S01]  /*1b480*/  IMAD.MOV.U32 R13, RZ, RZ, R6 ;  /* 0x000000ffff0d7224 */ /* 0x000fe200078e0006 */
[----:B--2---:R-:W-:Y:S04]  /*1b490*/  STL.64 [R1+0x1fd0], R18 ;  /* 0x001fd01201007387 */ /* 0x004fe80000100a00 */
[----:B------:R-:W-:Y:S04]  /*1b4a0*/  STL.64 [R1+0x1fc8], R16 ;  /* 0x001fc81001007387 */ /* 0x000fe80000100a00 */
[----:B------:R-:W2:Y:S04]  /*1b4b0*/  LDL.LU R5, [R1+0x2048] ;  /* 0x0020480001057983 */ /* 0x000ea80000300800 */
[----:B------:R-:W2:Y:S04]  /*1b4c0*/  LDL.LU R6, [R1+0x2044] ;  /* 0x0020440001067983 */ /* 0x000ea80000300800 */
[----:B------:R-:W2:Y:S04]  /*1b4d0*/  LDL.LU R7, [R1+0x2040] ;  /* 0x0020400001077983 */ /* 0x000ea80000300800 */
[----:B------:R-:W2:Y:S04]  /*1b4e0*/  LDL.LU R2, [R1+0x203c] ;  /* 0x00203c0001027983 */ /* 0x000ea80000300800 */
[----:B------:R-:W-:Y:S04]  /*1b4f0*/  STL.64 [R1+0x1fe0], R14 ;  /* 0x001fe00e01007387 */ /* 0x000fe80000100a00 */
[----:B------:R0:W-:Y:S04]  /*1b500*/  STL.64 [R1+0x1fd8], R12 ;  /* 0x001fd80c01007387 */ /* 0x0001e80000100a00 */
[----:B0-----:R-:W2:Y:S01]  /*1b510*/  LDL.LU R12, [R1+0x30] ;  /* 0x00003000010c7983 */ /* 0x001ea20000300800 */
[----:B---3--:R-:W-:Y:S01]  /*1b520*/  MOV R14, R11 ;  /* 0x0000000b000e7202 */ /* 0x008fe20000000f00 */
[----:B------:R-:W-:-:S02]  /*1b530*/  IMAD.MOV.U32 R15, RZ, RZ, R10 ;  /* 0x000000ffff0f7224 */ /* 0x000fc400078e000a */
[----:B----4-:R-:W-:Y:S02]  /*1b540*/  IMAD.MOV.U32 R13, RZ, RZ, R28 ;  /* 0x000000ffff0d7224 */ /* 0x010fe400078e001c */
[----:B------:R-:W3:Y:S04]  /*1b550*/  LDL.LU R28, [R1+0x2038] ;  /* 0x00203800011c7983 */ /* 0x000ee80000300800 */
[----:B------:R-:W4:Y:S04]  /*1b560*/  LDL.LU R11, [R1+0x2034] ;  /* 0x00203400010b7983 */ /* 0x000f280000300800 */
[----:B------:R-:W3:Y:S04]  /*1b570*/  LDL.LU R10, [R1+0x2030] ;  /* 0x00203000010a7983 */ /* 0x000ee80000300800 */
[----:B------:R0:W-:Y:S02]  /*1b580*/  STL.64 [R1+0x2000], R14 ;  /* 0x0020000e01007387 */ /* 0x0001e40000100a00 */
[----:B0-----:R-:W-:-:S02]  /*1b590*/  IMAD.MOV.U32 R15, RZ, RZ, R4 ;  /* 0x000000ffff0f7224 */ /* 0x001fc400078e0004 */
[----:B--2---:R-:W-:Y:S01]  /*1b5a0*/  IMAD.MOV.U32 R14, RZ, RZ, R5 ;  /* 0x000000ffff0e7224 */ /* 0x004fe200078e0005 */
[----:B------:R0:W-:Y:S04]  /*1b5b0*/  STL.64 [R1+0x1ff8], R12 ;  /* 0x001ff80c01007387 */ /* 0x0001e80000100a00 */
[----:B------:R-:W-:Y:S01]  /*1b5c0*/  STL.64 [R1+0x2020], R14 ;  /* 0x0020200e01007387 */ /* 0x000fe20000100a00 */
[----:B0-----:R-:W-:Y:S01]  /*1b5d0*/  IMAD.MOV.U32 R12, RZ, RZ, R7 ;  /* 0x000000ffff0c7224 */ /* 0x001fe200078e0007 */
[----:B------:R-:W-:-:S05]  /*1b5e0*/  MOV R13, R6 ;  /* 0x00000006000d7202 */ /* 0x000fca0000000f00 */
[----:B------:R0:W-:Y:S04]  /*1b5f0*/  STL.64 [R1+0x2018], R12 ;  /* 0x0020180c01007387 */ /* 0x0001e80000100a00 */
[----:B0-----:R-:W2:Y:S04]  /*1b600*/  LDL.LU R12, [R1+0xb0] ;  /* 0x0000b000010c7983 */ /* 0x001ea80000300800 */
[----:B------:R-:W2:Y:S04]  /*1b610*/  LDL.LU R13, [R1+0xb4] ;  /* 0x0000b400010d7983 */ /* 0x000ea80000300800 */
[----:B------:R-:W2:Y:S04]  /*1b620*/  LDL.LU R14, [R1+0xb8] ;  /* 0x0000b800010e7983 */ /* 0x000ea80000300800 */
[----:B------:R-:W2:Y:S04]  /*1b630*/  LDL.LU R15, [R1+0xbc] ;  /* 0x0000bc00010f7983 */ /* 0x000ea80000300800 */
[----:B------:R-:W2:Y:S04]  /*1b640*/  LDL.LU R16, [R1+0xa0] ;  /* 0x0000a00001107983 */ /* 0x000ea80000300800 */
[----:B------:R-:W2:Y:S04]  /*1b650*/  LDL.LU R17, [R1+0xa4] ;  /* 0x0000a40001117983 */ /* 0x000ea80000300800 */
[----:B------:R-:W2:Y:S04]  /*1b660*/  LDL.LU R18, [R1+0xa8] ;  /* 0x0000a80001127983 */ /* 0x000ea80000300800 */
[----:B------:R-:W2:Y:S01]  /*1b670*/  LDL.LU R19, [R1+0xac] ;  /* 0x0000ac0001137983 */ /* 0x000ea20000300800 */
[----:B------:R-:W-:Y:S03]  /*1b680*/  HMMA.16816.F32 R20, R24, R8, R20 ;  /* 0x000000081814723c */ /* 0x000fe60000001814 */
[----:B------:R-:W0:Y:S04]  /*1b690*/  LDSM.16.MT88.4 R24, [R3+0xd080] ;  /* 0x00d080000318783b */ /* 0x000e280000004200 */
[----:B--2---:R-:W-:Y:S04]  /*1b6a0*/  STL.64 [R1+0x1ff0], R18 ;  /* 0x001ff01201007387 */ /* 0x004fe80000100a00 */
[----:B------:R1:W-:Y:S04]  /*1b6b0*/  STL.64 [R1+0x1fe8], R16 ;  /* 0x001fe81001007387 */ /* 0x0003e80000100a00 */
[----:B-1----:R-:W2:Y:S04]  /*1b6c0*/  LDL.LU R16, [R1+0xd0] ;  /* 0x0000d00001107983 */ /* 0x002ea80000300800 */
[----:B------:R-:W2:Y:S04]  /*1b6d0*/  LDL.LU R17, [R1+0xd4] ;  /* 0x0000d40001117983 */ /* 0x000ea80000300800 */
[----:B------:R-:W2:Y:S04]  /*1b6e0*/  LDL.LU R18, [R1+0xd8] ;  /* 0x0000d80001127983 */ /* 0x000ea80000300800 */
[----:B------:R-:W2:Y:S04]  /*1b6f0*/  LDL.LU R19, [R1+0xdc] ;  /* 0x0000dc0001137983 */ /* 0x000ea80000300800 */
[----:B--2---:R-:W-:Y:S04]  /*1b700*/  STL.64 [R1+0x2010], R18 ;  /* 0x0020101201007387 */ /* 0x004fe80000100a00 */
[----:B------:R1:W-:Y:S04]  /*1b710*/  STL.64 [R1+0x2008], R16 ;  /* 0x0020081001007387 */ /* 0x0003e80000100a00 */
[----:B-1----:R-:W2:Y:S04]  /*1b720*/  LDL.LU R16, [R1+0x90] ;  /* 0x0000900001107983 */ /* 0x002ea80000300800 */
[----:B------:R-:W2:Y:S04]  /*1b730*/  LDL.LU R17, [R1+0x94] ;  /* 0x0000940001117983 */ /* 0x000ea80000300800 */
[----:B------:R-:W2:Y:S04]  /*1b740*/  LDL.LU R18, [R1+0x98] ;  /* 0x0000980001127983 */ /* 0x000ea80000300800 */
[----:B------:R-:W2:Y:S04]  /*1b750*/  LDL.LU R19, [R1+0x9c] ;  /* 0x00009c0001137983 */ /* 0x000ea80000300800 */
[----:B------:R-:W-:Y:S04]  /*1b760*/  STL [R1+0x1f68], R20 ;  /* 0x001f681401007387 */ /* 0x000fe80000100800 */
[----:B------:R3:W-:Y:S04]  /*1b770*/  STL [R1+0x1f64], R21 ;  /* 0x001f641501007387 */ /* 0x0007e80000100800 */
[----:B------:R4:W-:Y:S04]  /*1b780*/  STL [R1+0x1f60], R22 ;  /* 0x001f601601007387 */ /* 0x0009e80000100800 */
[----:B------:R1:W-:Y:S01]  /*1b790*/  STL [R1+0x1f58], R23 ;  /* 0x001f581701007387 */ /* 0x0003e20000100800 */
[----:B---3--:R-:W-:-:S03]  /*1b7a0*/  MOV R21, R10 ;  /* 0x0000000a00157202 */ /* 0x008fc60000000f00 */
[----:B------:R-:W3:Y:S01]  /*1b7b0*/  LDL.LU R20, [R1+0x60] ;  /* 0x0000600001147983 */ /* 0x000ee20000300800 */
[----:B----4-:R-:W-:-:S03]  /*1b7c0*/  IMAD.MOV.U32 R22, RZ, RZ, R11 ;  /* 0x000000ffff167224 */ /* 0x010fc600078e000b */
[----:B------:R-:W3:Y:S04]  /*1b7d0*/  LDL.LU R10, [R1+0x202c] ;  /* 0x00202c00010a7983 */ /* 0x000ee80000300800 */
[----:B------:R-:W3:Y:S01]  /*1b7e0*/  LDL.LU R11, [R1+0x2028] ;  /* 0x00202800010b7983 */ /* 0x000ee20000300800 */
[----:B-1----:R-:W-:-:S03]  /*1b7f0*/  IMAD.MOV.U32 R23, RZ, RZ, R28 ;  /* 0x000000ffff177224 */ /* 0x002fc600078e001c */
[----:B0-----:R-:W-:Y:S04]  /*1b800*/  STL [R1+0x1f74], R25 ;  /* 0x001f741901007387 */ /* 0x001fe80000100800 */
[----:B------:R-:W-:Y:S04]  /*1b810*/  STL [R1+0x1f70], R26 ;  /* 0x001f701a01007387 */ /* 0x000fe80000100800 */
[----:B------:R-:W-:Y:S04]  /*1b820*/  STL [R1+0x1f6c], R27 ;  /* 0x001f6c1b01007387 */ /* 0x000fe80000100800 */
[----:B------:R-:W-:Y:S04]  /*1b830*/  STL [R1+0x1f50], R3 ;  /* 0x001f500301007387 */ /* 0x000fe80000100800 */
[----:B------:R-:W0:Y:S02]  /*1b840*/  S2R R28, SR_TID.X ;  /* 0x00000000001c7919 */ /* 0x000e240000002100 */
[----:B0-----:R-:W-:-:S02]  /*1b850*/  LOP3.LUT R5, R28, 0x7, RZ, 0xc0, !PT ;  /* 0x000000071c057812 */ /* 0x001fc400078ec0ff */
[C---:B------:R-:W-:Y:S02]  /*1b860*/  LOP3.LUT R7, R28.reuse, 0x7, RZ, 0xc0, !PT ;  /* 0x000000071c077812 */ /* 0x040fe400078ec0ff */
[C---:B------:R-:W-:Y:S01]  /*1b870*/  SHF.L.U32 R6, R28.reuse, 0x1, RZ ;  /* 0x000000011c067819 */ /* 0x040fe200000006ff */
[----:B------:R-:W-:Y:S01]  /*1b880*/  IMAD.SHL.U32 R5, R5, 0x10, RZ ;  /* 0x0000001005057824 */ /* 0x000fe200078e00ff */
[----:B------:R-:W-:-:S05]  /*1b890*/  LOP3.LUT R28, R28, 0xe0, RZ, 0xc0, !PT ;  /* 0x000000e01c1c7812 */ /* 0x000fca00078ec0ff */
[----:B------:R-:W-:-:S05]  /*1b8a0*/  IMAD R28, R28, 0x100, R5 ;  /* 0x000001001c1c7824 */ /* 0x000fca00078e0205 */
[----:B------:R-:W-:Y:S01]  /*1b8b0*/  LOP3.LUT R28, R28, 0x30, R6, 0x78, !PT ;  /* 0x000000301c1c7812 */ /* 0x000fe200078e7806 */
[----:B---3--:R-:W-:Y:S01]  /*1b8c0*/  HMMA.16816.F32 R20, R20, R10, R12 ;  /* 0x0000000a1414723c */ /* 0x008fe2000000180c */
[----:B------:R-:W2:Y:S04]  /*1b8d0*/  LDL.LU.64 R14, [R1+0x2020] ;  /* 0x00202000010e7983 */ /* 0x000ea80000300a00 */
[----:B------:R-:W2:Y:S01]  /*1b8e0*/  LDL.LU.64 R12, [R1+0x2018] ;  /* 0x00201800010c7983 */ /* 0x000ea20000300a00 */
[----:B------:R-:W-:-:S03]  /*1b8f0*/  IMAD R28, R7, 0x400, R28 ;  /* 0x00000400071c7824 */ /* 0x000fc600078e021c */
[----:B------:R-:W0:Y:S02]  /*1b900*/  LDSM.16.MT88.4 R4, [R2+0xe000] ;  /* 0x00e000000204783b */ /* 0x000e240000004200 */
[----:B------:R-:W-:Y:S11]  /*1b910*/  LOP3.LUT R28, R28, 0x40, RZ, 0x3c, !PT ;  /* 0x000000401c1c7812 */ /* 0x000ff600078e3cff */
[----:B------:R-:W-:Y:S01]  /*1b920*/  @!UPT UIADD3 URZ, URZ, URZ, URZ ;  /* 0x0000003f3f3ff290 */ /* 0x000fe2000fffe03f */
[----:B------:R1:W-:Y:S01]  /*1b930*/  STL.64 [R1+0x60], R20 ;  /* 0x0000601401007387 */ /* 0x0003e20000100a00 */
[----:B0-----:R-:W-:Y:S01]  /*1b940*/  MOV R25, R4 ;  /* 0x0000000400197202 */ /* 0x001fe20000000f00 */
[----:B------:R-:W-:Y:S01]  /*1b950*/  IMAD.MOV.U32 R26, RZ, RZ, R5 ;  /* 0x000000ffff1a7224 */ /* 0x000fe200078e0005 */
[----:B-1----:R-:W-:Y:S01]  /*1b960*/  MOV R20, R7 ;  /* 0x0000000700147202 */ /* 0x002fe20000000f00 */
[----:B------:R-:W-:Y:S02]  /*1b970*/  IMAD.MOV.U32 R27, RZ, RZ, R6 ;  /* 0x000000ffff1b7224 */ /* 0x000fe400078e0006 */
[----:B------:R-:W0:Y:S04]  /*1b980*/  LDSM.16.M88.4 R4, [R28+0x20180] ;  /* 0x020180001c04783b */ /* 0x000e280000000200 */
[----:B0-----:R-:W-:Y:S04]  /*1b990*/  STL [R1+0x1e54], R6 ;  /* 0x001e540601007387 */ /* 0x001fe80000100800 */
[----:B------:R-:W-:Y:S01]  /*1b9a0*/  STL [R1+0x1e50], R7 ;  /* 0x001e500701007387 */ /* 0x000fe20000100800 */
[----:B------:R-:W-:Y:S01]  /*1b9b0*/  MOV R8, R23 ;  /* 0x0000001700087202 */ /* 0x000fe20000000f00 */
[----:B------:R-:W-:Y:S01]  /*1b9c0*/  IMAD.MOV.U32 R9, RZ, RZ, R22 ;  /* 0x000000ffff097224 */ /* 0x000fe200078e0016 */
[-C--:B--2---:R-:W-:Y:S01]  /*1b9d0*/  HMMA.16816.F32 R12, R12, R10.reuse, R16 ;  /* 0x0000000a0c0c723c */ /* 0x084fe20000001810 */
[----:B------:R-:W2:Y:S04]  /*1b9e0*/  LDL.LU.64 R18, [R1+0x2010] ;  /* 0x0020100001127983 */ /* 0x000ea80000300a00 */
[----:B------:R-:W2:Y:S11]  /*1b9f0*/  LDL.LU.64 R16, [R1+0x2008] ;  /* 0x0020080001107983 */ /* 0x000eb60000300a00 */
[----:B------:R-:W-:Y:S07]  /*1ba00*/  @!UPT UIADD3 URZ, URZ, URZ, URZ ;  /* 0x0000003f3f3ff290 */ /* 0x000fee000fffe03f */
[----:B------:R-:W-:Y:S01]  /*1ba10*/  STL [R1+0x54], R13 ;  /* 0x0000540d01007387 */ /* 0x000fe20000100800 */
[----:B------:R-:W-:Y:S02]  /*1ba20*/  IMAD.MOV.U32 R0, RZ, RZ, R12 ;  /* 0x000000ffff007224 */ /* 0x000fe400078e000c */
[----:B------:R-:W-:Y:S01]  /*1ba30*/  IMAD.MOV.U32 R3, RZ, RZ, R15 ;  /* 0x000000ffff037224 */ /* 0x000fe200078e000f */
[----:B------:R-:W-:Y:S04]  /*1ba40*/  STL [R1+0x58], R14 ;  /* 0x0000580e01007387 */ /* 0x000fe80000100800 */
[----:B------:R-:W0:Y:S02]  /*1ba50*/  LDSM.16.MT88.4 R12, [R2+0xe080] ;  /* 0x00e08000020c783b */ /* 0x000e240000004200 */
[----:B0-----:R-:W-:Y:S01]  /*1ba60*/  IMAD.MOV.U32 R29, RZ, RZ, R14 ;  /* 0x000000ffff1d7224 */ /* 0x001fe200078e000e */
[----:B------:R-:W-:Y:S01]  /*1ba70*/  MOV R23, R15 ;  /* 0x0000000f00177202 */ /* 0x000fe20000000f00 */
[----:B------:R-:W-:Y:S01]  /*1ba80*/  IMAD.MOV.U32 R22, RZ, RZ, R13 ;  /* 0x000000ffff167224 */ /* 0x000fe200078e000d */
[----:B------:R-:W-:Y:S01]  /*1ba90*/  MOV R21, R12 ;  /* 0x0000000c00157202 */ /* 0x000fe20000000f00 */
[----:B------:R-:W2:Y:S04]  /*1baa0*/  LDL.LU.64 R14, [R1+0x2000] ;  /* 0x00200000010e7983 */ /* 0x000ea80000300a00 */
[----:B------:R-:W2:Y:S04]  /*1bab0*/  LDL.LU.64 R12, [R1+0x1ff8] ;  /* 0x001ff800010c7983 */ /* 0x000ea80000300a00 */
[----:B------:R-:W-:Y:S01]  /*1bac0*/  STL [R1+0x1f00], R2 ;  /* 0x001f000201007387 */ /* 0x000fe20000100800 */
[-C--:B--2---:R-:W-:Y:S03]  /*1bad0*/  HMMA.16816.F32 R12, R12, R10.reuse, R16 ;  /* 0x0000000a0c0c723c */ /* 0x084fe60000001810 */
[----:B------:R-:W2:Y:S04]  /*1bae0*/  LDL.LU.64 R18, [R1+0x1ff0] ;  /* 0x001ff00001127983 */ /* 0x000ea80000300a00 */
[----:B------:R-:W2:Y:S11]  /*1baf0*/  LDL.LU.64 R16, [R1+0x1fe8] ;  /* 0x001fe80001107983 */ /* 0x000eb60000300a00 */
[----:B------:R-:W-:Y:S05]  /*1bb00*/  @!UPT UIADD3 URZ, URZ, URZ, URZ ;  /* 0x0000003f3f3ff290 */ /* 0x000fea000fffe03f */
        /* <DEDUP_REMOVED lines=8> */
[----:B------:R0:W-:Y:S01]  /*1bb90*/  STL [R1+0xd0], R12 ;  /* 0x0000d00c01007387 */ /* 0x0001e20000100800 */
[----:B------:R-:W-:Y:S01]  /*1bba0*/  IMAD.MOV.U32 R7, RZ, RZ, R14 ;  /* 0x000000ffff077224 */ /* 0x000fe200078e000e */
[----:B------:R-:W-:Y:S01]  /*1bbb0*/  MOV R6, R15 ;  /* 0x0000000f00067202 */ /* 0x000fe20000000f00 */
        /* <DEDUP_REMOVED lines=10> */
[----:B------:R-:W-:Y:S01]  /*1bc60*/  STL.64 [R1+0xb0], R12 ;  /* 0x0000b00c01007387 */ /* 0x000fe20000100a00 */
[----:B------:R-:W-:-:S03]  /*1bc70*/  IMAD.MOV.U32 R2, RZ, RZ, R14 ;  /* 0x000000ffff027224 */ /* 0x000fc600078e000e */
[----:B------:R0:W-:Y:S04]  /*1bc80*/  STL [R1+0xbc], R15 ;  /* 0x0000bc0f01007387 */ /* 0x0001e80000100800 */
[----:B0-----:R-:W2:Y:S04]  /*1bc90*/  LDL.LU.64 R14, [R1+0x1fa0] ;  /* 0x001fa000010e7983 */ /* 0x001ea80000300a00 */
[----:B------:R-:W2:Y:S04]  /*1bca0*/  LDL.LU.64 R12, [R1+0x1f98] ;  /* 0x001f9800010c7983 */ /* 0x000ea80000300a00 */
[----:B------:R-:W-:Y:S01]  /*1bcb0*/  STL [R1+0x1f10], R2 ;  /* 0x001f100201007387 */ /* 0x000fe20000100800 */
[-C--:B--2---:R-:W-:Y:S03]  /*1bcc0*/  HMMA.16816.F32 R12, R12, R10.reuse, R16 ;  /* 0x0000000a0c0c723c */ /* 0x084fe60000001810 */
[----:B------:R-:W2:Y:S04]  /*1bcd0*/  LDL.LU.64 R18, [R1+0x1f90] ;  /* 0x001f900001127983 */ /* 0x000ea80000300a00 */
[----:B------:R-:W2:Y:S11]  /*1bce0*/  LDL.LU.64 R16, [R1+0x1f88] ;  /* 0x001f880001107983 */ /* 0x000eb60000300a00 */
[----:B------:R-:W-:Y:S05]  /*1bcf0*/  @!UPT UIADD3 URZ, URZ, URZ, URZ ;  /* 0x0000003f3f3ff290 */ /* 0x000fea000fffe03f */
[----:B------:R0:W-:Y:S01]  /*1bd00*/  STL [R1+0xa0], R12 ;  /* 0x0000a00c01007387 */ /* 0x0001e20000100800 */
[----:B------:R-:W-:Y:S01]  /*1bd10*/  MOV R7, R14 ;  /* 0x0000000e00077202 */ /* 0x000fe20000000f00 */
[----:B------:R-:W-:Y:S02]  /*1bd20*/  IMAD.MOV.U32 R28, RZ, RZ, R15 ;  /* 0x000000ffff1c7224 */ /* 0x000fe400078e000f */
[----:B------:R-:W-:Y:S01]  /*1bd30*/  IMAD.MOV.U32 R6, RZ, RZ, R13 ;  /* 0x000000ffff067224 */ /* 0x000fe200078e000d */
[----:B------:R-:W2:Y:S04]  /*1bd40*/  LDL.LU.64 R14, [R1+0x1f80] ;  /* 0x001f8000010e7983 */ /* 0x000ea80000300a00 */
[----:B0-----:R-:W2:Y:S04]  /*1bd50*/  LDL.LU.64 R12, [R1+0x1f78] ;  /* 0x001f7800010c7983 */ /* 0x001ea80000300a00 */
[----:B------:R-:W-:Y:S04]  /*1bd60*/  STL [R1+0x1f1c], R28 ;  /* 0x001f1c1c01007387 */ /* 0x000fe80000100800 */
[----:B------:R-:W-:Y:S04]  /*1bd70*/  STL [R1+0x1f18], R7 ;  /* 0x001f180701007387 */ /* 0x000fe80000100800 */
[----:B------:R-:W-:Y:S01]  /*1bd80*/  STL [R1+0x1f14], R6 ;  /* 0x001f140601007387 */ /* 0x000fe20000100800 */
[----:B--2---:R-:W-:Y:S07]  /*1bd90*/  HMMA.16816.F32 R12, R16, R10, R12 ;  /* 0x0000000a100c723c */ /* 0x004fee000000180c */
[----:B------:R-:W-:Y:S01]  /*1bda0*/  IMAD.MOV.U32 R16, RZ, RZ, R21 ;  /* 0x000000ffff107224 */ /* 0x000fe200078e0015 */
[----:B------:R-:W-:Y:S01]  /*1bdb0*/  MOV R18, R29 ;  /* 0x0000001d00127202 */ /* 0x000fe20000000f00 */
[----:B------:R-:W-:Y:S11]  /*1bdc0*/  IMAD.MOV.U32 R17, RZ, RZ, R22 ;  /* 0x000000ffff117224 */ /* 0x000ff600078e0016 */
[----:B------:R-:W-:Y:S03]  /*1bdd0*/  @!UPT UIADD3 URZ, URZ, URZ, URZ ;  /* 0x0000003f3f3ff290 */ /* 0x000fe6000fffe03f */
[----:B------:R0:W-:Y:S01]  /*1bde0*/  STL.64 [R1+0xc0], R12 ;  /* 0x0000c00c01007387 */ /* 0x0001e20000100a00 */
[----:B------:R-:W-:Y:S01]  /*1bdf0*/  IMAD.MOV.U32 R2, RZ, RZ, R15 ;  /* 0x000000ffff027224 */ /* 0x000fe200078e000f */
[----:B------:R-:W-:Y:S02]  /*1be00*/  MOV R15, R20 ;  /* 0x00000014000f7202 */ /* 0x000fe40000000f00 */
[----:B------:R1:W-:Y:S01]  /*1be10*/  STL [R1+0xc8], R14 ;  /* 0x0000c80e01007387 */ /* 0x0003e20000100800 */
[----:B0-----:R-:W-:Y:S01]  /*1be20*/  MOV R12, R25 ;  /* 0x00000019000c7202 */ /* 0x001fe20000000f00 */
[----:B------:R-:W-:Y:S02]  /*1be30*/  IMAD.MOV.U32 R13, RZ, RZ, R26 ;  /* 0x000000ffff0d7224 */ /* 0x000fe400078e001a */
[----:B------:R-:W2:Y:S01]  /*1be40*/  LDL.LU R25, [R1+0x1f74] ;  /* 0x001f740001197983 */ /* 0x000ea20000300800 */
[----:B-1----:R-:W-:-:S03]  /*1be50*/  IMAD.MOV.U32 R14, RZ, RZ, R27 ;  /* 0x000000ffff0e7224 */ /* 0x002fc600078e001b */
[----:B------:R-:W2:Y:S04]  /*1be60*/  LDL.LU R26, [R1+0x1f70] ;  /* 0x001f7000011a7983 */ /* 0x000ea80000300800 */
[----:B------:R-:W2:Y:S04]  /*1be70*/  LDL.LU R27, [R1+0x1f6c] ;  /* 0x001f6c00011b7983 */ /* 0x000ea80000300800 */
[----:B------:R-:W2:Y:S04]  /*1be80*/  LDL.LU R20, [R1+0x1f68] ;  /* 0x001f680001147983 */ /* 0x000ea80000300800 */
[----:B------:R-:W-:Y:S04]  /*1be90*/  STL.64 [R1+0x1f48], R14 ;  /* 0x001f480e01007387 */ /* 0x000fe80000100a00 */
[----:B------:R-:W-:Y:S04]  /*1bea0*/  STL.64 [R1+0x1f40], R12 ;  /* 0x001f400c01007387 */ /* 0x000fe80000100a00 */
[----:B------:R-:W2:Y:S04]  /*1beb0*/  LDL.LU R21, [R1+0x1f64] ;  /* 0x001f640001157983 */ /* 0x000ea80000300800 */
[----:B------:R-:W2:Y:S04]  /*1bec0*/  LDL.LU R22, [R1+0x1f60] ;  /* 0x001f600001167983 */ /* 0x000ea80000300800 */
[----:B------:R-:W3:Y:S01]  /*1bed0*/  LDL.LU R29, [R1+0x1f5c] ;  /* 0x001f5c00011d7983 */ /* 0x000ee20000300800 */
[----:B------:R-:W-:-:S03]  /*1bee0*/  IMAD.MOV.U32 R19, RZ, RZ, R23 ;  /* 0x000000ffff137224 */ /* 0x000fc600078e0017 */
[----:B------:R-:W2:Y:S04]  /*1bef0*/  LDL.LU R23, [R1+0x1f58] ;  /* 0x001f580001177983 */ /* 0x000ea80000300800 */
[----:B------:R0:W-:Y:S02]  /*1bf00*/  STL.64 [R1+0x1f38], R18 ;  /* 0x001f381201007387 */ /* 0x0001e40000100a00 */
[----:B0-----:R-:W-:Y:S01]  /*1bf10*/  IMAD.MOV.U32 R18, RZ, RZ, R9 ;  /* 0x000000ffff127224 */ /* 0x001fe200078e0009 */
[----:B------:R-:W-:Y:S01]  /*1bf20*/  MOV R19, R8 ;  /* 0x0000000800137202 */ /* 0x000fe20000000f00 */
[----:B------:R0:W-:Y:S04]  /*1bf30*/  STL.64 [R1+0x1f30], R16 ;  /* 0x001f301001007387 */ /* 0x0001e80000100a00 */
[----:B0-----:R-:W4:Y:S04]  /*1bf40*/  LDL.LU R16, [R1+0x60] ;  /* 0x0000600001107983 */ /* 0x001f280000300800 */
[----:B------:R-:W4:Y:S04]  /*1bf50*/  LDL.LU R17, [R1+0x64] ;  /* 0x0000640001117983 */ /* 0x000f280000300800 */
[----:B------:R-:W-:Y:S04]  /*1bf60*/  STL [R1+0x1f20], R2 ;  /* 0x001f200201007387 */ /* 0x000fe80000100800 */
[----:B---3--:R-:W0:Y:S01]  /*1bf70*/  LDSM.16.MT88.4 R12, [R29+0xe000] ;  /* 0x00e000001d0c783b */ /* 0x008e220000004200 */
[----:B--2---:R-:W-:Y:S01]  /*1bf80*/  HMMA.16816.F32 R8, R24, R10, R20 ;  /* 0x0000000a1808723c */ /* 0x004fe20000001814 */
[----:B0-----:R-:W-:-:S02]  /*1bf90*/  IMAD.MOV.U32 R7, RZ, RZ, R14 ;  /* 0x000000ffff077224 */ /* 0x001fc400078e000e */
[----:B------:R-:W-:Y:S01]  /*1bfa0*/  IMAD.MOV.U32 R28, RZ, RZ, R13 ;  /* 0x000000ffff1c7224 */ /* 0x000fe200078e000d */
[----:B------:R-:W-:Y:S04]  /*1bfb0*/  STL [R1+0x70], R12 ;  /* 0x0000700c01007387 */ /* 0x000fe80000100800 */
[----:B------:R-:W-:Y:S04]  /*1bfc0*/  STL [R1+0x1f28], R7 ;  /* 0x001f280701007387 */ /* 0x000fe80000100800 */
[----:B------:R-:W-:Y:S11]  /*1bfd0*/  STL [R1+0x1f24], R28 ;  /* 0x001f241c01007387 */ /* 0x000ff60000100800 */
[----:B------:R-:W-:Y:S04]  /*1bfe0*/  STL.64 [R1+0x1e68], R10 ;  /* 0x001e680a01007387 */ /* 0x000fe80000100a00 */
[----:B------:R0:W-:Y:S02]  /*1bff0*/  STL.64 [R1+0x1e60], R8 ;  /* 0x001e600801007387 */ /* 0x0001e40000100a00 */
[----:B0-----:R-:W-:-:S02]  /*1c000*/  IMAD.MOV.U32 R8, RZ, RZ, R0 ;  /* 0x000000ffff087224 */ /* 0x001fc400078e0000 */
[----:B------:R-:W2:Y:S01]  /*1c010*/  LDL.LU R0, [R1+0x1f54] ;  /* 0x001f540001007983 */ /* 0x000ea20000300800 */
[----:B------:R-:W-:-:S03]  /*1c020*/  MOV R6, R15 ;  /* 0x0000000f00067202 */ /* 0x000fc60000000f00 */
[----:B------:R-:W0:Y:S01]  /*1c030*/  LDSM.16.MT88.4 R12, [R29+0xe080] ;  /* 0x00e080001d0c783b */ /* 0x000e220000004200 */
[----:B------:R-:W-:-:S03]  /*1c040*/  IMAD.MOV.U32 R11, RZ, RZ, R3 ;  /* 0x000000ffff0b7224 */ /* 0x000fc600078e0003 */
[----:B------:R-:W3:Y:S04]  /*1c050*/  LDL.LU R9, [R1+0x54] ;  /* 0x0000540001097983 */ /* 0x000ee80000300800 */
[----:B------:R-:W3:Y:S04]  /*1c060*/  LDL.LU R10, [R1+0x58] ;  /* 0x00005800010a7983 */ /* 0x000ee80000300800 */
[----:B------:R-:W3:Y:S01]  /*1c070*/  LDL.LU R3, [R1+0x1f50] ;  /* 0x001f500001037983 */ /* 0x000ee20000300800 */
[----:B0-----:R-:W-:Y:S01]  /*1c080*/  MOV R23, R12 ;  /* 0x0000000c00177202 */ /* 0x001fe20000000f00 */
[----:B------:R-:W-:Y:S01]  /*1c090*/  IMAD.MOV.U32 R22, RZ, RZ, R13 ;  /* 0x000000ffff167224 */ /* 0x000fe200078e000d */
[----:B------:R-:W-:Y:S01]  /*1c0a0*/  MOV R20, R15 ;  /* 0x0000000f00147202 */ /* 0x000fe20000000f00 */
[----:B------:R-:W-:-:S02]  /*1c0b0*/  IMAD.MOV.U32 R21, RZ, RZ, R14 ;  /* 0x000000ffff157224 */ /* 0x000fc400078e000e */
[----:B--2---:R-:W0:Y:S02]  /*1c0c0*/  LDSM.16.MT88.4 R12, [R0+0xe000] ;  /* 0x00e00000000c783b */ /* 0x004e240000004200 */
[----:B0-----:R-:W-:Y:S01]  /*1c0d0*/  MOV R25, R14 ;  /* 0x0000000e00197202 */ /* 0x001fe20000000f00 */
[----:B------:R-:W-:Y:S02]  /*1c0e0*/  IMAD.MOV.U32 R24, RZ, RZ, R15 ;  /* 0x000000ffff187224 */ /* 0x000fe400078e000f */
[----:B------:R-:W-:Y:S01]  /*1c0f0*/  IMAD.MOV.U32 R27, RZ, RZ, R12 ;  /* 0x000000ffff1b7224 */ /* 0x000fe200078e000c */
[----:B------:R-:W4:Y:S01]  /*1c100*/  LDL.LU.64 R14, [R1+0x1f48] ;  /* 0x001f4800010e7983 */ /* 0x000f220000300a00 */
[----:B------:R-:W-:-:S03]  /*1c110*/  IMAD.MOV.U32 R26, RZ, RZ, R13 ;  /* 0x000000ffff1a7224 */ /* 0x000fc600078e000d */
[----:B------:R-:W4:Y:S02]  /*1c120*/  LDL.LU.64 R12, [R1+0x1f40] ;  /* 0x001f4000010c7983 */ /* 0x000f240000300a00 */
[-C--:B----4-:R-:W-:Y:S02]  /*1c130*/  HMMA.16816.F32 R12, R12, R4.reuse, R16 ;  /* 0x000000040c0c723c */ /* 0x090fe40000001810 */
[----:B------:R-:W0:Y:S11]  /*1c140*/  LDSM.16.MT88.4 R16, [R0+0xe080] ;  /* 0x00e080000010783b */ /* 0x000e360000004200 */
[----:B------:R-:W-:Y:S10]  /*1c150*/  @!UPT UIADD3 URZ, URZ, URZ, URZ ;  /* 0x0000003f3f3ff290 */ /* 0x000ff4000fffe03f */
[----:B------:R1:W-:Y:S01]  /*1c160*/  STL [R1+0x1e58], R15 ;  /* 0x001e580f01007387 */ /* 0x0003e20000100800 */
[----:B0-----:R-:W-:Y:S01]  /*1c170*/  IMAD.MOV.U32 R2, RZ, RZ, R18 ;  /* 0x000000ffff027224 */ /* 0x001fe200078e0012 */
[----:B------:R-:W-:Y:S01]  /*1c180*/  MOV R28, R17 ;  /* 0x00000011001c7202 */ /* 0x000fe20000000f00 */
[----:B-1----:R-:W-:Y:S02]  /*1c190*/  IMAD.MOV.U32 R15, RZ, RZ, R19 ;  /* 0x000000ffff0f7224 */ /* 0x002fe400078e0013 */
[----:B------:R-:W-:Y:S01]  /*1c1a0*/  IMAD.MOV.U32 R7, RZ, RZ, R16 ;  /* 0x000000ffff077224 */ /* 0x000fe200078e0010 */
[----:B------:R-:W3:Y:S04]  /*1c1b0*/  LDL.LU.64 R18, [R1+0x1f38] ;  /* 0x001f380001127983 */ /* 0x000ee80000300a00 */
[----:B------:R-:W3:Y:S02]  /*1c1c0*/  LDL.LU.64 R16, [R1+0x1f30] ;  /* 0x001f300001107983 */ /* 0x000ee40000300a00 */
[----:B---3--:R-:W-:Y:S02]  /*1c1d0*/  HMMA.16816.F32 R16, R16, R4, R8 ;  /* 0x000000041010723c */ /* 0x008fe40000001808 */
[----:B------:R-:W0:Y:S11]  /*1c1e0*/  LDSM.16.MT88.4 R8, [R3+0xe000] ;  /* 0x00e000000308783b */ /* 0x000e360000004200 */
[----:B------:R-:W-:Y:S10]  /*1c1f0*/  @!UPT UIADD3 URZ, URZ, URZ, URZ ;  /* 0x0000003f3f3ff290 */ /* 0x000ff4000fffe03f */
[----:B------:R-:W-:Y:S04]  /*1c200*/  STL.64 [R1+0x1e48], R18 ;  /* 0x001e481201007387 */ /* 0x000fe80000100a00 */
[----:B------:R-:W-:Y:S04]  /*1c210*/  STL.64 [R1+0x1e40], R16 ;  /* 0x001e401001007387 */ /* 0x000fe80000100a00 */
[----:B0-----:R0:W-:Y:S04]  /*1c220*/  STL.64 [R1+0x1e88], R10 ;  /* 0x001e880a01007387 */ /* 0x0011e80000100a00 */
[----:B------:R1:W-:Y:S01]  /*1c230*/  STL.64 [R1+0x1e80], R8 ;  /* 0x001e800801007387 */ /* 0x0003e20000100a00 */
[----:B0-----:R-:W-:Y:S01]  /*1c240*/  IMAD.MOV.U32 R10, RZ, RZ, R2 ;  /* 0x000000ffff0a7224 */ /* 0x001fe200078e0002 */
[----:B------:R-:W-:-:S02]  /*1c250*/  MOV R11, R15 ;  /* 0x0000000f000b7202 */ /* 0x000fc40000000f00 */
[----:B-1----:R-:W-:Y:S01]  /*1c260*/  MOV R8, R7 ;  /* 0x0000000700087202 */ /* 0x002fe20000000f00 */
[----:B------:R-:W-:Y:S01]  /*1c270*/  IMAD.MOV.U32 R9, RZ, RZ, R28 ;  /* 0x000000ffff097224 */ /* 0x000fe200078e001c */
[----:B------:R-:W2:Y:S04]  /*1c280*/  LDL.LU R7, [R1+0x1f28] ;  /* 0x001f280001077983 */ /* 0x000ea80000300800 */
[----:B------:R-:W3:Y:S04]  /*1c290*/  LDL.LU R28, [R1+0x1f24] ;  /* 0x001f2400011c7983 */ /* 0x000ee80000300800 */
[----:B------:R-:W4:Y:S04]  /*1c2a0*/  LDL.LU R2, [R1+0x1f20] ;  /* 0x001f200001027983 */ /* 0x000f280000300800 */
[----:B------:R0:W-:Y:S04]  /*1c2b0*/  STL.64 [R1+0x1ea8], R10 ;  /* 0x001ea80a01007387 */ /* 0x0001e80000100a00 */
[----:B------:R1:W-:Y:S01]  /*1c2c0*/  STL.64 [R1+0x1ea0], R8 ;  /* 0x001ea00801007387 */ /* 0x0003e20000100a00 */
[----:B0-----:R-:W-:Y:S01]  /*1c2d0*/  MOV R10, R25 ;  /* 0x00000019000a7202 */ /* 0x001fe20000000f00 */
[----:B------:R-:W-:-:S02]  /*1c2e0*/  IMAD.MOV.U32 R11, RZ, RZ, R24 ;  /* 0x000000ffff0b7224 */ /* 0x000fc400078e0018 */
[----:B-1----:R-:W-:Y:S02]  /*1c2f0*/  IMAD.MOV.U32 R8, RZ, RZ, R27 ;  /* 0x000000ffff087224 */ /* 0x002fe400078e001b */
[----:B------:R-:W-:Y:S01]  /*1c300*/  IMAD.MOV.U32 R9, RZ, RZ, R26 ;  /* 0x000000ffff097224 */ /* 0x000fe200078e001a */
[----:B------:R0:W-:Y:S04]  /*1c310*/  STL.64 [R1+0x1ec8], R10 ;  /* 0x001ec80a01007387 */ /* 0x0001e80000100a00 */
[----:B------:R1:W-:Y:S04]  /*1c320*/  STL.64 [R1+0x1ec0], R8 ;  /* 0x001ec00801007387 */ /* 0x0003e80000100a00 */
[----:B------:R-:W4:Y:S01]  /*1c330*/  LDL.LU R24, [R1+0x70] ;  /* 0x0000700001187983 */ /* 0x000f220000300800 */
[----:B0-----:R-:W-:-:S02]  /*1c340*/  IMAD.MOV.U32 R10, RZ, RZ, R21 ;  /* 0x000000ffff0a7224 */ /* 0x001fc400078e0015 */
[----:B------:R-:W-:Y:S02]  /*1c350*/  IMAD.MOV.U32 R11, RZ, RZ, R20 ;  /* 0x000000ffff0b7224 */ /* 0x000fe400078e0014 */
[----:B-1----:R-:W-:Y:S01]  /*1c360*/  IMAD.MOV.U32 R8, RZ, RZ, R23 ;  /* 0x000000ffff087224 */ /* 0x002fe200078e0017 */
[----:B------:R-:W-:Y:S02]  /*1c370*/  MOV R9, R22 ;  /* 0x0000001600097202 */ /* 0x000fe40000000f00 */
[----:B------:R-:W0:Y:S01]  /*1c380*/  LDSM.16.MT88.4 R20, [R3+0xe080] ;  /* 0x00e080000314783b */ /* 0x000e220000004200 */
[----:B------:R-:W-:Y:S02]  /*1c390*/  IMAD.MOV.U32 R27, RZ, RZ, R6 ;  /* 0x000000ffff1b7224 */ /* 0x000fe400078e0006 */
[----:B--2---:R-:W-:Y:S01]  /*1c3a0*/  IMAD.MOV.U32 R26, RZ, RZ, R7 ;  /* 0x000000ffff1a7224 */ /* 0x004fe200078e0007 */
[----:B---3--:R-:W-:Y:S02]  /*1c3b0*/  MOV R25, R28 ;  /* 0x0000001c00197202 */ /* 0x008fe40000000f00 */
[----:B------:R-:W2:Y:S04]  /*1c3c0*/  LDL.LU R28, [R1+0x1f1c] ;  /* 0x001f1c00011c7983 */ /* 0x000ea80000300800 */
[----:B------:R-:W3:Y:S04]  /*1c3d0*/  LDL.LU R7, [R1+0x1f18] ;  /* 0x001f180001077983 */ /* 0x000ee80000300800 */
[----:B------:R-:W2:Y:S04]  /*1c3e0*/  LDL.LU R6, [R1+0x1f14] ;  /* 0x001f140001067983 */ /* 0x000ea80000300800 */
[----:B------:R-:W-:Y:S04]  /*1c3f0*/  STL.64 [R1+0x1ef8], R26 ;  /* 0x001ef81a01007387 */ /* 0x000fe80000100a00 */
[----:B----4-:R-:W-:Y:S04]  /*1c400*/  STL.64 [R1+0x1ef0], R24 ;  /* 0x001ef01801007387 */ /* 0x010fe80000100a00 */
[----:B------:R-:W-:Y:S04]  /*1c410*/  STL.64 [R1+0x1ee8], R10 ;  /* 0x001ee80a01007387 */ /* 0x000fe80000100a00 */
[----:B------:R1:W-:Y:S04]  /*1c420*/  STL.64 [R1+0x1ee0], R8 ;  /* 0x001ee00801007387 */ /* 0x0003e80000100a00 */
[----:B-1----:R-:W4:Y:S04]  /*1c430*/  LDL.LU R8, [R1+0xe0] ;  /* 0x0000e00001087983 */ /* 0x002f280000300800 */
[----:B------:R-:W4:Y:S04]  /*1c440*/  LDL.LU R9, [R1+0xe4] ;  /* 0x0000e40001097983 */ /* 0x000f280000300800 */
[----:B------:R-:W4:Y:S04]  /*1c450*/  LDL.LU R10, [R1+0xe8] ;  /* 0x0000e800010a7983 */ /* 0x000f280000300800 */
[----:B------:R-:W4:Y:S04]  /*1c460*/  LDL.LU R11, [R1+0xec] ;  /* 0x0000ec00010b7983 */ /* 0x000f280000300800 */
[----:B0-----:R-:W-:Y:S04]  /*1c470*/  STL.64 [R1+0x1e78], R22 ;  /* 0x001e781601007387 */ /* 0x001fe80000100a00 */
[----:B------:R0:W-:Y:S04]  /*1c480*/  STL.64 [R1+0x1e70], R20 ;  /* 0x001e701401007387 */ /* 0x0001e80000100a00 */
[----:B0-----:R-:W2:Y:S04]  /*1c490*/  LDL.LU R20, [R1+0xc0] ;  /* 0x0000c00001147983 */ /* 0x001ea80000300800 */
[----:B------:R-:W2:Y:S04]  /*1c4a0*/  LDL.LU R21, [R1+0xc4] ;  /* 0x0000c40001157983 */ /* 0x000ea80000300800 */
[----:B------:R-:W2:Y:S01]  /*1c4b0*/  LDL.LU R22, [R1+0xc8] ;  /* 0x0000c80001167983 */ /* 0x000ea20000300800 */
[----:B------:R-:W-:-:S03]  /*1c4c0*/  MOV R23, R2 ;  /* 0x0000000200177202 */ /* 0x000fc60000000f00 */
[----:B------:R-:W3:Y:S04]  /*1c4d0*/  LDL.LU R2, [R1+0x1f10] ;  /* 0x001f100001027983 */ /* 0x000ee80000300800 */
[----:B--2---:R-:W-:Y:S04]  /*1c4e0*/  STL.64 [R1+0x1e98], R22 ;  /* 0x001e981601007387 */ /* 0x004fe80000100a00 */
[----:B------:R0:W-:Y:S04]  /*1c4f0*/  STL.64 [R1+0x1e90], R20 ;  /* 0x001e901401007387 */ /* 0x0001e80000100a00 */
[----:B0-----:R-:W2:Y:S01]  /*1c500*/  LDL.LU R20, [R1+0xa0] ;  /* 0x0000a00001147983 */ /* 0x001ea20000300800 */
[----:B---3--:R-:W-:Y:S01]  /*1c510*/  IMAD.MOV.U32 R22, RZ, RZ, R7 ;  /* 0x000000ffff167224 */ /* 0x008fe200078e0007 */
[----:B------:R-:W-:Y:S01]  /*1c520*/  MOV R23, R28 ;  /* 0x0000001c00177202 */ /* 0x000fe20000000f00 */
[----:B------:R-:W-:-:S02]  /*1c530*/  IMAD.MOV.U32 R21, RZ, RZ, R6 ;  /* 0x000000ffff157224 */ /* 0x000fc400078e0006 */
[----:B------:R-:W3:Y:S04]  /*1c540*/  LDL.LU R6, [R1+0x1f0c] ;  /* 0x001f0c0001067983 */ /* 0x000ee80000300800 */
[----:B------:R-:W3:Y:S04]  /*1c550*/  LDL.LU R7, [R1+0x1f08] ;  /* 0x001f080001077983 */ /* 0x000ee80000300800 */
[----:B------:R-:W3:Y:S04]  /*1c560*/  LDL.LU R28, [R1+0x1f04] ;  /* 0x001f0400011c7983 */ /* 0x000ee80000300800 */
[----:B------:R0:W-:Y:S02]  /*1c570*/  STL.64 [R1+0x1eb8], R22 ;  /* 0x001eb81601007387 */ /* 0x0001e40000100a00 */
[----:B0-----:R-:W-:-:S02]  /*1c580*/  IMAD.MOV.U32 R22, RZ, RZ, R2 ;  /* 0x000000ffff167224 */ /* 0x001fc400078e0002 */
[----:B--2---:R0:W-:Y:S04]  /*1c590*/  STL.64 [R1+0x1eb0], R20 ;  /* 0x001eb01401007387 */ /* 0x0041e80000100a00 */
[----:B0-----:R-:W2:Y:S04]  /*1c5a0*/  LDL.LU R20, [R1+0xb0] ;  /* 0x0000b00001147983 */ /* 0x001ea80000300800 */
[----:B------:R-:W2:Y:S04]  /*1c5b0*/  LDL.LU R21, [R1+0xb4] ;  /* 0x0000b40001157983 */ /* 0x000ea80000300800 */
[----:B------:R-:W2:Y:S04]  /*1c5c0*/  LDL.LU R2, [R1+0x1f00] ;  /* 0x001f000001027983 */ /* 0x000ea80000300800 */
[----:B------:R-:W3:Y:S04]  /*1c5d0*/  LDL.LU R23, [R1+0xbc] ;  /* 0x0000bc0001177983 */ /* 0x000ee80000300800 */
[----:B--2---:R-:W0:Y:S04]  /*1c5e0*/  LDSM.16.MT88.4 R24, [R2+0xf080] ;  /* 0x00f080000218783b */ /* 0x004e280000004200 */
[----:B---3--:R1:W-:Y:S04]  /*1c5f0*/  STL.64 [R1+0x1ed8], R22 ;  /* 0x001ed81601007387 */ /* 0x0083e80000100a00 */
[----:B------:R2:W-:Y:S04]  /*1c600*/  STL.64 [R1+0x1ed0], R20 ;  /* 0x001ed01401007387 */ /* 0x0005e80000100a00 */
[----:B------:R-:W-:Y:S01]  /*1c610*/  LDSM.16.MT88.4 R16, [R2+0xf000] ;  /* 0x00f000000210783b */ /* 0x000fe20000004200 */
[----:B-1----:R-:W-:Y:S01]  /*1c620*/  MOV R22, R7 ;  /* 0x0000000700167202 */ /* 0x002fe20000000f00 */
[----:B------:R-:W-:-:S02]  /*1c630*/  IMAD.MOV.U32 R23, RZ, RZ, R6 ;  /* 0x000000ffff177224 */ /* 0x000fc400078e0006 */
[----:B--2---:R-:W2:Y:S04]  /*1c640*/  LDL.LU R20, [R1+0xd0] ;  /* 0x0000d00001147983 */ /* 0x004ea80000300800 */
[----:B------:R-:W-:Y:S01]  /*1c650*/  STL [R1+0x1e38], R3 ;  /* 0x001e380301007387 */ /* 0x000fe20000100800 */
[----:B0-----:R-:W-:Y:S01]  /*1c660*/  IMAD.MOV.U32 R15, RZ, RZ, R24 ;  /* 0x000000ffff0f7224 */ /* 0x001fe200078e0018 */
[----:B------:R-:W-:Y:S02]  /*1c670*/  MOV R6, R25 ;  /* 0x0000001900067202 */ /* 0x000fe40000000f00 */
[----:B------:R-:W-:Y:S01]  /*1c680*/  STL [R1+0x5c], R27 ;  /* 0x00005c1b01007387 */ /* 0x000fe20000100800 */
[----:B------:R-:W-:-:S03]  /*1c690*/  IMAD.MOV.U32 R7, RZ, RZ, R26 ;  /* 0x000000ffff077224 */ /* 0x000fc600078e001a */
[----:B------:R-:W0:Y:S04]  /*1c6a0*/  LDSM.16.MT88.4 R24, [R29+0xf000] ;  /* 0x00f000001d18783b */ /* 0x000e280000004200 */
[----:B------:R-:W-:Y:S04]  /*1c6b0*/  STL [R1+0x1e34], R2 ;  /* 0x001e340201007387 */ /* 0x000fe80000100800 */
[----:B0-----:R-:W-:Y:S04]  /*1c6c0*/  STL.64 [R1+0x40], R24 ;  /* 0x0000401801007387 */ /* 0x001fe80000100a00 */
[----:B------:R0:W-:Y:S04]  /*1c6d0*/  STL.64 [R1+0x48], R26 ;  /* 0x0000481a01007387 */ /* 0x0001e80000100a00 */
[----:B0-----:R-:W4:Y:S04]  /*1c6e0*/  LDL.LU.64 R26, [R1+0x1ef8] ;  /* 0x001ef800011a7983 */ /* 0x001f280000300a00 */
[----:B------:R-:W4:Y:S02]  /*1c6f0*/  LDL.LU.64 R24, [R1+0x1ef0] ;  /* 0x001ef00001187983 */ /* 0x000f240000300a00 */
[----:B----4-:R-:W-:Y:S02]  /*1c700*/  HMMA.16816.F32 R24, R24, R4, R8 ;  /* 0x000000041818723c */ /* 0x010fe40000001808 */
[----:B------:R-:W0:Y:S04]  /*1c710*/  LDSM.16.MT88.4 R8, [R29+0xf080] ;  /* 0x00f080001d08783b */ /* 0x000e280000004200 */
[----:B0-----:R-:W-:Y:S01]  /*1c720*/  STL.64 [R1+0x70], R8 ;  /* 0x0000700801007387 */ /* 0x001fe20000100a00 */
[----:B------:R-:W-:-:S03]  /*1c730*/  IMAD.MOV.U32 R3, RZ, RZ, R11 ;  /* 0x000000ffff037224 */ /* 0x000fc600078e000b */
[----:B------:R0:W-:Y:S04]  /*1c740*/  STL [R1+0x78], R10 ;  /* 0x0000780a01007387 */ /* 0x0001e80000100800 */
[----:B0-----:R-:W2:Y:S04]  /*1c750*/  LDL.LU.64 R10, [R1+0x1ee8] ;  /* 0x001ee800010a7983 */ /* 0x001ea80000300a00 */
[----:B------:R-:W2:Y:S01]  /*1c760*/  LDL.LU.64 R8, [R1+0x1ee0] ;  /* 0x001ee00001087983 */ /* 0x000ea20000300a00 */
[----:B------:R-:W-:-:S03]  /*1c770*/  IMAD.MOV.U32 R21, RZ, RZ, R28 ;  /* 0x000000ffff157224 */ /* 0x000fc600078e001c */
[----:B------:R-:W-:Y:S04]  /*1c780*/  STL [R1+0x1e2c], R29 ;  /* 0x001e2c1d01007387 */ /* 0x000fe80000100800 */
[-C--:B--2---:R-:W-:Y:S01]  /*1c790*/  HMMA.16816.F32 R8, R8, R4.reuse, R20 ;  /* 0x000000040808723c */ /* 0x084fe20000001814 */
[----:B------:R-:W2:Y:S04]  /*1c7a0*/  LDL.LU.64 R22, [R1+0x1ed8] ;  /* 0x001ed80001167983 */ /* 0x000ea80000300a00 */
[----:B------:R-:W2:Y:S11]  /*1c7b0*/  LDL.LU.64 R20, [R1+0x1ed0] ;  /* 0x001ed00001147983 */ /* 0x000eb60000300a00 */
[----:B------:R-:W-:Y:S07]  /*1c7c0*/  @!UPT UIADD3 URZ, URZ, URZ, URZ ;  /* 0x0000003f3f3ff290 */ /* 0x000fee000fffe03f */
[----:B------:R0:W-:Y:S01]  /*1c7d0*/  STL.64 [R1+0x30], R8 ;  /* 0x0000300801007387 */ /* 0x0001e20000100a00 */
[----:B------:R-:W-:Y:S01]  /*1c7e0*/  MOV R2, R10 ;  /* 0x0000000a00027202 */ /* 0x000fe20000000f00 */
[----:B------:R-:W-:Y:S02]  /*1c7f0*/  IMAD.MOV.U32 R28, RZ, RZ, R11 ;  /* 0x000000ffff1c7224 */ /* 0x000fe400078e000b */
[----:B------:R-:W2:Y:S04]  /*1c800*/  LDL.LU.64 R10, [R1+0x1ec8] ;  /* 0x001ec800010a7983 */ /* 0x000ea80000300a00 */
[----:B0-----:R-:W2:Y:S02]  /*1c810*/  LDL.LU.64 R8, [R1+0x1ec0] ;  /* 0x001ec00001087983 */ /* 0x001ea40000300a00 */
[-C--:B--2---:R-:W-:Y:S02]  /*1c820*/  HMMA.16816.F32 R8, R8, R4.reuse, R20 ;  /* 0x000000040808723c */ /* 0x084fe40000001814 */
[----:B------:R-:W2:Y:S04]  /*1c830*/  LDL.LU.64 R22, [R1+0x1eb8] ;  /* 0x001eb80001167983 */ /* 0x000ea80000300a00 */
[----:B------:R-:W2:Y:S11]  /*1c840*/  LDL.LU.64 R20, [R1+0x1eb0] ;  /* 0x001eb00001147983 */ /* 0x000eb60000300a00 */
[----:B------:R-:W-:Y:S06]  /*1c850*/  @!UPT UIADD3 URZ, URZ, URZ, URZ ;  /* 0x0000003f3f3ff290 */ /* 0x000fec000fffe03f */
[----:B------:R-:W-:Y:S04]  /*1c860*/  STL.64 [R1+0x20], R8 ;  /* 0x0000200801007387 */ /* 0x000fe80000100a00 */
[----:B------:R-:W-:Y:S04]  /*1c870*/  STL.64 [R1+0x28], R10 ;  /* 0x0000280a01007387 */ /* 0x000fe80000100a00 */
[----:B------:R-:W0:Y:S04]  /*1c880*/  LDSM.16.MT88.4 R8, [R0+0xf000] ;  /* 0x00f000000008783b */ /* 0x000e280000004200 */
[----:B0-----:R-:W-:Y:S04]  /*1c890*/  STL.64 [R1+0x90], R8 ;  /* 0x0000900801007387 */ /* 0x001fe80000100a00 */
        /* <DEDUP_REMOVED lines=23> */
[----:B--2---:R-:W-:Y:S07]  /*1ca10*/  HMMA.16816.F32 R8, R20, R4, R8 ;  /* 0x000000041408723c */ /* 0x004fee0000001808 */
[----:B------:R-:W-:Y:S01]  /*1ca20*/  MOV R20, R15 ;  /* 0x0000000f00147202 */ /* 0x000fe20000000f00 */
[----:B------:R-:W-:-:S02]  /*1ca30*/  IMAD.MOV.U32 R21, RZ, RZ, R6 ;  /* 0x000000ffff157224 */ /* 0x000fc400078e0006 */
[----:B------:R-:W-:Y:S11]  /*1ca40*/  IMAD.MOV.U32 R22, RZ, RZ, R7 ;  /* 0x000000ffff167224 */ /* 0x000ff600078e0007 */
[----:B------:R-:W-:Y:S02]  /*1ca50*/  @!UPT UIADD3 URZ, URZ, URZ, URZ ;  /* 0x0000003f3f3ff290 */ /* 0x000fe4000fffe03f */
[----:B------:R0:W-:Y:S04]  /*1ca60*/  STL.64 [R1+0xd0], R8 ;  /* 0x0000d00801007387 */ /* 0x0001e80000100a00 */
[----:B------:R1:W-:Y:S04]  /*1ca70*/  STL [R1+0xd8], R10 ;  /* 0x0000d80a01007387 */ /* 0x0003e80000100800 */
[----:B------:R-:W2:Y:S04]  /*1ca80*/  LDL.LU R15, [R1+0x1e58] ;  /* 0x001e5800010f7983 */ /* 0x000ea80000300800 */
[----:B------:R-:W2:Y:S04]  /*1ca90*/  LDL.LU R6, [R1+0x1e54] ;  /* 0x001e540001067983 */ /* 0x000ea80000300800 */
[----:B------:R-:W2:Y:S01]  /*1caa0*/  LDL.LU R7, [R1+0x1e50] ;  /* 0x001e500001077983 */ /* 0x000ea20000300800 */
[----:B------:R-:W-:-:S03]  /*1cab0*/  IMAD.MOV.U32 R29, RZ, RZ, R11 ;  /* 0x000000ffff1d7224 */ /* 0x000fc600078e000b */
[----:B------:R-:W3:Y:S04]  /*1cac0*/  LDL.LU R23, [R1+0x5c] ;  /* 0x00005c0001177983 */ /* 0x000ee80000300800 */
[----:B0-----:R-:W4:Y:S04]  /*1cad0*/  LDL.LU R8, [R1+0x40] ;  /* 0x0000400001087983 */ /* 0x001f280000300800 */
[----:B------:R-:W4:Y:S04]  /*1cae0*/  LDL.LU R9, [R1+0x44] ;  /* 0x0000440001097983 */ /* 0x000f280000300800 */
[----:B-1----:R-:W4:Y:S04]  /*1caf0*/  LDL.LU R10, [R1+0x48] ;  /* 0x00004800010a7983 */ /* 0x002f280000300800 */
[----:B------:R-:W4:Y:S01]  /*1cb00*/  LDL.LU R11, [R1+0x4c] ;  /* 0x00004c00010b7983 */ /* 0x000f220000300800 */
[-C--:B--2---:R-:W-:Y:S03]  /*1cb10*/  HMMA.16816.F32 R12, R16, R6.reuse, R12 ;  /* 0x00000006100c723c */ /* 0x084fe6000000180c */
[----:B------:R-:W3:Y:S04]  /*1cb20*/  LDL.LU.64 R18, [R1+0x1e48] ;  /* 0x001e480001127983 */ /* 0x000ee80000300a00 */
[----:B------:R-:W3:Y:S11]  /*1cb30*/  LDL.LU.64 R16, [R1+0x1e40] ;  /* 0x001e400001107983 */ /* 0x000ef60000300a00 */
[----:B------:R-:W-:Y:S05]  /*1cb40*/  @!UPT UIADD3 URZ, URZ, URZ, URZ ;  /* 0x0000003f3f3ff290 */ /* 0x000fea000fffe03f */
[----:B------:R0:W-:Y:S01]  /*1cb50*/  STL.64 [R1+0xc0], R12 ;  /* 0x0000c00c01007387 */ /* 0x0001e20000100a00 */
[----:B------:R-:W-:Y:S01]  /*1cb60*/  MOV R5, R14 ;  /* 0x0000000e00057202 */ /* 0x000fe20000000f00 */
[----:B------:R-:W-:Y:S02]  /*1cb70*/  IMAD.MOV.U32 R4, RZ, RZ, R15 ;  /* 0x000000ffff047224 */ /* 0x000fe400078e000f */
[----:B------:R-:W-:Y:S01]  /*1cb80*/  IMAD.MOV.U32 R15, RZ, RZ, R3 ;  /* 0x000000ffff0f7224 */ /* 0x000fe200078e0003 */
[----:B0-----:R-:W2:Y:S04]  /*1cb90*/  LDL.LU R12, [R1+0x70] ;  /* 0x00007000010c7983 */ /* 0x001ea80000300800 */
[----:B------:R-:W2:Y:S04]  /*1cba0*/  LDL.LU R13, [R1+0x74] ;  /* 0x00007400010d7983 */ /* 0x000ea80000300800 */
[----:B------:R-:W2:Y:S04]  /*1cbb0*/  LDL.LU R14, [R1+0x78] ;  /* 0x00007800010e7983 */ /* 0x000ea80000300800 */
[----:B------:R-:W2:Y:S01]  /*1cbc0*/  LDL.LU R3, [R1+0x1e38] ;  /* 0x001e380001037983 */ /* 0x000ea20000300800 */
[----:B---3--:R-:W-:Y:S11]  /*1cbd0*/  HMMA.16816.F32 R16, R20, R6, R16 ;  /* 0x000000061410723c */ /* 0x008ff60000001810 */
[----:B------:R-:W-:Y:S11]  /*1cbe0*/  @!UPT UIADD3 URZ, URZ, URZ, URZ ;  /* 0x0000003f3f3ff290 */ /* 0x000ff6000fffe03f */
[----:B------:R-:W-:Y:S01]  /*1cbf0*/  @!UPT UIADD3 URZ, URZ, URZ, URZ ;  /* 0x0000003f3f3ff290 */ /* 0x000fe2000fffe03f */
[----:B------:R0:W-:Y:S04]  /*1cc00*/  STL.64 [R1+0x80], R16 ;  /* 0x0000801001007387 */ /* 0x0001e80000100a00 */
[----:B------:R1:W-:Y:S04]  /*1cc10*/  STL [R1+0x88], R18 ;  /* 0x0000881201007387 */ /* 0x0003e80000100800 */
[----:B0-----:R-:W3:Y:S01]  /*1cc20*/  LDL.LU R16, [R1+0x30] ;  /* 0x0000300001107983 */ /* 0x001ee20000300800 */
[----:B-1----:R-:W-:-:S03]  /*1cc30*/  IMAD.MOV.U32 R18, RZ, RZ, R2 ;  /* 0x000000ffff127224 */ /* 0x002fc600078e0002 */
[----:B------:R-:W3:Y:S04]  /*1cc40*/  LDL.LU R17, [R1+0x34] ;  /* 0x0000340001117983 */ /* 0x000ee80000300800 */
[----:B------:R-:W3:Y:S01]  /*1cc50*/  LDL.LU R2, [R1+0x1e34] ;  /* 0x001e340001027983 */ /* 0x000ee20000300800 */
[----:B------:R-:W-:Y:S01]  /*1cc60*/  MOV R0, R19 ;  /* 0x0000001300007202 */ /* 0x000fe20000000f00 */
[----:B------:R-:W-:Y:S02]  /*1cc70*/  IMAD.MOV.U32 R19, RZ, RZ, R28 ;  /* 0x000000ffff137224 */ /* 0x000fe400078e001c */
[----:B------:R-:W3:Y:S01]  /*1cc80*/  LDL.LU R28, [R1+0x1e30] ;  /* 0x001e3000011c7983 */ /* 0x000ee20000300800 */
[----:B----4-:R-:W-:Y:S03]  /*1cc90*/  HMMA.16816.F32 R8, R8, R6, R24 ;  /* 0x000000060808723c */ /* 0x010fe60000001818 */
[----:B--2---:R-:W0:Y:S11]  /*1cca0*/  LDSM.16.MT88.4 R20, [R3+0xf000] ;  /* 0x00f000000314783b */ /* 0x004e360000004200 */
[----:B------:R-:W-:Y:S09]  /*1ccb0*/  @!UPT UIADD3 URZ, URZ, URZ, URZ ;  /* 0x0000003f3f3ff290 */ /* 0x000ff2000fffe03f */
[----:B------:R-:W-:Y:S04]  /*1ccc0*/  STL.64 [R1+0x1da8], R10 ;  /* 0x001da80a01007387 */ /* 0x000fe80000100a00 */
[----:B------:R-:W-:Y:S04]  /*1ccd0*/  STL.64 [R1+0x1da0], R8 ;  /* 0x001da00801007387 */ /* 0x000fe80000100a00 */
[----:B------:R-:W1:Y:S01]  /*1cce0*/  LDSM.16.MT88.4 R8, [R3+0xf080] ;  /* 0x00f080000308783b */ /* 0x000e620000004200 */
[----:B0-----:R-:W-:Y:S01]  /*1ccf0*/  MOV R27, R20 ;  /* 0x00000014001b7202 */ /* 0x001fe20000000f00 */
[----:B------:R-:W-:Y:S01]  /*1cd00*/  IMAD.MOV.U32 R26, RZ, RZ, R21 ;  /* 0x000000ffff1a7224 */ /* 0x000fe200078e0015 */
[----:B------:R-:W-:Y:S01]  /*1cd10*/  MOV R24, R23 ;  /* 0x0000001700187202 */ /* 0x000fe20000000f00 */
[----:B------:R-:W-:-:S02]  /*1cd20*/  IMAD.MOV.U32 R25, RZ, RZ, R22 ;  /* 0x000000ffff197224 */ /* 0x000fc400078e0016 */
[----:B-1----:R-:W-:Y:S01]  /*1cd30*/  IMAD.MOV.U32 R23, RZ, RZ, R8 ;  /* 0x000000ffff177224 */ /* 0x002fe200078e0008 */
[----:B------:R-:W-:Y:S01]  /*1cd40*/  MOV R21, R10 ;  /* 0x0000000a00157202 */ /* 0x000fe20000000f00 */
[----:B------:R-:W-:Y:S02]  /*1cd50*/  IMAD.MOV.U32 R22, RZ, RZ, R9 ;  /* 0x000000ffff167224 */ /* 0x000fe400078e0009 */
[----:B------:R-:W-:Y:S01]  /*1cd60*/  IMAD.MOV.U32 R20, RZ, RZ, R11 ;  /* 0x000000ffff147224 */ /* 0x000fe200078e000b */
[----:B---3--:R-:W-:Y:S01]  /*1cd70*/  HMMA.16816.F32 R12, R12, R6, R16 ;  /* 0x000000060c0c723c */ /* 0x008fe20000001810 */
[----:B------:R-:W0:Y:S02]  /*1cd80*/  LDSM.16.MT88.4 R16, [R2+0x10000] ;  /* 0x010000000210783b */ /* 0x000e240000004200 */
[----:B0-----:R-:W-:Y:S01]  /*1cd90*/  IMAD.MOV.U32 R11, RZ, RZ, R18 ;  /* 0x000000ffff0b7224 */ /* 0x001fe200078e0012 */
[----:B------:R-:W-:Y:S01]  /*1cda0*/  MOV R10, R19 ;  /* 0x00000013000a7202 */ /* 0x000fe20000000f00 */
[----:B------:R-:W-:-:S02]  /*1cdb0*/  IMAD.MOV.U32 R9, RZ, RZ, R16 ;  /* 0x000000ffff097224 */ /* 0x000fc400078e0010 */
[----:B------:R-:W-:Y:S02]  /*1cdc0*/  IMAD.MOV.U32 R8, RZ, RZ, R17 ;  /* 0x000000ffff087224 */ /* 0x000fe400078e0011 */
[----:B------:R-:W0:Y:S11]  /*1cdd0*/  LDSM.16.M88.4 R16, [R28+0x20200] ;  /* 0x020200001c10783b */ /* 0x000e360000000200 */
[----:B------:R-:W-:Y:S03]  /*1cde0*/  @!UPT UIADD3 URZ, URZ, URZ, URZ ;  /* 0x0000003f3f3ff290 */ /* 0x000fe6000fffe03f */
[----:B------:R-:W-:Y:S04]  /*1cdf0*/  STL.64 [R1+0x1d98], R14 ;  /* 0x001d980e01007387 */ /* 0x000fe80000100a00 */
[----:B------:R-:W-:Y:S04]  /*1ce00*/  STL.64 [R1+0x1d90], R12 ;  /* 0x001d900c01007387 */ /* 0x000fe80000100a00 */
[----:B0-----:R0:W-:Y:S04]  /*1ce10*/  STL [R1+0x1d4c], R18 ;  /* 0x001d4c1201007387 */ /* 0x0011e80000100800 */
[----:B------:R1:W-:Y:S04]  /*1ce20*/  STL [R1+0x1d48], R19 ;  /* 0x001d481301007387 */ /* 0x0003e80000100800 */
[----:B------:R2:W-:Y:S01]  /*1ce30*/  STL.64 [R1+0x1de0], R16 ;  /* 0x001de01001007387 */ /* 0x0005e20000100a00 */
[----:B0-----:R-:W-:Y:S01]  /*1ce40*/  IMAD.MOV.U32 R18, RZ, RZ, R21 ;  /* 0x000000ffff127224 */ /* 0x001fe200078e0015 */
[----:B-1----:R-:W-:-:S02]  /*1ce50*/  MOV R19, R20 ;  /* 0x0000001400137202 */ /* 0x002fc40000000f00 */
[----:B------:R-:W3:Y:S01]  /*1ce60*/  LDL.LU R20, [R1+0x90] ;  /* 0x0000900001147983 */ /* 0x000ee20000300800 */
[----:B--2---:R-:W-:-:S03]  /*1ce70*/  IMAD.MOV.U32 R17, RZ, RZ, R22 ;  /* 0x000000ffff117224 */ /* 0x004fc600078e0016 */
[----:B------:R-:W3:Y:S01]  /*1ce80*/  LDL.LU R21, [R1+0x94] ;  /* 0x0000940001157983 */ /* 0x000ee20000300800 */
[----:B------:R-:W-:-:S03]  /*1ce90*/  MOV R16, R23 ;  /* 0x0000001700107202 */ /* 0x000fc60000000f00 */
[----:B------:R-:W3:Y:S04]  /*1cea0*/  LDL.LU R22, [R1+0x98] ;  /* 0x0000980001167983 */ /* 0x000ee80000300800 */
[----:B------:R-:W3:Y:S04]  /*1ceb0*/  LDL.LU R23, [R1+0x9c] ;  /* 0x00009c0001177983 */ /* 0x000ee80000300800 */
[----:B------:R-:W3:Y:S04]  /*1cec0*/  LDL.LU R12, [R1+0x20] ;  /* 0x00002000010c7983 */ /* 0x000ee80000300800 */
[----:B------:R-:W3:Y:S04]  /*1ced0*/  LDL.LU R13, [R1+0x24] ;  /* 0x00002400010d7983 */ /* 0x000ee80000300800 */
[----:B------:R-:W3:Y:S04]  /*1cee0*/  LDL.LU R14, [R1+0x28] ;  /* 0x00002800010e7983 */ /* 0x000ee80000300800 */
[----:B------:R-:W3:Y:S04]  /*1cef0*/  LDL.LU R15, [R1+0x2c] ;  /* 0x00002c00010f7983 */ /* 0x000ee80000300800 */
[----:B------:R0:W-:Y:S04]  /*1cf00*/  STL.64 [R1+0x1e00], R18 ;  /* 0x001e001201007387 */ /* 0x0001e80000100a00 */
[----:B------:R1:W-:Y:S01]  /*1cf10*/  STL.64 [R1+0x1df8], R16 ;  /* 0x001df81001007387 */ /* 0x0003e20000100a00 */
[----:B0-----:R-:W-:-:S02]  /*1cf20*/  IMAD.MOV.U32 R18, RZ, RZ, R11 ;  /* 0x000000ffff127224 */ /* 0x001fc400078e000b */
[----:B------:R-:W-:Y:S01]  /*1cf30*/  IMAD.MOV.U32 R19, RZ, RZ, R10 ;  /* 0x000000ffff137224 */ /* 0x000fe200078e000a */
[----:B-1----:R-:W-:Y:S01]  /*1cf40*/  MOV R16, R9 ;  /* 0x0000000900107202 */ /* 0x002fe20000000f00 */
[----:B------:R-:W-:Y:S02]  /*1cf50*/  IMAD.MOV.U32 R17, RZ, RZ, R8 ;  /* 0x000000ffff117224 */ /* 0x000fe400078e0008 */
[----:B------:R-:W0:Y:S04]  /*1cf60*/  LDSM.16.MT88.4 R8, [R2+0x10080] ;  /* 0x010080000208783b */ /* 0x000e280000004200 */
[----:B------:R-:W-:Y:S04]  /*1cf70*/  STL [R1+0x1b60], R28 ;  /* 0x001b601c01007387 */ /* 0x000fe80000100800 */
[----:B0-----:R0:W-:Y:S04]  /*1cf80*/  STL.64 [R1+0x1dc8], R10 ;  /* 0x001dc80a01007387 */ /* 0x0011e80000100a00 */
[----:B------:R1:W-:Y:S01]  /*1cf90*/  STL.64 [R1+0x1dc0], R8 ;  /* 0x001dc00801007387 */ /* 0x0003e20000100a00 */
[----:B0-----:R-:W-:-:S02]  /*1cfa0*/  IMAD.MOV.U32 R10, RZ, RZ, R18 ;  /* 0x000000ffff0a7224 */ /* 0x001fc400078e0012 */
[----:B------:R-:W-:Y:S01]  /*1cfb0*/  IMAD.MOV.U32 R11, RZ, RZ, R19 ;  /* 0x000000ffff0b7224 */ /* 0x000fe200078e0013 */
[----:B------:R-:W-:Y:S01]  /*1cfc0*/  MOV R19, R24 ;  /* 0x0000001800137202 */ /* 0x000fe20000000f00 */
[----:B-1----:R-:W-:Y:S01]  /*1cfd0*/  IMAD.MOV.U32 R8, RZ, RZ, R16 ;  /* 0x000000ffff087224 */ /* 0x002fe200078e0010 */
[----:B------:R-:W-:Y:S01]  /*1cfe0*/  MOV R9, R17 ;  /* 0x0000001100097202 */ /* 0x000fe20000000f00 */
[----:B------:R-:W-:Y:S01]  /*1cff0*/  IMAD.MOV.U32 R18, RZ, RZ, R25 ;  /* 0x000000ffff127224 */ /* 0x000fe200078e0019 */
[----:B------:R-:W-:Y:S01]  /*1d000*/  MOV R16, R27 ;  /* 0x0000001b00107202 */ /* 0x000fe20000000f00 */
[----:B------:R-:W-:Y:S01]  /*1d010*/  IMAD.MOV.U32 R17, RZ, RZ, R26 ;  /* 0x000000ffff117224 */ /* 0x000fe200078e001a */
[----:B------:R-:W2:Y:S04]  /*1d020*/  LDL.LU R24, [R1+0xb0] ;  /* 0x0000b00001187983 */ /* 0x000ea80000300800 */
[----:B------:R-:W2:Y:S04]  /*1d030*/  LDL.LU R25, [R1+0xb4] ;  /* 0x0000b40001197983 */ /* 0x000ea80000300800 */
[----:B------:R-:W2:Y:S04]  /*1d040*/  LDL.LU R26, [R1+0xb8] ;  /* 0x0000b800011a7983 */ /* 0x000ea80000300800 */
[----:B------:R-:W2:Y:S04]  /*1d050*/  LDL.LU R27, [R1+0xbc] ;  /* 0x0000bc00011b7983 */ /* 0x000ea80000300800 */
        /* <DEDUP_REMOVED lines=8> */
[----:B0-----:R-:W-:-:S03]  /*1d0e0*/  IMAD.MOV.U32 R11, RZ, RZ, R29 ;  /* 0x000000ffff0b7224 */ /* 0x001fc600078e001d */
[----:B-1----:R-:W4:Y:S04]  /*1d0f0*/  LDL.LU R8, [R1+0xd0] ;  /* 0x0000d00001087983 */ /* 0x002f280000300800 */
[----:B------:R-:W4:Y:S04]  /*1d100*/  LDL.LU R9, [R1+0xd4] ;  /* 0x0000d40001097983 */ /* 0x000f280000300800 */
[----:B------:R-:W2:Y:S04]  /*1d110*/  LDL.LU R10, [R1+0xd8] ;  /* 0x0000d800010a7983 */ /* 0x000ea80000300800 */
[----:B------:R-:W2:Y:S01]  /*1d120*/  LDL.LU R29, [R1+0x1e2c] ;  /* 0x001e2c00011d7983 */ /* 0x000ea20000300800 */
[-C--:B---3--:R-:W-:Y:S03]  /*1d130*/  HMMA.16816.F32 R20, R20, R6.reuse, R12 ;  /* 0x000000061414723c */ /* 0x088fe6000000180c */
[----:B--2---:R-:W0:Y:S04]  /*1d140*/  LDSM.16.MT88.4 R12, [R29+0x10000] ;  /* 0x010000001d0c783b */ /* 0x004e280000004200 */
[----:B------:R-:W-:Y:S04]  /*1d150*/  STL.64 [R1+0x1e10], R10 ;  /* 0x001e100a01007387 */ /* 0x000fe80000100a00 */
[----:B----4-:R1:W-:Y:S04]  /*1d160*/  STL.64 [R1+0x1e08], R8 ;  /* 0x001e080801007387 */ /* 0x0103e80000100a00 */
[----:B-1----:R-:W2:Y:S04]  /*1d170*/  LDL.LU R8, [R1+0xe0] ;  /* 0x0000e00001087983 */ /* 0x002ea80000300800 */
[----:B------:R-:W2:Y:S04]  /*1d180*/  LDL.LU R9, [R1+0xe4] ;  /* 0x0000e40001097983 */ /* 0x000ea80000300800 */
[----:B------:R-:W2:Y:S04]  /*1d190*/  LDL.LU R10, [R1+0xe8] ;  /* 0x0000e800010a7983 */ /* 0x000ea80000300800 */
[----:B------:R-:W2:Y:S04]  /*1d1a0*/  LDL.LU R11, [R1+0xec] ;  /* 0x0000ec00010b7983 */ /* 0x000ea80000300800 */
[----:B------:R-:W-:Y:S04]  /*1d1b0*/  STL.64 [R1+0x1d88], R22 ;  /* 0x001d881601007387 */ /* 0x000fe80000100a00 */
[----:B------:R-:W-:Y:S04]  /*1d1c0*/  STL.64 [R1+0x1d80], R20 ;  /* 0x001d801401007387 */ /* 0x000fe80000100a00 */
[----:B0-----:R0:W-:Y:S04]  /*1d1d0*/  STL.64 [R1+0x1db8], R14 ;  /* 0x001db80e01007387 */ /* 0x0011e80000100a00 */
[----:B------:R1:W-:Y:S01]  /*1d1e0*/  STL.64 [R1+0x1db0], R12 ;  /* 0x001db00c01007387 */ /* 0x0003e20000100a00 */
[----:B------:R-:W-:Y:S03]  /*1d1f0*/  HMMA.16816.F32 R24, R24, R6, R16 ;  /* 0x000000061818723c */ /* 0x000fe60000001810 */
[----:B------:R-:W-:Y:S01]  /*1d200*/  LDSM.16.MT88.4 R20, [R29+0x10080] ;  /* 0x010080001d14783b */ /* 0x000fe20000004200 */
[----:B0-----:R-:W-:-:S03]  /*1d210*/  IMAD.MOV.U32 R15, RZ, RZ, R0 ;  /* 0x000000ffff0f7224 */ /* 0x001fc600078e0000 */
[----:B-1----:R-:W3:Y:S04]  /*1d220*/  LDL.LU R12, [R1+0x80] ;  /* 0x00008000010c7983 */ /* 0x002ee80000300800 */
[----:B------:R-:W3:Y:S04]  /*1d230*/  LDL.LU R13, [R1+0x84] ;  /* 0x00008400010d7983 */ /* 0x000ee80000300800 */
[----:B------:R-:W4:Y:S04]  /*1d240*/  LDL.LU R14, [R1+0x88] ;  /* 0x00008800010e7983 */ /* 0x000f280000300800 */
[----:B------:R-:W2:Y:S04]  /*1d250*/  LDL.LU R0, [R1+0x1e28] ;  /* 0x001e280001007983 */ /* 0x000ea80000300800 */
[----:B--2---:R-:W0:Y:S04]  /*1d260*/  LDSM.16.MT88.4 R16, [R0+0x10000] ;  /* 0x010000000010783b */ /* 0x004e280000004200 */
[----:B----4-:R-:W-:Y:S04]  /*1d270*/  STL.64 [R1+0x1dd8], R14 ;  /* 0x001dd80e01007387 */ /* 0x010fe80000100a00 */
[----:B---3--:R1:W-:Y:S04]  /*1d280*/  STL.64 [R1+0x1dd0], R12 ;  /* 0x001dd00c01007387 */ /* 0x0083e80000100a00 */
[----:B-1----:R-:W2:Y:S04]  /*1d290*/  LDL.LU R12, [R1+0xc0] ;  /* 0x0000c000010c7983 */ /* 0x002ea80000300800 */
[----:B------:R-:W2:Y:S04]  /*1d2a0*/  LDL.LU R13, [R1+0xc4] ;  /* 0x0000c400010d7983 */ /* 0x000ea80000300800 */
[----:B------:R-:W-:Y:S04]  /*1d2b0*/  STL [R1+0x1d78], R26 ;  /* 0x001d781a01007387 */ /* 0x000fe80000100800 */
[----:B------:R-:W-:Y:S04]  /*1d2c0*/  STL [R1+0x1d74], R27 ;  /* 0x001d741b01007387 */ /* 0x000fe80000100800 */
[----:B------:R-:W-:Y:S04]  /*1d2d0*/  STL [R1+0x1d70], R29 ;  /* 0x001d701d01007387 */ /* 0x000fe80000100800 */
[----:B0-----:R-:W-:Y:S04]  /*1d2e0*/  STL.64 [R1+0x30], R16 ;  /* 0x0000301001007387 */ /* 0x001fe80000100a00 */
[----:B------:R-:W-:Y:S04]  /*1d2f0*/  STL.64 [R1+0x38], R18 ;  /* 0x0000381201007387 */ /* 0x000fe80000100a00 */
[----:B------:R-:W0:Y:S04]  /*1d300*/  LDSM.16.MT88.4 R16, [R0+0x10080] ;  /* 0x010080000010783b */ /* 0x000e280000004200 */
[----:B0-----:R0:W-:Y:S01]  /*1d310*/  STL [R1+0x28], R18 ;  /* 0x0000281201007387 */ /* 0x0011e20000100800 */
[----:B------:R-:W-:Y:S01]  /*1d320*/  IMAD.MOV.U32 R29, RZ, RZ, R19 ;  /* 0x000000ffff1d7224 */ /* 0x000fe200078e0013 */
[----:B------:R-:W-:Y:S01]  /*1d330*/  MOV R27, R17 ;  /* 0x00000011001b7202 */ /* 0x000fe20000000f00 */
[----:B------:R-:W-:Y:S01]  /*1d340*/  IMAD.MOV.U32 R26, RZ, RZ, R16 ;  /* 0x000000ffff1a7224 */ /* 0x000fe200078e0010 */
[----:B0-----:R-:W3:Y:S04]  /*1d350*/  LDL.LU.64 R18, [R1+0x1e20] ;  /* 0x001e200001127983 */ /* 0x001ee80000300a00 */
[----:B------:R-:W3:Y:S02]  /*1d360*/  LDL.LU.64 R16, [R1+0x1e18] ;  /* 0x001e180001107983 */ /* 0x000ee40000300a00 */
[----:B---3--:R-:W-:Y:S02]  /*1d370*/  HMMA.16816.F32 R16, R16, R6, R8 ;  /* 0x000000061010723c */ /* 0x008fe40000001808 */
[----:B------:R-:W3:Y:S04]  /*1d380*/  LDL.LU.64 R10, [R1+0x1e10] ;  /* 0x001e1000010a7983 */ /* 0x000ee80000300a00 */
[----:B------:R-:W3:Y:S11]  /*1d390*/  LDL.LU.64 R8, [R1+0x1e08] ;  /* 0x001e080001087983 */ /* 0x000ef60000300a00 */
[----:B------:R-:W-:Y:S06]  /*1d3a0*/  @!UPT UIADD3 URZ, URZ, URZ, URZ ;  /* 0x0000003f3f3ff290 */ /* 0x000fec000fffe03f */
[----:B------:R-:W-:Y:S04]  /*1d3b0*/  STL.64 [R1+0xa0], R16 ;  /* 0x0000a01001007387 */ /* 0x000fe80000100a00 */
[----:B------:R0:W-:Y:S04]  /*1d3c0*/  STL.64 [R1+0xa8], R18 ;  /* 0x0000a81201007387 */ /* 0x0001e80000100a00 */
[----:B0-----:R-:W3:Y:S04]  /*1d3d0*/  LDL.LU.64 R18, [R1+0x1e00] ;  /* 0x001e000001127983 */ /* 0x001ee80000300a00 */
[----:B------:R-:W3:Y:S01]  /*1d3e0*/  LDL.LU.64 R16, [R1+0x1df8] ;  /* 0x001df80001107983 */ /* 0x000ee20000300a00 */
[----:B------:R-:W-:Y:S01]  /*1d3f0*/  MOV R14, R5 ;  /* 0x00000005000e7202 */ /* 0x000fe20000000f00 */
[----:B------:R-:W-:-:S02]  /*1d400*/  IMAD.MOV.U32 R15, RZ, RZ, R4 ;  /* 0x000000ffff0f7224 */ /* 0x000fc400078e0004 */
[----:B---3--:R-:W-:Y:S01]  /*1d410*/  HMMA.16816.F32 R4, R16, R6, R8 ;  /* 0x000000061004723c */ /* 0x008fe20000001808 */
[----:B------:R-:W2:Y:S04]  /*1d420*/  LDL.LU.64 R10, [R1+0x1df0] ;  /* 0x001df000010a7983 */ /* 0x000ea80000300a00 */
[----:B------:R-:W2:Y:S04]  /*1d430*/  LDL.LU.64 R8, [R1+0x1de8] ;  /* 0x001de80001087983 */ /* 0x000ea80000300a00 */
[----:B------:R-:W2:Y:S11]  /*1d440*/  LDL.LU.64 R16, [R1+0x1de0] ;  /* 0x001de00001107983 */ /* 0x000eb60000300a00 */
[----:B------:R-:W-:Y:S03]  /*1d450*/  @!UPT UIADD3 URZ, URZ, URZ, URZ ;  /* 0x0000003f3f3ff290 */ /* 0x000fe6000fffe03f */
[----:B------:R-:W-:Y:S04]  /*1d460*/  STL.64 [R1+0xd0], R4 ;  /* 0x0000d00401007387 */ /* 0x000fe80000100a00 */
[----:B------:R-:W-:Y:S04]  /*1d470*/  STL.64 [R1+0xd8], R6 ;  /* 0x0000d80601007387 */ /* 0x000fe80000100a00 */
[----:B------:R-:W-:Y:S01]  /*1d480*/  LDSM.16.MT88.4 R4, [R3+0x10000] ;  /* 0x010000000304783b */ /* 0x000fe20000004200 */
        /* <DEDUP_REMOVED lines=39> */
[----:B0-----:R-:W3:Y:S04]  /*1d700*/  LDL.LU R8, [R1+0x30] ;  /* 0x0000300001087983 */ /* 0x001ee80000300800 */
[----:B------:R-:W3:Y:S04]  /*1d710*/  LDL.LU R9, [R1+0x34] ;  /* 0x0000340001097983 */ /* 0x000ee80000300800 */
[----:B------:R-:W3:Y:S04]  /*1d720*/  LDL.LU R10, [R1+0x38] ;  /* 0x00003800010a7983 */ /* 0x000ee80000300800 */
[----:B------:R-:W3:Y:S01]  /*1d730*/  LDL.LU R11, [R1+0x3c] ;  /* 0x00003c00010b7983 */ /* 0x000ee20000300800 */
[----:B--2---:R-:W-:Y:S03]  /*1d740*/  HMMA.16816.F32 R12, R20, R16, R12 ;  /* 0x00000010140c723c */ /* 0x004fe6000000180c */
[----:B------:R-:W3:Y:S04]  /*1d750*/  LDL.LU.64 R22, [R1+0x1d88] ;  /* 0x001d880001167983 */ /* 0x000ee80000300a00 */
[----:B------:R-:W3:Y:S11]  /*1d760*/  LDL.LU.64 R20, [R1+0x1d80] ;  /* 0x001d800001147983 */ /* 0x000ef60000300a00 */
[----:B------:R-:W-:Y:S05]  /*1d770*/  @!UPT UIADD3 URZ, URZ, URZ, URZ ;  /* 0x0000003f3f3ff290 */ /* 0x000fea000fffe03f */
[----:B------:R0:W-:Y:S04]  /*1d780*/  STL.64 [R1+0x90], R12 ;  /* 0x0000900c01007387 */ /* 0x0001e80000100a00 */
[----:B------:R1:W-:Y:S01]  /*1d790*/  STL [R1+0x98], R14 ;  /* 0x0000980e01007387 */ /* 0x0003e20000100800 */
[----:B0-----:R-:W-:Y:S01]  /*1d7a0*/  MOV R12, R26 ;  /* 0x0000001a000c7202 */ /* 0x001fe20000000f00 */
[----:B------:R-:W-:Y:S02]  /*1d7b0*/  IMAD.MOV.U32 R13, RZ, RZ, R27 ;  /* 0x000000ffff0d7224 */ /* 0x000fe400078e001b */
[----:B------:R-:W2:Y:S04]  /*1d7c0*/  LDL.LU R26, [R1+0x1d78] ;  /* 0x001d7800011a7983 */ /* 0x000ea80000300800 */
[----:B------:R-:W2:Y:S04]  /*1d7d0*/  LDL.LU R27, [R1+0x1d74] ;  /* 0x001d7400011b7983 */ /* 0x000ea80000300800 */
[----:B-1----:R-:W2:Y:S01]  /*1d7e0*/  LDL.LU R14, [R1+0x28] ;  /* 0x00002800010e7983 */ /* 0x002ea20000300800 */
[----:B------:R-:W-:-:S02]  /*1d7f0*/  IMAD.MOV.U32 R3, RZ, RZ, R15 ;  /* 0x000000ffff037224 */ /* 0x000fc400078e000f */
[----:B------:R-:W-:Y:S02]  /*1d800*/  IMAD.MOV.U32 R15, RZ, RZ, R29 ;  /* 0x000000ffff0f7224 */ /* 0x000fe400078e001d */
[----:B------:R-:W4:Y:S04]  /*1d810*/  LDL.LU R29, [R1+0x1d70] ;  /* 0x001d7000011d7983 */ /* 0x000f280000300800 */
[----:B------:R-:W-:Y:S01]  /*1d820*/  STL [R1+0x1d6c], R3 ;  /* 0x001d6c0301007387 */ /* 0x000fe20000100800 */
[-C--:B---3--:R-:W-:Y:S08]  /*1d830*/  HMMA.16816.F32 R20, R8, R16.reuse, R20 ;  /* 0x000000100814723c */ /* 0x088ff00000001814 */
[----:B--2---:R-:W-:Y:S01]  /*1d840*/  HMMA.16816.F32 R24, R12, R16, R24 ;  /* 0x000000100c18723c */ /* 0x004fe20000001818 */
[----:B------:R-:W0:Y:S11]  /*1d850*/  LDSM.16.MT88.4 R12, [R2+0x11080] ;  /* 0x01108000020c783b */ /* 0x000e360000004200 */
[----:B------:R-:W-:Y:S11]  /*1d860*/  @!UPT UIADD3 URZ, URZ, URZ, URZ ;  /* 0x0000003f3f3ff290 */ /* 0x000ff6000fffe03f */
[----:B------:R-:W-:Y:S04]  /*1d870*/  STL.64 [R1+0x1cb0], R26 ;  /* 0x001cb01a01007387 */ /* 0x000fe80000100a00 */
[----:B------:R-:W-:Y:S04]  /*1d880*/  STL.64 [R1+0x1ca8], R24 ;  /* 0x001ca81801007387 */ /* 0x000fe80000100a00 */
[----:B----4-:R-:W1:Y:S01]  /*1d890*/  LDSM.16.MT88.4 R24, [R29+0x11000] ;  /* 0x011000001d18783b */ /* 0x010e620000004200 */
[----:B------:R-:W-:Y:S01]  /*1d8a0*/  MOV R11, R20 ;  /* 0x00000014000b7202 */ /* 0x000fe20000000f00 */
[----:B------:R-:W-:Y:S01]  /*1d8b0*/  IMAD.MOV.U32 R10, RZ, RZ, R21 ;  /* 0x000000ffff0a7224 */ /* 0x000fe200078e0015 */
[----:B------:R-:W-:Y:S01]  /*1d8c0*/  MOV R8, R23 ;  /* 0x0000001700087202 */ /* 0x000fe20000000f00 */
[----:B------:R-:W-:-:S02]  /*1d8d0*/  IMAD.MOV.U32 R9, RZ, RZ, R22 ;  /* 0x000000ffff097224 */ /* 0x000fc400078e0016 */
[----:B0-----:R-:W-:Y:S01]  /*1d8e0*/  IMAD.MOV.U32 R23, RZ, RZ, R12 ;  /* 0x000000ffff177224 */ /* 0x001fe200078e000c */
[----:B------:R-:W-:Y:S01]  /*1d8f0*/  MOV R21, R14 ;  /* 0x0000000e00157202 */ /* 0x000fe20000000f00 */
[----:B------:R-:W-:Y:S02]  /*1d900*/  IMAD.MOV.U32 R22, RZ, RZ, R13 ;  /* 0x000000ffff167224 */ /* 0x000fe400078e000d */
[----:B------:R-:W-:Y:S02]  /*1d910*/  IMAD.MOV.U32 R20, RZ, RZ, R15 ;  /* 0x000000ffff147224 */ /* 0x000fe400078e000f */
[----:B-1----:R-:W-:Y:S01]  /*1d920*/  IMAD.MOV.U32 R15, RZ, RZ, R24 ;  /* 0x000000ffff0f7224 */ /* 0x002fe200078e0018 */
[----:B------:R-:W-:Y:S01]  /*1d930*/  MOV R14, R25 ;  /* 0x00000019000e7202 */ /* 0x000fe20000000f00 */
[----:B------:R-:W-:Y:S02]  /*1d940*/  IMAD.MOV.U32 R13, RZ, RZ, R26 ;  /* 0x000000ffff0d7224 */ /* 0x000fe400078e001a */
[----:B------:R-:W-:-:S02]  /*1d950*/  IMAD.MOV.U32 R12, RZ, RZ, R27 ;  /* 0x000000ffff0c7224 */ /* 0x000fc400078e001b */
[----:B------:R-:W0:Y:S02]  /*1d960*/  LDSM.16.MT88.4 R24, [R29+0x11080] ;  /* 0x011080001d18783b */ /* 0x000e240000004200 */
[----:B0-----:R-:W-:Y:S01]  /*1d970*/  MOV R3, R24 ;  /* 0x0000001800037202 */ /* 0x001fe20000000f00 */
[----:B------:R-:W-:Y:S01]  /*1d980*/  IMAD.MOV.U32 R28, RZ, RZ, R25 ;  /* 0x000000ffff1c7224 */ /* 0x000fe200078e0019 */
[----:B------:R-:W-:Y:S01]  /*1d990*/  MOV R18, R27 ;  /* 0x0000001b00127202 */ /* 0x000fe20000000f00 */
[----:B------:R-:W-:Y:S02]  /*1d9a0*/  IMAD.MOV.U32 R19, RZ, RZ, R26 ;  /* 0x000000ffff137224 */ /* 0x000fe400078e001a */
[----:B------:R-:W0:Y:S04]  /*1d9b0*/  LDSM.16.MT88.4 R24, [R0+0x11000] ;  /* 0x011000000018783b */ /* 0x000e280000004200 */
[----:B------:R-:W-:Y:S04]  /*1d9c0*/  STL [R1+0x1c90], R29 ;  /* 0x001c901d01007387 */ /* 0x000fe80000100800 */
[----:B0-----:R-:W-:Y:S04]  /*1d9d0*/  STL.64 [R1+0x1cd0], R26 ;  /* 0x001cd01a01007387 */ /* 0x001fe80000100a00 */
[----:B------:R0:W-:Y:S04]  /*1d9e0*/  STL.64 [R1+0x1cc8], R24 ;  /* 0x001cc81801007387 */ /* 0x0001e80000100a00 */
[----:B0-----:R-:W2:Y:S04]  /*1d9f0*/  LDL.LU R24, [R1+0xa0] ;  /* 0x0000a00001187983 */ /* 0x001ea80000300800 */
[----:B------:R-:W2:Y:S04]  /*1da00*/  LDL.LU R25, [R1+0xa4] ;  /* 0x0000a40001197983 */ /* 0x000ea80000300800 */
[----:B------:R-:W2:Y:S04]  /*1da10*/  LDL.LU R26, [R1+0xa8] ;  /* 0x0000a800011a7983 */ /* 0x000ea80000300800 */
[----:B------:R-:W2:Y:S02]  /*1da20*/  LDL.LU R27, [R1+0xac] ;  /* 0x0000ac00011b7983 */ /* 0x000ea40000300800 */
[----:B--2---:R-:W-:Y:S07]  /*1da30*/  HMMA.16816.F32 R4, R4, R16, R24 ;  /* 0x000000100404723c */ /* 0x004fee0000001818 */
[----:B------:R-:W-:Y:S01]  /*1da40*/  IMAD.MOV.U32 R24, RZ, RZ, R3 ;  /* 0x000000ffff187224 */ /* 0x000fe200078e0003 */
[----:B------:R-:W-:Y:S01]  /*1da50*/  MOV R26, R19 ;  /* 0x00000013001a7202 */ /* 0x000fe20000000f00 */
[----:B------:R-:W-:Y:S01]  /*1da60*/  IMAD.MOV.U32 R27, RZ, RZ, R18 ;  /* 0x000000ffff1b7224 */ /* 0x000fe200078e0012 */
[----:B------:R-:W2:Y:S01]  /*1da70*/  LDL.LU R3, [R1+0x1d6c] ;  /* 0x001d6c0001037983 */ /* 0x000ea20000300800 */
[----:B------:R-:W-:-:S03]  /*1da80*/  IMAD.MOV.U32 R25, RZ, RZ, R28 ;  /* 0x000000ffff197224 */ /* 0x000fc600078e001c */
[----:B------:R-:W3:Y:S04]  /*1da90*/  LDL.LU R28, [R1+0x1d68] ;  /* 0x001d6800011c7983 */ /* 0x000ee80000300800 */
[----:B------:R-:W4:Y:S04]  /*1daa0*/  LDL.LU R19, [R1+0x1d64] ;  /* 0x001d640001137983 */ /* 0x000f280000300800 */
[----:B------:R-:W3:Y:S04]  /*1dab0*/  LDL.LU R18, [R1+0x1d60] ;  /* 0x001d600001127983 */ /* 0x000ee80000300800 */
[----:B------:R0:W-:Y:S04]  /*1dac0*/  STL.64 [R1+0x1cf0], R26 ;  /* 0x001cf01a01007387 */ /* 0x0001e80000100a00 */
[----:B------:R1:W-:Y:S01]  /*1dad0*/  STL.64 [R1+0x1ce8], R24 ;  /* 0x001ce81801007387 */ /* 0x0003e20000100a00 */
[----:B0-----:R-:W-:-:S02]  /*1dae0*/  IMAD.MOV.U32 R26, RZ, RZ, R13 ;  /* 0x000000ffff1a7224 */ /* 0x001fc400078e000d */
[----:B------:R-:W-:Y:S02]  /*1daf0*/  IMAD.MOV.U32 R27, RZ, RZ, R12 ;  /* 0x000000ffff1b7224 */ /* 0x000fe400078e000c */
[----:B-1----:R-:W-:Y:S01]  /*1db00*/  IMAD.MOV.U32 R24, RZ, RZ, R15 ;  /* 0x000000ffff187224 */ /* 0x002fe200078e000f */
[----:B------:R-:W-:Y:S02]  /*1db10*/  MOV R25, R14 ;  /* 0x0000000e00197202 */ /* 0x000fe40000000f00 */
[----:B------:R-:W0:Y:S04]  /*1db20*/  LDSM.16.MT88.4 R12, [R0+0x11080] ;  /* 0x01108000000c783b */ /* 0x000e280000004200 */
[----:B------:R1:W-:Y:S04]  /*1db30*/  STL.64 [R1+0x1d10], R26 ;  /* 0x001d101a01007387 */ /* 0x0003e80000100a00 */
[----:B------:R1:W-:Y:S04]  /*1db40*/  STL.64 [R1+0x1d08], R24 ;  /* 0x001d081801007387 */ /* 0x0003e80000100a00 */
[----:B------:R-:W-:Y:S04]  /*1db50*/  STL [R1+0x1ca0], R4 ;  /* 0x001ca00401007387 */ /* 0x000fe80000100800 */
[----:B------:R-:W-:Y:S04]  /*1db60*/  STL [R1+0x1c9c], R5 ;  /* 0x001c9c0501007387 */ /* 0x000fe80000100800 */
[----:B------:R-:W-:Y:S04]  /*1db70*/  STL [R1+0x1c98], R6 ;  /* 0x001c980601007387 */ /* 0x000fe80000100800 */
[----:B------:R-:W-:Y:S01]  /*1db80*/  STL [R1+0x1c94], R7 ;  /* 0x001c940701007387 */ /* 0x000fe20000100800 */
[----:B-1----:R-:W-:Y:S01]  /*1db90*/  MOV R26, R21 ;  /* 0x00000015001a7202 */ /* 0x002fe20000000f00 */
[----:B------:R-:W-:-:S02]  /*1dba0*/  IMAD.MOV.U32 R27, RZ, RZ, R20 ;  /* 0x000000ffff1b7224 */ /* 0x000fc400078e0014 */
[----:B------:R-:W-:Y:S02]  /*1dbb0*/  IMAD.MOV.U32 R24, RZ, RZ, R23 ;  /* 0x000000ffff187224 */ /* 0x000fe400078e0017 */
[----:B------:R-:W-:Y:S01]  /*1dbc0*/  IMAD.MOV.U32 R25, RZ, RZ, R22 ;  /* 0x000000ffff197224 */ /* 0x000fe200078e0016 */
[----:B0-----:R0:W-:Y:S04]  /*1dbd0*/  STL.64 [R1+0x1cc0], R14 ;  /* 0x001cc00e01007387 */ /* 0x0011e80000100a00 */
[----:B------:R1:W-:Y:S01]  /*1dbe0*/  STL.64 [R1+0x1cb8], R12 ;  /* 0x001cb80c01007387 */ /* 0x0003e20000100a00 */
[----:B0-----:R-:W-:Y:S01]  /*1dbf0*/  MOV R15, R8 ;  /* 0x00000008000f7202 */ /* 0x001fe20000000f00 */
[----:B------:R-:W-:Y:S02]  /*1dc00*/  IMAD.MOV.U32 R14, RZ, RZ, R9 ;  /* 0x000000ffff0e7224 */ /* 0x000fe400078e0009 */
[----:B------:R-:W3:Y:S01]  /*1dc10*/  LDL.LU R8, [R1+0x60] ;  /* 0x0000600001087983 */ /* 0x000ee20000300800 */
[----:B-1----:R-:W-:Y:S01]  /*1dc20*/  IMAD.MOV.U32 R13, RZ, RZ, R10 ;  /* 0x000000ffff0d7224 */ /* 0x002fe200078e000a */
[----:B------:R-:W-:-:S02]  /*1dc30*/  MOV R12, R11 ;  /* 0x0000000b000c7202 */ /* 0x000fc40000000f00 */
        /* <DEDUP_REMOVED lines=9> */
[----:B0-----:R-:W3:Y:S04]  /*1dcd0*/  LDL.LU R24, [R1+0xc0] ;  /* 0x0000c00001187983 */ /* 0x001ee80000300800 */
[----:B------:R-:W3:Y:S04]  /*1dce0*/  LDL.LU R25, [R1+0xc4] ;  /* 0x0000c40001197983 */ /* 0x000ee80000300800 */
[----:B------:R-:W3:Y:S04]  /*1dcf0*/  LDL.LU R26, [R1+0xc8] ;  /* 0x0000c800011a7983 */ /* 0x000ee80000300800 */
[----:B------:R-:W3:Y:S04]  /*1dd00*/  LDL.LU R27, [R1+0xcc] ;  /* 0x0000cc00011b7983 */ /* 0x000ee80000300800 */
[----:B------:R-:W-:Y:S04]  /*1dd10*/  STL.64 [R1+0x1ce0], R14 ;  /* 0x001ce00e01007387 */ /* 0x000fe80000100a00 */
[----:B------:R0:W-:Y:S04]  /*1dd20*/  STL.64 [R1+0x1cd8], R12 ;  /* 0x001cd80c01007387 */ /* 0x0001e80000100a00 */
[----:B0-----:R-:W3:Y:S04]  /*1dd30*/  LDL.LU R12, [R1+0x90] ;  /* 0x00009000010c7983 */ /* 0x001ee80000300800 */
[----:B------:R-:W3:Y:S04]  /*1dd40*/  LDL.LU R13, [R1+0x94] ;  /* 0x00009400010d7983 */ /* 0x000ee80000300800 */
[----:B------:R-:W3:Y:S01]  /*1dd50*/  LDL.LU R14, [R1+0x98] ;  /* 0x00009800010e7983 */ /* 0x000ee20000300800 */
[----:B--2---:R-:W-:-:S03]  /*1dd60*/  IMAD.MOV.U32 R15, RZ, RZ, R3 ;  /* 0x000000ffff0f7224 */ /* 0x004fc600078e0003 */
[----:B------:R-:W2:Y:S04]  /*1dd70*/  LDL.LU R3, [R1+0x1d5c] ;  /* 0x001d5c0001037983 */ /* 0x000ea80000300800 */
[----:B---3--:R0:W-:Y:S04]  /*1dd80*/  STL.64 [R1+0x1d00], R14 ;  /* 0x001d000e01007387 */ /* 0x0081e80000100a00 */
[----:B------:R1:W-:Y:S01]  /*1dd90*/  STL.64 [R1+0x1cf8], R12 ;  /* 0x001cf80c01007387 */ /* 0x0003e20000100a00 */
[----:B0-----:R-:W-:Y:S01]  /*1dda0*/  IMAD.MOV.U32 R14, RZ, RZ, R28 ;  /* 0x000000ffff0e7224 */ /* 0x001fe200078e001c */
[----:B-1----:R-:W-:Y:S01]  /*1ddb0*/  MOV R12, R18 ;  /* 0x00000012000c7202 */ /* 0x002fe20000000f00 */
[----:B----4-:R-:W-:Y:S01]  /*1ddc0*/  IMAD.MOV.U32 R13, RZ, RZ, R19 ;  /* 0x000000ffff0d7224 */ /* 0x010fe200078e0013 */
[----:B------:R-:W3:Y:S04]  /*1ddd0*/  LDL.LU R18, [R1+0x1d58] ;  /* 0x001d580001127983 */ /* 0x000ee80000300800 */
[----:B------:R-:W4:Y:S04]  /*1dde0*/  LDL.LU R19, [R1+0x1d54] ;  /* 0x001d540001137983 */ /* 0x000f280000300800 */
[----:B------:R-:W3:Y:S04]  /*1ddf0*/  LDL.LU R28, [R1+0x1d50] ;  /* 0x001d5000011c7983 */ /* 0x000ee80000300800 */
[----:B------:R-:W3:Y:S01]  /*1de00*/  LDL.LU R15, [R1+0xbc] ;  /* 0x0000bc00010f7983 */ /* 0x000ee20000300800 */
[----:B------:R-:W-:Y:S11]  /*1de10*/  HMMA.16816.F32 R4, R8, R16, R4 ;  /* 0x000000100804723c */ /* 0x000ff60000001804 */
[----:B------:R-:W-:Y:S11]  /*1de20*/  @!UPT UIADD3 URZ, URZ, URZ, URZ ;  /* 0x0000003f3f3ff290 */ /* 0x000ff6000fffe03f */
[----:B------:R-:W-:Y:S02]  /*1de30*/  @!UPT UIADD3 URZ, URZ, URZ, URZ ;  /* 0x0000003f3f3ff290 */ /* 0x000fe4000fffe03f */
[----:B------:R-:W-:Y:S01]  /*1de40*/  MOV R17, R6 ;  /* 0x0000000600117202 */ /* 0x000fe20000000f00 */
[----:B------:R-:W-:Y:S01]  /*1de50*/  IMAD.MOV.U32 R16, RZ, RZ, R7 ;  /* 0x000000ffff107224 */ /* 0x000fe200078e0007 */
[----:B--2---:R-:W0:Y:S04]  /*1de60*/  LDSM.16.MT88.4 R8, [R3+0x11080] ;  /* 0x011080000308783b */ /* 0x004e280000004200 */
[----:B------:R-:W1:Y:S04]  /*1de70*/  S2R R29, SR_TID.X ;  /* 0x00000000001d7919 */ /* 0x000e680000002100 */
[----:B------:R-:W-:Y:S01]  /*1de80*/  LDSM.16.MT88.4 R20, [R3+0x11000] ;  /* 0x011000000314783b */ /* 0x000fe20000004200 */
[----:B0-----:R-:W-:-:S02]  /*1de90*/  IMAD.MOV.U32 R6, RZ, RZ, R10 ;  /* 0x000000ffff067224 */ /* 0x001fc400078e000a */
[----:B------:R-:W-:Y:S01]  /*1dea0*/  IMAD.MOV.U32 R7, RZ, RZ, R11 ;  /* 0x000000ffff077224 */ /* 0x000fe200078e000b */
[----:B---3--:R4:W-:Y:S04]  /*1deb0*/  STL.64 [R1+0x1d20], R14 ;  /* 0x001d200e01007387 */ /* 0x0089e80000100a00 */
[----:B------:R0:W-:Y:S01]  /*1dec0*/  STL.64 [R1+0x1d18], R12 ;  /* 0x001d180c01007387 */ /* 0x0001e20000100a00 */
[----:B----4-:R-:W-:-:S03]  /*1ded0*/  IMAD.MOV.U32 R14, RZ, RZ, R19 ;  /* 0x000000ffff0e7224 */ /* 0x010fc600078e0013 */
[----:B0-----:R-:W2:Y:S01]  /*1dee0*/  LDL.LU R12, [R1+0xe0] ;  /* 0x0000e000010c7983 */ /* 0x001ea20000300800 */
[----:B------:R-:W-:-:S03]  /*1def0*/  MOV R13, R18 ;  /* 0x00000012000d7202 */ /* 0x000fc60000000f00 */
[----:B------:R-:W3:Y:S04]  /*1df00*/  LDL.LU R18, [R1+0x1d4c] ;  /* 0x001d4c0001127983 */ /* 0x000ee80000300800 */
[----:B------:R-:W3:Y:S04]  /*1df10*/  LDL.LU R19, [R1+0x1d48] ;  /* 0x001d480001137983 */ /* 0x000ee80000300800 */
[----:B------:R-:W-:Y:S04]  /*1df20*/  STL [R1+0x1c84], R0 ;  /* 0x001c840001007387 */ /* 0x000fe80000100800 */
[----:B------:R0:W-:Y:S04]  /*1df30*/  STL.64 [R1+0x40], R4 ;  /* 0x0000400401007387 */ /* 0x0001e80000100a00 */
[----:B------:R4:W-:Y:S04]  /*1df40*/  STL [R1+0x1c8c], R17 ;  /* 0x001c8c1101007387 */ /* 0x0009e80000100800 */
[----:B------:R1:W-:Y:S01]  /*1df50*/  STL [R1+0x1c88], R16 ;  /* 0x001c881001007387 */ /* 0x0003e20000100800 */
[----:B0-----:R-:W-:Y:S01]  /*1df60*/  IMAD.MOV.U32 R4, RZ, RZ, R8 ;  /* 0x000000ffff047224 */ /* 0x001fe200078e0008 */
[----:B------:R-:W-:-:S02]  /*1df70*/  MOV R5, R9 ;  /* 0x0000000900057202 */ /* 0x000fc40000000f00 */
[----:B------:R-:W3:Y:S04]  /*1df80*/  LDL.LU.64 R10, [R1+0x1d40] ;  /* 0x001d4000010a7983 */ /* 0x000ee80000300a00 */
[----:B------:R-:W3:Y:S04]  /*1df90*/  LDL.LU.64 R8, [R1+0x1d38] ;  /* 0x001d380001087983 */ /* 0x000ee80000300a00 */
[----:B------:R-:W-:Y:S01]  /*1dfa0*/  STL [R1+0x1c80], R3 ;  /* 0x001c800301007387 */ /* 0x000fe20000100800 */
[----:B------:R-:W-:-:S03]  /*1dfb0*/  IMAD.MOV.U32 R15, RZ, RZ, R28 ;  /* 0x000000ffff0f7224 */ /* 0x000fc600078e001c */
[----:B------:R-:W0:Y:S02]  /*1dfc0*/  S2R R28, SR_TID.X ;  /* 0x00000000001c7919 */ /* 0x000e240000002100 */
[----:B0-----:R-:W-:Y:S02]  /*1dfd0*/  LOP3.LUT R0, R28, 0x7, RZ, 0xc0, !PT ;  /* 0x000000071c007812 */ /* 0x001fe400078ec0ff */
[C---:B-1----:R-:W-:Y:S02]  /*1dfe0*/  LOP3.LUT R28, R29.reuse, 0xe0, RZ, 0xc0, !PT ;  /* 0x000000e01d1c7812 */ /* 0x042fe400078ec0ff */
[----:B----4-:R-:W-:Y:S01]  /*1dff0*/  SHF.L.U32 R17, R0, 0x4, RZ ;  /* 0x0000000400117819 */ /* 0x010fe200000006ff */
[----:B------:R-:W-:-:S04]  /*1e000*/  IMAD.SHL.U32 R0, R29, 0x2, RZ ;  /* 0x000000021d007824 */ /* 0x000fc800078e00ff */
[----:B------:R-:W-:-:S05]  /*1e010*/  IMAD R28, R28, 0x100, R17 ;  /* 0x000001001c1c7824 */ /* 0x000fca00078e0211 */
[----:B------:R-:W-:Y:S01]  /*1e020*/  LOP3.LUT R28, R28, 0x30, R0, 0x78, !PT ;  /* 0x000000301c1c7812 */ /* 0x000fe200078e7800 */
[----:B---3--:R-:W-:Y:S01]  /*1e030*/  HMMA.16816.F32 R8, R8, R18, R24 ;  /* 0x000000120808723c */ /* 0x008fe20000001818 */
[----:B------:R-:W2:Y:S04]  /*1e040*/  LDL.LU.64 R26, [R1+0x1d30] ;  /* 0x001d3000011a7983 */ /* 0x000ea80000300a00 */
[----:B------:R-:W2:Y:S11]  /*1e050*/  LDL.LU.64 R24, [R1+0x1d28] ;  /* 0x001d280001187983 */ /* 0x000eb60000300a00 */
[----:B------:R-:W-:Y:S07]  /*1e060*/  @!UPT UIADD3 URZ, URZ, URZ, URZ ;  /* 0x0000003f3f3ff290 */ /* 0x000fee000fffe03f */
[----:B------:R-:W-:Y:S01]  /*1e070*/  STL [R1+0x60], R8 ;  /* 0x0000600801007387 */ /* 0x000fe20000100800 */
[----:B------:R-:W-:Y:S01]  /*1e080*/  IMAD.MOV.U32 R17, RZ, RZ, R9 ;  /* 0x000000ffff117224 */ /* 0x000fe200078e0009 */
[----:B------:R-:W-:Y:S01]  /*1e090*/  MOV R0, R11 ;  /* 0x0000000b00007202 */ /* 0x000fe20000000f00 */
[----:B------:R-:W-:Y:S02]  /*1e0a0*/  IMAD.MOV.U32 R16, RZ, RZ, R10 ;  /* 0x000000ffff107224 */ /* 0x000fe400078e000a */
[----:B------:R-:W0:Y:S01]  /*1e0b0*/  LDSM.16.MT88.4 R8, [R2+0x12000] ;  /* 0x012000000208783b */ /* 0x000e220000004200 */
[----:B------:R-:W-:-:S04]  /*1e0c0*/  LOP3.LUT R29, R29, 0x7, RZ, 0xc0, !PT ;  /* 0x000000071d1d7812 */ /* 0x000fc800078ec0ff */
[----:B------:R-:W-:-:S04]  /*1e0d0*/  LEA R28, R29, R28, 0xa ;  /* 0x0000001c1d1c7211 */ /* 0x000fc800078e50ff */
[----:B------:R-:W-:Y:S01]  /*1e0e0*/  LOP3.LUT R28, R28, 0x40, RZ, 0x3c, !PT ;  /* 0x000000401c1c7812 */ /* 0x000fe200078e3cff */
[----:B0-----:R-:W-:Y:S01]  /*1e0f0*/  STL.64 [R1+0x80], R8 ;  /* 0x0000800801007387 */ /* 0x001fe20000100a00 */
[----:B------:R-:W-:-:S03]  /*1e100*/  IMAD.MOV.U32 R29, RZ, RZ, R11 ;  /* 0x000000ffff1d7224 */ /* 0x000fc600078e000b */
[----:B------:R-:W-:Y:S04]  /*1e110*/  STL [R1+0x88], R10 ;  /* 0x0000880a01007387 */ /* 0x000fe80000100800 */
[----:B------:R-:W0:Y:S04]  /*1e120*/  LDSM.16.M88.4 R8, [R28+0x20200] ;  /* 0x020200001c08783b */ /* 0x000e280000000200 */
[----:B0-----:R-:W-:Y:S04]  /*1e130*/  STL [R1+0x1c34], R10 ;  /* 0x001c340a01007387 */ /* 0x001fe80000100800 */
        /* <DEDUP_REMOVED lines=30> */
[----:B------:R-:W-:Y:S04]  /*1e320*/  STL.64 [R1+0xe8], R26 ;  /* 0x0000e81a01007387 */ /* 0x000fe80000100a00 */
[----:B------:R-:W0:Y:S04]  /*1e330*/  LDSM.16.MT88.4 R24, [R2+0x12080] ;  /* 0x012080000218783b */ /* 0x000e280000004200 */
[----:B0-----:R-:W-:Y:S01]  /*1e340*/  STL.64 [R1+0x30], R24 ;  /* 0x0000301801007387 */ /* 0x001fe20000100a00 */
[----:B------:R-:W-:-:S03]  /*1e350*/  IMAD.MOV.U32 R3, RZ, RZ, R27 ;  /* 0x000000ffff037224 */ /* 0x000fc600078e001b */
[----:B------:R0:W-:Y:S04]  /*1e360*/  STL [R1+0x38], R26 ;  /* 0x0000381a01007387 */ /* 0x0001e80000100800 */
[----:B0-----:R-:W2:Y:S04]  /*1e370*/  LDL.LU.64 R26, [R1+0x1cb0] ;  /* 0x001cb000011a7983 */ /* 0x001ea80000300a00 */
[----:B------:R-:W2:Y:S02]  /*1e380*/  LDL.LU.64 R24, [R1+0x1ca8] ;  /* 0x001ca80001187983 */ /* 0x000ea40000300a00 */
[----:B--2---:R-:W-:Y:S07]  /*1e390*/  HMMA.16816.F32 R12, R12, R18, R24 ;  /* 0x000000120c0c723c */ /* 0x004fee0000001818 */
[----:B------:R-:W-:Y:S01]  /*1e3a0*/  MOV R24, R4 ;  /* 0x0000000400187202 */ /* 0x000fe20000000f00 */
[----:B------:R-:W-:Y:S01]  /*1e3b0*/  IMAD.MOV.U32 R25, RZ, RZ, R5 ;  /* 0x000000ffff197224 */ /* 0x000fe200078e0005 */
[----:B------:R-:W-:Y:S01]  /*1e3c0*/  MOV R27, R7 ;  /* 0x00000007001b7202 */ /* 0x000fe20000000f00 */
[----:B------:R-:W-:Y:S11]  /*1e3d0*/  IMAD.MOV.U32 R26, RZ, RZ, R6 ;  /* 0x000000ffff1a7224 */ /* 0x000ff600078e0006 */
[----:B------:R-:W-:Y:S02]  /*1e3e0*/  @!UPT UIADD3 URZ, URZ, URZ, URZ ;  /* 0x0000003f3f3ff290 */ /* 0x000fe4000fffe03f */
[----:B------:R0:W-:Y:S04]  /*1e3f0*/  STL [R1+0xb0], R12 ;  /* 0x0000b00c01007387 */ /* 0x0001e80000100800 */
[----:B------:R-:W2:Y:S04]  /*1e400*/  LDL.LU R4, [R1+0x1ca0] ;  /* 0x001ca00001047983 */ /* 0x000ea80000300800 */
[----:B------:R-:W2:Y:S04]  /*1e410*/  LDL.LU R5, [R1+0x1c9c] ;  /* 0x001c9c0001057983 */ /* 0x000ea80000300800 */
[----:B------:R-:W2:Y:S04]  /*1e420*/  LDL.LU R6, [R1+0x1c98] ;  /* 0x001c980001067983 */ /* 0x000ea80000300800 */
[----:B------:R-:W2:Y:S01]  /*1e430*/  LDL.LU R7, [R1+0x1c94] ;  /* 0x001c940001077983 */ /* 0x000ea20000300800 */
[----:B------:R-:W-:Y:S01]  /*1e440*/  MOV R28, R13 ;  /* 0x0000000d001c7202 */ /* 0x000fe20000000f00 */
[----:B------:R-:W-:-:S02]  /*1e450*/  IMAD.MOV.U32 R11, RZ, RZ, R14 ;  /* 0x000000ffff0b7224 */ /* 0x000fc400078e000e */
[----:B0-----:R-:W3:Y:S01]  /*1e460*/  LDL.LU R12, [R1+0x80] ;  /* 0x00008000010c7983 */ /* 0x001ee20000300800 */
[----:B------:R-:W-:Y:S02]  /*1e470*/  IMAD.MOV.U32 R10, RZ, RZ, R15 ;  /* 0x000000ffff0a7224 */ /* 0x000fe400078e000f */
[----:B------:R-:W-:Y:S01]  /*1e480*/  IMAD.MOV.U32 R15, RZ, RZ, R29 ;  /* 0x000000ffff0f7224 */ /* 0x000fe200078e001d */
[----:B------:R-:W3:Y:S04]  /*1e490*/  LDL.LU R13, [R1+0x84] ;  /* 0x00008400010d7983 */ /* 0x000ee80000300800 */
[----:B------:R-:W3:Y:S04]  /*1e4a0*/  LDL.LU R14, [R1+0x88] ;  /* 0x00008800010e7983 */ /* 0x000ee80000300800 */
[----:B------:R-:W4:Y:S04]  /*1e4b0*/  LDL.LU R29, [R1+0x1c90] ;  /* 0x001c9000011d7983 */ /* 0x000f280000300800 */
[----:B------:R-:W-:Y:S04]  /*1e4c0*/  STL [R1+0x1c68], R10 ;  /* 0x001c680a01007387 */ /* 0x000fe80000100800 */
[----:B------:R-:W-:Y:S04]  /*1e4d0*/  STL [R1+0x1c64], R11 ;  /* 0x001c640b01007387 */ /* 0x000fe80000100800 */
[----:B------:R-:W-:Y:S01]  /*1e4e0*/  STL [R1+0x1c60], R28 ;  /* 0x001c601c01007387 */ /* 0x000fe20000100800 */
[----:B--2---:R-:W-:Y:S03]  /*1e4f0*/  HMMA.16816.F32 R4, R20, R18, R4 ;  /* 0x000000121404723c */ /* 0x004fe60000001804 */
[----:B------:R-:W3:Y:S11]  /*1e500*/  LDL.LU R20, [R1+0x60] ;  /* 0x0000600001147983 */ /* 0x000ef60000300800 */
[----:B------:R-:W-:Y:S09]  /*1e510*/  @!UPT UIADD3 URZ, URZ, URZ, URZ ;  /* 0x0000003f3f3ff290 */ /* 0x000ff2000fffe03f */
[----:B------:R-:W-:Y:S04]  /*1e520*/  STL.64 [R1+0xa0], R4 ;  /* 0x0000a00401007387 */ /* 0x000fe80000100a00 */
[----:B------:R-:W-:Y:S04]  /*1e530*/  STL.64 [R1+0xa8], R6 ;  /* 0x0000a80601007387 */ /* 0x000fe80000100a00 */
[----:B----4-:R-:W0:Y:S01]  /*1e540*/  LDSM.16.MT88.4 R4, [R29+0x12000] ;  /* 0x012000001d04783b */ /* 0x010e220000004200 */
[----:B------:R-:W-:Y:S01]  /*1e550*/  IMAD.MOV.U32 R21, RZ, RZ, R17 ;  /* 0x000000ffff157224 */ /* 0x000fe200078e0011 */
[----:B------:R-:W-:-:S02]  /*1e560*/  MOV R22, R16 ;  /* 0x0000001000167202 */ /* 0x000fc40000000f00 */
[----:B------:R-:W2:Y:S01]  /*1e570*/  LDL.LU R17, [R1+0x1c8c] ;  /* 0x001c8c0001117983 */ /* 0x000ea20000300800 */
[----:B------:R-:W-:-:S03]  /*1e580*/  IMAD.MOV.U32 R23, RZ, RZ, R0 ;  /* 0x000000ffff177224 */ /* 0x000fc600078e0000 */
[----:B------:R-:W4:Y:S04]  /*1e590*/  LDL.LU R16, [R1+0x1c88] ;  /* 0x001c880001107983 */ /* 0x000f280000300800 */
[----:B------:R-:W3:Y:S04]  /*1e5a0*/  LDL.LU R0, [R1+0x1c84] ;  /* 0x001c840001007983 */ /* 0x000ee80000300800 */
[----:B0-----:R-:W-:Y:S04]  /*1e5b0*/  STL.64 [R1+0x1c58], R6 ;  /* 0x001c580601007387 */ /* 0x001fe80000100a00 */
[----:B------:R0:W-:Y:S04]  /*1e5c0*/  STL.64 [R1+0x1c50], R4 ;  /* 0x001c500401007387 */ /* 0x0001e80000100a00 */
[----:B0-----:R-:W3:Y:S04]  /*1e5d0*/  LDL.LU R4, [R1+0x40] ;  /* 0x0000400001047983 */ /* 0x001ee80000300800 */
[----:B------:R-:W3:Y:S01]  /*1e5e0*/  LDL.LU R5, [R1+0x44] ;  /* 0x0000440001057983 */ /* 0x000ee20000300800 */
[----:B--2---:R-:W-:Y:S01]  /*1e5f0*/  IMAD.MOV.U32 R6, RZ, RZ, R17 ;  /* 0x000000ffff067224 */ /* 0x004fe200078e0011 */
[----:B----4-:R-:W-:-:S07]  /*1e600*/  MOV R7, R16 ;  /* 0x0000001000077202 */ /* 0x010fce0000000f00 */
[----:B---3--:R-:W-:Y:S01]  /*1e610*/  HMMA.16816.F32 R16, R24, R18, R4 ;  /* 0x000000121810723c */ /* 0x008fe20000001804 */
[----:B------:R-:W0:Y:S11]  /*1e620*/  LDSM.16.MT88.4 R24, [R29+0x12080] ;  /* 0x012080001d18783b */ /* 0x000e360000004200 */
[----:B------:R-:W-:Y:S11]  /*1e630*/  @!UPT UIADD3 URZ, URZ, URZ, URZ ;  /* 0x0000003f3f3ff290 */ /* 0x000ff6000fffe03f */
[----:B------:R-:W-:Y:S01]  /*1e640*/  STL.64 [R1+0x90], R16 ;  /* 0x0000901001007387 */ /* 0x000fe20000100a00 */
[----:B------:R-:W-:-:S03]  /*1e650*/  IMAD.MOV.U32 R10, RZ, RZ, R19 ;  /* 0x000000ffff0a7224 */ /* 0x000fc600078e0013 */
[----:B------:R1:W-:Y:S02]  /*1e660*/  STL [R1+0x98], R18 ;  /* 0x0000981201007387 */ /* 0x0003e40000100800 */
[----:B-1----:R-:W-:Y:S02]  /*1e670*/  HMMA.16816.F32 R16, R12, R8, R20 ;  /* 0x000000080c10723c */ /* 0x002fe40000001814 */
[----:B------:R-:W1:Y:S04]  /*1e680*/  LDSM.16.MT88.4 R20, [R0+0x12080] ;  /* 0x012080000014783b */ /* 0x000e680000004200 */
[----:B0-----:R-:W-:Y:S04]  /*1e690*/  STL.64 [R1+0x1c28], R26 ;  /* 0x001c281a01007387 */ /* 0x001fe80000100a00 */
[----:B------:R-:W-:Y:S04]  /*1e6a0*/  STL.64 [R1+0x1c20], R24 ;  /* 0x001c201801007387 */ /* 0x000fe80000100a00 */
[----:B------:R-:W0:Y:S09]  /*1e6b0*/  LDSM.16.MT88.4 R12, [R0+0x12000] ;  /* 0x01200000000c783b */ /* 0x000e320000004200 */
[----:B------:R2:W-:Y:S04]  /*1e6c0*/  STL.64 [R1+0x1ba8], R18 ;  /* 0x001ba81201007387 */ /* 0x0005e80000100a00 */
[----:B------:R3:W-:Y:S01]  /*1e6d0*/  STL.64 [R1+0x1ba0], R16 ;  /* 0x001ba01001007387 */ /* 0x0007e20000100a00 */
[----:B--2---:R-:W-:-:S03]  /*1e6e0*/  IMAD.MOV.U32 R19, RZ, RZ, R3 ;  /* 0x000000ffff137224 */ /* 0x004fc600078e0003 */
[----:B---3--:R-:W2:Y:S04]  /*1e6f0*/  LDL.LU R16, [R1+0x30] ;  /* 0x0000300001107983 */ /* 0x008ea80000300800 */
[----:B------:R-:W2:Y:S04]  /*1e700*/  LDL.LU R17, [R1+0x34] ;  /* 0x0000340001117983 */ /* 0x000ea80000300800 */
[----:B------:R-:W3:Y:S04]  /*1e710*/  LDL.LU R18, [R1+0x38] ;  /* 0x0000380001127983 */ /* 0x000ee80000300800 */
[----:B------:R-:W4:Y:S01]  /*1e720*/  LDL.LU R3, [R1+0x1c80] ;  /* 0x001c800001037983 */ /* 0x000f220000300800 */
[----:B-1----:R-:W-:Y:S01]  /*1e730*/  MOV R7, R20 ;  /* 0x0000001400077202 */ /* 0x002fe20000000f00 */
[----:B------:R-:W-:Y:S01]  /*1e740*/  IMAD.MOV.U32 R6, RZ, RZ, R21 ;  /* 0x000000ffff067224 */ /* 0x000fe200078e0015 */
[----:B------:R-:W-:Y:S01]  /*1e750*/  MOV R4, R23 ;  /* 0x0000001700047202 */ /* 0x000fe20000000f00 */
[----:B------:R-:W-:Y:S01]  /*1e760*/  IMAD.MOV.U32 R5, RZ, RZ, R22 ;  /* 0x000000ffff057224 */ /* 0x000fe200078e0016 */
[----:B---3--:R-:W-:Y:S04]  /*1e770*/  STL.64 [R1+0x1c78], R18 ;  /* 0x001c781201007387 */ /* 0x008fe80000100a00 */
[----:B--2---:R-:W-:Y:S04]  /*1e780*/  STL.64 [R1+0x1c70], R16 ;  /* 0x001c701001007387 */ /* 0x004fe80000100a00 */
[----:B----4-:R-:W1:Y:S04]  /*1e790*/  LDSM.16.MT88.4 R16, [R3+0x12000] ;  /* 0x012000000310783b */ /* 0x010e680000004200 */
[----:B------:R-:W2:Y:S04]  /*1e7a0*/  LDSM.16.MT88.4 R20, [R3+0x12080] ;  /* 0x012080000314783b */ /* 0x000ea80000004200 */
[----:B0-----:R0:W-:Y:S04]  /*1e7b0*/  STL.64 [R1+0x1c08], R14 ;  /* 0x001c080e01007387 */ /* 0x0011e80000100a00 */
[----:B------:R-:W-:Y:S04]  /*1e7c0*/  STL.64 [R1+0x1c00], R12 ;  /* 0x001c000c01007387 */ /* 0x000fe80000100a00 */
[----:B------:R3:W-:Y:S01]  /*1e7d0*/  STL [R1+0x1c38], R0 ;  /* 0x001c380001007387 */ /* 0x0007e20000100800 */
[----:B-1----:R-:W-:Y:S01]  /*1e7e0*/  IMAD.MOV.U32 R11, RZ, RZ, R16 ;  /* 0x000000ffff0b7224 */ /* 0x002fe200078e0010 */
[----:B0-----:R-:W-:Y:S01]  /*1e7f0*/  MOV R15, R18 ;  /* 0x00000012000f7202 */ /* 0x001fe20000000f00 */
[----:B------:R-:W-:-:S02]  /*1e800*/  IMAD.MOV.U32 R28, RZ, RZ, R17 ;  /* 0x000000ffff1c7224 */ /* 0x000fc400078e0011 */
[----:B---3--:R-:W-:Y:S02]  /*1e810*/  IMAD.MOV.U32 R0, RZ, RZ, R19 ;  /* 0x000000ffff007224 */ /* 0x008fe400078e0013 */
[----:B------:R-:W0:Y:S04]  /*1e820*/  LDSM.16.MT88.4 R16, [R2+0x13000] ;  /* 0x013000000210783b */ /* 0x000e280000004200 */
[----:B--2---:R-:W-:Y:S04]  /*1e830*/  STL.64 [R1+0x1bb8], R22 ;  /* 0x001bb81601007387 */ /* 0x004fe80000100a00 */
[----:B------:R1:W-:Y:S04]  /*1e840*/  STL.64 [R1+0x1bb0], R20 ;  /* 0x001bb01401007387 */ /* 0x0003e80000100a00 */
[----:B-1----:R-:W2:Y:S04]  /*1e850*/  LDL.LU R20, [R1+0xc0] ;  /* 0x0000c00001147983 */ /* 0x002ea80000300800 */
[----:B------:R-:W2:Y:S04]  /*1e860*/  LDL.LU R21, [R1+0xc4] ;  /* 0x0000c40001157983 */ /* 0x000ea80000300800 */
[----:B------:R-:W2:Y:S04]  /*1e870*/  LDL.LU R22, [R1+0xc8] ;  /* 0x0000c80001167983 */ /* 0x000ea80000300800 */
[----:B------:R-:W2:Y:S04]  /*1e880*/  LDL.LU R23, [R1+0xcc] ;  /* 0x0000cc0001177983 */ /* 0x000ea80000300800 */
[----:B------:R1:W-:Y:S01]  /*1e890*/  STL [R1+0x1b88], R3 ;  /* 0x001b880301007387 */ /* 0x0003e20000100800 */
[----:B0-----:R-:W-:Y:S01]  /*1e8a0*/  IMAD.MOV.U32 R25, RZ, RZ, R18 ;  /* 0x000000ffff197224 */ /* 0x001fe200078e0012 */
[----:B------:R-:W-:Y:S01]  /*1e8b0*/  MOV R26, R17 ;  /* 0x00000011001a7202 */ /* 0x000fe20000000f00 */
[----:B------:R-:W-:-:S02]  /*1e8c0*/  IMAD.MOV.U32 R24, RZ, RZ, R19 ;  /* 0x000000ffff187224 */ /* 0x000fc400078e0013 */
[----:B------:R-:W-:Y:S01]  /*1e8d0*/  IMAD.MOV.U32 R27, RZ, RZ, R16 ;  /* 0x000000ffff1b7224 */ /* 0x000fe200078e0010 */
[----:B------:R-:W2:Y:S04]  /*1e8e0*/  LDL.LU.64 R18, [R1+0x1c78] ;  /* 0x001c780001127983 */ /* 0x000ea80000300a00 */
[----:B------:R-:W2:Y:S04]  /*1e8f0*/  LDL.LU.64 R16, [R1+0x1c70] ;  /* 0x001c700001107983 */ /* 0x000ea80000300a00 */
[----:B------:R-:W-:Y:S04]  /*1e900*/  STL.64 [R1+0x1c48], R26 ;  /* 0x001c481a01007387 */ /* 0x000fe80000100a00 */
[----:B------:R0:W-:Y:S01]  /*1e910*/  STL.64 [R1+0x1c40], R24 ;  /* 0x001c401801007387 */ /* 0x0001e20000100a00 */
[----:B--2---:R-:W-:Y:S11]  /*1e920*/  HMMA.16816.F32 R16, R16, R8, R20 ;  /* 0x000000081010723c */ /* 0x004ff60000001814 */
[----:B------:R-:W-:Y:S11]  /*1e930*/  @!UPT UIADD3 URZ, URZ, URZ, URZ ;  /* 0x0000003f3f3ff290 */ /* 0x000ff6000fffe03f */
[----:B------:R-:W-:Y:S02]  /*1e940*/  @!UPT UIADD3 URZ, URZ, URZ, URZ ;  /* 0x0000003f3f3ff290 */ /* 0x000fe4000fffe03f */
[----:B------:R-:W-:Y:S01]  /*1e950*/  MOV R14, R16 ;  /* 0x00000010000e7202 */ /* 0x000fe20000000f00 */
[----:B------:R-:W-:Y:S02]  /*1e960*/  IMAD.MOV.U32 R13, RZ, RZ, R17 ;  /* 0x000000ffff0d7224 */ /* 0x000fe400078e0011 */
[----:B------:R-:W-:Y:S02]  /*1e970*/  IMAD.MOV.U32 R12, RZ, RZ, R18 ;  /* 0x000000ffff0c7224 */ /* 0x000fe400078e0012 */
[----:B------:R-:W-:Y:S04]  /*1e980*/  STL [R1+0x1c18], R14 ;  /* 0x001c180e01007387 */ /* 0x000fe80000100800 */
[----:B------:R-:W-:Y:S04]  /*1e990*/  STL.64 [R1+0x1c10], R12 ;  /* 0x001c100c01007387 */ /* 0x000fe80000100a00 */
[----:B------:R-:W2:Y:S04]  /*1e9a0*/  LDL.LU R16, [R1+0x90] ;  /* 0x0000900001107983 */ /* 0x000ea80000300800 */
[----:B------:R-:W2:Y:S04]  /*1e9b0*/  LDL.LU R17, [R1+0x94] ;  /* 0x0000940001117983 */ /* 0x000ea80000300800 */
[----:B------:R-:W3:Y:S01]  /*1e9c0*/  LDL.LU R18, [R1+0x98] ;  /* 0x0000980001127983 */ /* 0x000ee20000300800 */
[----:B-1----:R-:W-:Y:S01]  /*1e9d0*/  MOV R3, R19 ;  /* 0x0000001300037202 */ /* 0x002fe20000000f00 */
[----:B------:R-:W-:-:S02]  /*1e9e0*/  IMAD.MOV.U32 R19, RZ, RZ, R10 ;  /* 0x000000ffff137224 */ /* 0x000fc400078e000a */
[----:B------:R-:W4:Y:S01]  /*1e9f0*/  LDL.LU R10, [R1+0x1c68] ;  /* 0x001c6800010a7983 */ /* 0x000f220000300800 */
[----:B------:R-:W-:Y:S01]  /*1ea00*/  IMAD.MOV.U32 R20, RZ, RZ, R11 ;  /* 0x000000ffff147224 */ /* 0x000fe200078e000b */
[----:B------:R-:W-:Y:S01]  /*1ea10*/  MOV R21, R28 ;  /* 0x0000001c00157202 */ /* 0x000fe20000000f00 */
[----:B------:R-:W-:Y:S02]  /*1ea20*/  IMAD.MOV.U32 R22, RZ, RZ, R15 ;  /* 0x000000ffff167224 */ /* 0x000fe400078e000f */
[----:B------:R-:W-:Y:S01]  /*1ea30*/  IMAD.MOV.U32 R23, RZ, RZ, R0 ;  /* 0x000000ffff177224 */ /* 0x000fe200078e0000 */
[----:B---3--:R-:W-:Y:S04]  /*1ea40*/  STL.64 [R1+0x1bc8], R18 ;  /* 0x001bc81201007387 */ /* 0x008fe80000100a00 */
[----:B--2---:R1:W-:Y:S04]  /*1ea50*/  STL.64 [R1+0x1bc0], R16 ;  /* 0x001bc01001007387 */ /* 0x0043e80000100a00 */
[----:B------:R-:W2:Y:S04]  /*1ea60*/  LDL.LU R11, [R1+0x1c64] ;  /* 0x001c6400010b7983 */ /* 0x000ea80000300800 */
[----:B------:R-:W3:Y:S04]  /*1ea70*/  LDL.LU R28, [R1+0x1c60] ;  /* 0x001c6000011c7983 */ /* 0x000ee80000300800 */
[----:B0-----:R-:W2:Y:S04]  /*1ea80*/  LDL.LU R24, [R1+0xf0] ;  /* 0x0000f00001187983 */ /* 0x001ea80000300800 */
[----:B------:R-:W2:Y:S04]  /*1ea90*/  LDL.LU R25, [R1+0xf4] ;  /* 0x0000f40001197983 */ /* 0x000ea80000300800 */
[----:B------:R-:W2:Y:S04]  /*1eaa0*/  LDL.LU R26, [R1+0xf8] ;  /* 0x0000f800011a7983 */ /* 0x000ea80000300800 */
[----:B------:R-:W2:Y:S04]  /*1eab0*/  LDL.LU R27, [R1+0xfc] ;  /* 0x0000fc00011b7983 */ /* 0x000ea80000300800 */
        /* <DEDUP_REMOVED lines=10> */
[----:B------:R-:W3:Y:S04]  /*1eb60*/  LDL.LU R12, [R1+0xd0] ;  /* 0x0000d000010c7983 */ /* 0x000ee80000300800 */
[----:B------:R-:W0:Y:S04]  /*1eb70*/  LDSM.16.MT88.4 R4, [R2+0x13080] ;  /* 0x013080000204783b */ /* 0x000e280000004200 */
[----:B------:R-:W3:Y:S04]  /*1eb80*/  LDL.LU R13, [R1+0xd4] ;  /* 0x0000d400010d7983 */ /* 0x000ee80000300800 */
[----:B------:R-:W3:Y:S04]  /*1eb90*/  LDL.LU R14, [R1+0xd8] ;  /* 0x0000d800010e7983 */ /* 0x000ee80000300800 */
[----:B------:R-:W3:Y:S01]  /*1eba0*/  LDL.LU R15, [R1+0xdc] ;  /* 0x0000dc00010f7983 */ /* 0x000ee20000300800 */
[----:B0-----:R-:W-:-:S03]  /*1ebb0*/  IMAD.MOV.U32 R0, RZ, RZ, R4 ;  /* 0x000000ffff007224 */ /* 0x001fc600078e0004 */
[----:B--2---:R0:W-:Y:S04]  /*1ebc0*/  STL.64 [R1+0x1be8], R18 ;  /* 0x001be81201007387 */ /* 0x0041e80000100a00 */
[----:B------:R3:W-:Y:S01]  /*1ebd0*/  STL.64 [R1+0x1be0], R16 ;  /* 0x001be01001007387 */ /* 0x0007e20000100a00 */
[----:B0-----:R-:W-:Y:S01]  /*1ebe0*/  IMAD.MOV.U32 R18, RZ, RZ, R11 ;  /* 0x000000ffff127224 */ /* 0x001fe200078e000b */
[----:B----4-:R-:W-:Y:S01]  /*1ebf0*/  MOV R19, R10 ;  /* 0x0000000a00137202 */ /* 0x010fe20000000f00 */
[----:B------:R-:W-:Y:S01]  /*1ec00*/  IMAD.MOV.U32 R10, RZ, RZ, R5 ;  /* 0x000000ffff0a7224 */ /* 0x000fe200078e0005 */
[----:B------:R-:W-:Y:S01]  /*1ec10*/  MOV R11, R6 ;  /* 0x00000006000b7202 */ /* 0x000fe20000000f00 */
[----:B---3--:R-:W-:Y:S02]  /*1ec20*/  IMAD.MOV.U32 R17, RZ, RZ, R28 ;  /* 0x000000ffff117224 */ /* 0x008fe400078e001c */
[----:B------:R-:W-:-:S02]  /*1ec30*/  IMAD.MOV.U32 R28, RZ, RZ, R7 ;  /* 0x000000ffff1c7224 */ /* 0x000fc400078e0007 */
[----:B------:R-:W0:Y:S04]  /*1ec40*/  LDSM.16.MT88.4 R4, [R29+0x13000] ;  /* 0x013000001d04783b */ /* 0x000e280000004200 */
[----:B------:R-:W-:Y:S04]  /*1ec50*/  STL.64 [R1+0x1bf8], R22 ;  /* 0x001bf81601007387 */ /* 0x000fe80000100a00 */
[----:B------:R1:W-:Y:S04]  /*1ec60*/  STL.64 [R1+0x1bf0], R20 ;  /* 0x001bf01401007387 */ /* 0x0003e80000100a00 */
[----:B-1----:R-:W2:Y:S04]  /*1ec70*/  LDL.LU R20, [R1+0xe0] ;  /* 0x0000e00001147983 */ /* 0x002ea80000300800 */
[----:B------:R-:W2:Y:S04]  /*1ec80*/  LDL.LU R21, [R1+0xe4] ;  /* 0x0000e40001157983 */ /* 0x000ea80000300800 */
[----:B------:R-:W2:Y:S04]  /*1ec90*/  LDL.LU R22, [R1+0xe8] ;  /* 0x0000e80001167983 */ /* 0x000ea80000300800 */
[----:B------:R-:W2:Y:S04]  /*1eca0*/  LDL.LU R23, [R1+0xec] ;  /* 0x0000ec0001177983 */ /* 0x000ea80000300800 */
[----:B------:R-:W3:Y:S04]  /*1ecb0*/  LDL.LU R16, [R1+0xb0] ;  /* 0x0000b00001107983 */ /* 0x000ee80000300800 */
[----:B------:R-:W-:Y:S04]  /*1ecc0*/  STL [R1+0x1b64], R2 ;  /* 0x001b640201007387 */ /* 0x000fe80000100800 */
[----:B0-----:R-:W-:Y:S04]  /*1ecd0*/  STL.64 [R1+0x60], R4 ;  /* 0x0000600401007387 */ /* 0x001fe80000100a00 */
[----:B------:R0:W-:Y:S04]  /*1ece0*/  STL.64 [R1+0x68], R6 ;  /* 0x0000680601007387 */ /* 0x0001e80000100a00 */
[----:B0-----:R-:W4:Y:S04]  /*1ecf0*/  LDL.LU.64 R6, [R1+0x1c58] ;  /* 0x001c580001067983 */ /* 0x001f280000300a00 */
[----:B------:R-:W4:Y:S02]  /*1ed00*/  LDL.LU.64 R4, [R1+0x1c50] ;  /* 0x001c500001047983 */ /* 0x000f240000300a00 */
[----:B----4-:R-:W-:Y:S02]  /*1ed10*/  HMMA.16816.F32 R4, R4, R8, R24 ;  /* 0x000000080404723c */ /* 0x010fe40000001818 */
[----:B------:R-:W4:Y:S04]  /*1ed20*/  LDL.LU.64 R26, [R1+0x1c48] ;  /* 0x001c4800011a7983 */ /* 0x000f280000300a00 */
[----:B------:R-:W2:Y:S11]  /*1ed30*/  LDL.LU.64 R24, [R1+0x1c40] ;  /* 0x001c400001187983 */ /* 0x000eb60000300a00 */
[----:B------:R-:W-:Y:S06]  /*1ed40*/  @!UPT UIADD3 URZ, URZ, URZ, URZ ;  /* 0x0000003f3f3ff290 */ /* 0x000fec000fffe03f */
[----:B------:R0:W-:Y:S04]  /*1ed50*/  STL.64 [R1+0x1b70], R6 ;  /* 0x001b700601007387 */ /* 0x0001e80000100a00 */
[----:B------:R1:W-:Y:S01]  /*1ed60*/  STL.64 [R1+0x1b68], R4 ;  /* 0x001b680401007387 */ /* 0x0003e20000100a00 */
[----:B0-----:R-:W-:Y:S02]  /*1ed70*/  IMAD.MOV.U32 R6, RZ, RZ, R11 ;  /* 0x000000ffff067224 */ /* 0x001fe400078e000b */
[----:B------:R-:W-:Y:S02]  /*1ed80*/  IMAD.MOV.U32 R7, RZ, RZ, R28 ;  /* 0x000000ffff077224 */ /* 0x000fe400078e001c */
[----:B-1----:R-:W-:Y:S01]  /*1ed90*/  IMAD.MOV.U32 R4, RZ, RZ, R0 ;  /* 0x000000ffff047224 */ /* 0x002fe200078e0000 */
[----:B------:R-:W-:Y:S01]  /*1eda0*/  MOV R5, R10 ;  /* 0x0000000a00057202 */ /* 0x000fe20000000f00 */
[----:B------:R-:W3:Y:S04]  /*1edb0*/  LDL.LU R0, [R1+0x1c38] ;  /* 0x001c380001007983 */ /* 0x000ee80000300800 */
[----:B------:R-:W3:Y:S04]  /*1edc0*/  LDL.LU R10, [R1+0x1c34] ;  /* 0x001c3400010a7983 */ /* 0x000ee80000300800 */
[----:B------:R-:W3:Y:S04]  /*1edd0*/  LDL.LU R11, [R1+0x1c30] ;  /* 0x001c3000010b7983 */ /* 0x000ee80000300800 */
[----:B------:R-:W-:Y:S04]  /*1ede0*/  STL.64 [R1+0x1b98], R6 ;  /* 0x001b980601007387 */ /* 0x000fe80000100a00 */
[----:B------:R4:W-:Y:S02]  /*1edf0*/  STL.64 [R1+0x1b90], R4 ;  /* 0x001b900401007387 */ /* 0x0009e40000100a00 */
[----:B----4-:R-:W-:Y:S01]  /*1ee00*/  MOV R4, R27 ;  /* 0x0000001b00047202 */ /* 0x010fe20000000f00 */
[----:B------:R-:W-:-:S02]  /*1ee10*/  IMAD.MOV.U32 R5, RZ, RZ, R26 ;  /* 0x000000ffff057224 */ /* 0x000fc400078e001a */
[----:B--2---:R-:W-:Y:S01]  /*1ee20*/  IMAD.MOV.U32 R6, RZ, RZ, R25 ;  /* 0x000000ffff067224 */ /* 0x004fe200078e0019 */
[----:B------:R-:W-:Y:S02]  /*1ee30*/  MOV R7, R24 ;  /* 0x0000001800077202 */ /* 0x000fe40000000f00 */
[----:B------:R-:W0:Y:S02]  /*1ee40*/  LDSM.16.MT88.4 R24, [R29+0x13080] ;  /* 0x013080001d18783b */ /* 0x000e240000004200 */
[----:B0-----:R-:W-:Y:S02]  /*1ee50*/  IMAD.MOV.U32 R2, RZ, RZ, R26 ;  /* 0x000000ffff027224 */ /* 0x001fe400078e001a */
[----:B------:R0:W-:Y:S01]  /*1ee60*/  STL.64 [R1+0x50], R24 ;  /* 0x0000501801007387 */ /* 0x0001e20000100a00 */
[----:B------:R-:W-:-:S03]  /*1ee70*/  IMAD.MOV.U32 R28, RZ, RZ, R27 ;  /* 0x000000ffff1c7224 */ /* 0x000fc600078e001b */
[----:B------:R-:W2:Y:S04]  /*1ee80*/  LDL.LU.64 R26, [R1+0x1c28] ;  /* 0x001c2800011a7983 */ /* 0x000ea80000300a00 */
[----:B0-----:R-:W2:Y:S02]  /*1ee90*/  LDL.LU.64 R24, [R1+0x1c20] ;  /* 0x001c200001187983 */ /* 0x001ea40000300a00 */
[----:B--2---:R-:W-:Y:S02]  /*1eea0*/  HMMA.16816.F32 R24, R24, R8, R12 ;  /* 0x000000081818723c */ /* 0x004fe4000000180c */
[----:B------:R-:W2:Y:S04]  /*1eeb0*/  LDL.LU R14, [R1+0x1c18] ;  /* 0x001c1800010e7983 */ /* 0x000ea80000300800 */
[----:B------:R-:W4:Y:S11]  /*1eec0*/  LDL.LU.64 R12, [R1+0x1c10] ;  /* 0x001c1000010c7983 */ /* 0x000f360000300a00 */
[----:B------:R-:W-:Y:S06]  /*1eed0*/  @!UPT UIADD3 URZ, URZ, URZ, URZ ;  /* 0x0000003f3f3ff290 */ /* 0x000fec000fffe03f */
[----:B------:R0:W-:Y:S04]  /*1eee0*/  STL.64 [R1+0x1b80], R26 ;  /* 0x001b801a01007387 */ /* 0x0001e80000100a00 */
[----:B------:R2:W-:Y:S01]  /*1eef0*/  STL.64 [R1+0x1b78], R24 ;  /* 0x001b781801007387 */ /* 0x0005e20000100a00 */
[----:B0-----:R-:W-:Y:S02]  /*1ef00*/  MOV R27, R3 ;  /* 0x00000003001b7202 */ /* 0x001fe40000000f00 */
[----:B--2---:R-:W-:Y:S01]  /*1ef10*/  MOV R24, R14 ;  /* 0x0000000e00187202 */ /* 0x004fe20000000f00 */
[----:B----4-:R-:W-:Y:S02]  /*1ef20*/  IMAD.MOV.U32 R25, RZ, RZ, R13 ;  /* 0x000000ffff197224 */ /* 0x010fe400078e000d */
[----:B------:R-:W-:-:S02]  /*1ef30*/  IMAD.MOV.U32 R26, RZ, RZ, R12 ;  /* 0x000000ffff1a7224 */ /* 0x000fc400078e000c */
[----:B---3--:R-:W0:Y:S02]  /*1ef40*/  LDSM.16.MT88.4 R12, [R0+0x13000] ;  /* 0x01300000000c783b */ /* 0x008e240000004200 */
[----:B0-----:R-:W-:Y:S02]  /*1ef50*/  IMAD.MOV.U32 R3, RZ, RZ, R14 ;  /* 0x000000ffff037224 */ /* 0x001fe400078e000e */
[----:B------:R0:W-:Y:S01]  /*1ef60*/  STL.64 [R1+0x40], R12 ;  /* 0x0000400c01007387 */ /* 0x0001e20000100a00 */
[----:B------:R-:W-:-:S03]  /*1ef70*/  IMAD.MOV.U32 R29, RZ, RZ, R15 ;  /* 0x000000ffff1d7224 */ /* 0x000fc600078e000f */
[----:B------:R-:W2:Y:S04]  /*1ef80*/  LDL.LU.64 R14, [R1+0x1c08] ;  /* 0x001c0800010e7983 */ /* 0x000ea80000300a00 */
[----:B0-----:R-:W2:Y:S02]  /*1ef90*/  LDL.LU.64 R12, [R1+0x1c00] ;  /* 0x001c0000010c7983 */ /* 0x001ea40000300a00 */
[-C--:B--2---:R-:W-:Y:S02]  /*1efa0*/  HMMA.16816.F32 R12, R12, R8.reuse, R20 ;  /* 0x000000080c0c723c */ /* 0x084fe40000001814 */
[----:B------:R-:W2:Y:S04]  /*1efb0*/  LDL.LU.64 R22, [R1+0x1bf8] ;  /* 0x001bf80001167983 */ /* 0x000ea80000300a00 */
        /* <DEDUP_REMOVED lines=13> */
[----:B------:R-:W-:Y:S04]  /*1f090*/  STL.64 [R1], R20 ;  /* 0x0000001401007387 */ /* 0x000fe80000100a00 */
[----:B------:R0:W-:Y:S04]  /*1f0a0*/  STL.64 [R1+0x8], R22 ;  /* 0x0000081601007387 */ /* 0x0001e80000100a00 */
[----:B0-----:R-:W2:Y:S04]  /*1f0b0*/  LDL.LU.64 R22, [R1+0x1bb8] ;  /* 0x001bb80001167983 */ /* 0x001ea80000300a00 */
        /* <DEDUP_REMOVED lines=8> */
[----:B------:R-:W3:Y:S04]  /*1f140*/  LDL.LU R21, [R1+0x64] ;  /* 0x0000640001157983 */ /* 0x000ee80000300800 */
[----:B-1----:R-:W3:Y:S04]  /*1f150*/  LDL.LU R22, [R1+0x68] ;  /* 0x0000680001167983 */ /* 0x002ee80000300800 */
[----:B------:R-:W3:Y:S01]  /*1f160*/  LDL.LU R23, [R1+0x6c] ;  /* 0x00006c0001177983 */ /* 0x000ee20000300800 */
[----:B--2---:R-:W-:Y:S03]  /*1f170*/  HMMA.16816.F32 R16, R4, R10, R16 ;  /* 0x0000000a0410723c */ /* 0x004fe60000001810 */
[----:B------:R-:W2:Y:S04]  /*1f180*/  LDL.LU.64 R6, [R1+0x1b98] ;  /* 0x001b980001067983 */ /* 0x000ea80000300a00 */
[----:B------:R-:W2:Y:S11]  /*1f190*/  LDL.LU.64 R4, [R1+0x1b90] ;  /* 0x001b900001047983 */ /* 0x000eb60000300a00 */
[----:B------:R-:W-:Y:S05]  /*1f1a0*/  @!UPT UIADD3 URZ, URZ, URZ, URZ ;  /* 0x0000003f3f3ff290 */ /* 0x000fea000fffe03f */
[----:B------:R-:W-:Y:S04]  /*1f1b0*/  STL.64 [R1+0xd0], R16 ;  /* 0x0000d01001007387 */ /* 0x000fe80000100a00 */
[----:B------:R-:W-:Y:S04]  /*1f1c0*/  STL.64 [R1+0xd8], R18 ;  /* 0x0000d81201007387 */ /* 0x000fe80000100a00 */
[----:B------:R-:W0:Y:S04]  /*1f1d0*/  LDSM.16.MT88.4 R16, [R0+0x13080] ;  /* 0x013080000010783b */ /* 0x000e280000004200 */
[----:B0-----:R0:W-:Y:S04]  /*1f1e0*/  STL.64 [R1+0x1b58], R18 ;  /* 0x001b581201007387 */ /* 0x0011e80000100a00 */
[----:B------:R1:W-:Y:S01]  /*1f1f0*/  STL.64 [R1+0x1b50], R16 ;  /* 0x001b501001007387 */ /* 0x0003e20000100a00 */
[----:B0-----:R-:W-:-:S03]  /*1f200*/  MOV R18, R3 ;  /* 0x0000000300127202 */ /* 0x001fc60000000f00 */
[----:B-1----:R-:W4:Y:S04]  /*1f210*/  LDL.LU R16, [R1+0x40] ;  /* 0x0000400001107983 */ /* 0x002f280000300800 */
[----:B------:R-:W4:Y:S01]  /*1f220*/  LDL.LU R17, [R1+0x44] ;  /* 0x0000440001117983 */ /* 0x000f220000300800 */
[----:B------:R-:W-:-:S03]  /*1f230*/  IMAD.MOV.U32 R19, RZ, RZ, R29 ;  /* 0x000000ffff137224 */ /* 0x000fc600078e001d */
[----:B------:R-:W3:Y:S01]  /*1f240*/  LDL.LU R3, [R1+0x1b88] ;  /* 0x001b880001037983 */ /* 0x000ee20000300800 */
        /* <DEDUP_REMOVED lines=8> */
[----:B------:R-:W3:Y:S04]  /*1f2d0*/  LDL.LU.64 R6, [R1+0x1b70] ;  /* 0x001b700001067983 */ /* 0x000ee80000300a00 */
[----:B0-----:R-:W3:Y:S04]  /*1f2e0*/  LDL.LU.64 R4, [R1+0x1b68] ;  /* 0x001b680001047983 */ /* 0x001ee80000300a00 */
[----:B------:R-:W-:Y:S04]  /*1f2f0*/  STL [R1+0x1ae0], R8 ;  /* 0x001ae00801007387 */ /* 0x000fe80000100800 */
[----:B------:R-:W-:Y:S04]  /*1f300*/  STL [R1+0x1adc], R9 ;  /* 0x001adc0901007387 */ /* 0x000fe80000100800 */
[----:B------:R-:W-:Y:S01]  /*1f310*/  STL [R1+0x1ad8], R29 ;  /* 0x001ad81d01007387 */ /* 0x000fe20000100800 */
[----:B---3--:R-:W-:Y:S03]  /*1f320*/  HMMA.16816.F32 R20, R20, R10, R4 ;  /* 0x0000000a1414723c */ /* 0x008fe60000001804 */
[----:B------:R-:W2:Y:S11]  /*1f330*/  LDL.LU R4, [R1+0x50] ;  /* 0x0000500001047983 */ /* 0x000eb60000300800 */
[----:B------:R-:W-:Y:S09]  /*1f340*/  @!UPT UIADD3 URZ, URZ, URZ, URZ ;  /* 0x0000003f3f3ff290 */ /* 0x000ff2000fffe03f */
[----:B------:R-:W-:Y:S04]  /*1f350*/  STL.64 [R1+0xa0], R20 ;  /* 0x0000a01401007387 */ /* 0x000fe80000100a00 */
[----:B------:R-:W-:Y:S04]  /*1f360*/  STL.64 [R1+0xa8], R22 ;  /* 0x0000a81601007387 */ /* 0x000fe80000100a00 */
[----:B------:R-:W2:Y:S01]  /*1f370*/  LDL.LU R5, [R1+0x54] ;  /* 0x0000540001057983 */ /* 0x000ea20000300800 */
[----:B------:R-:W-:-:S03]  /*1f380*/  IMAD.MOV.U32 R6, RZ, RZ, R2 ;  /* 0x000000ffff067224 */ /* 0x000fc600078e0002 */
[----:B------:R-:W3:Y:S01]  /*1f390*/  LDL.LU R2, [R1+0x1b64] ;  /* 0x001b640001027983 */ /* 0x000ee20000300800 */
[----:B------:R-:W-:-:S03]  /*1f3a0*/  MOV R7, R28 ;  /* 0x0000001c00077202 */ /* 0x000fc60000000f00 */
[----:B------:R-:W3:Y:S04]  /*1f3b0*/  LDL.LU R28, [R1+0x1b60] ;  /* 0x001b6000011c7983 */ /* 0x000ee80000300800 */
[----:B------:R-:W0:Y:S04]  /*1f3c0*/  LDSM.16.MT88.4 R20, [R3+0x13000] ;  /* 0x013000000314783b */ /* 0x000e280000004200 */
[----:B0-----:R-:W-:Y:S04]  /*1f3d0*/  STL.64 [R1+0x1b48], R22 ;  /* 0x001b481601007387 */ /* 0x001fe80000100a00 */
[----:B------:R-:W-:Y:S01]  /*1f3e0*/  STL.64 [R1+0x1b40], R20 ;  /* 0x001b401401007387 */ /* 0x000fe20000100a00 */
[-C--:B--2---:R-:W-:Y:S08]  /*1f3f0*/  HMMA.16816.F32 R24, R4, R10.reuse, R24 ;  /* 0x0000000a0418723c */ /* 0x084ff00000001818 */
[----:B----4-:R-:W-:Y:S11]  /*1f400*/  HMMA.16816.F32 R4, R16, R10, R12 ;  /* 0x0000000a1004723c */ /* 0x010ff6000000180c */
[----:B------:R-:W-:Y:S04]  /*1f410*/  @!UPT UIADD3 URZ, URZ, URZ, URZ ;  /* 0x0000003f3f3ff290 */ /* 0x000fe8000fffe03f */
[----:B------:R-:W-:Y:S01]  /*1f420*/  STL [R1+0x90], R24 ;  /* 0x0000901801007387 */ /* 0x000fe20000100800 */
[----:B------:R-:W-:Y:S01]  /*1f430*/  IMAD.MOV.U32 R8, RZ, RZ, R25 ;  /* 0x000000ffff087224 */ /* 0x000fe200078e0019 */
[----:B------:R-:W-:Y:S01]  /*1f440*/  MOV R29, R27 ;  /* 0x0000001b001d7202 */ /* 0x000fe20000000f00 */
[----:B------:R-:W-:Y:S02]  /*1f450*/  IMAD.MOV.U32 R9, RZ, RZ, R26 ;  /* 0x000000ffff097224 */ /* 0x000fe400078e001a */
[----:B------:R-:W0:Y:S04]  /*1f460*/  LDSM.16.MT88.4 R24, [R3+0x13080] ;  /* 0x013080000318783b */ /* 0x000e280000004200 */
[----:B------:R-:W-:Y:S01]  /*1f470*/  IMAD.MOV.U32 R15, RZ, RZ, R4 ;  /* 0x000000ffff0f7224 */ /* 0x000fe200078e0004 */
[----:B------:R-:W-:Y:S01]  /*1f480*/  MOV R13, R6 ;  /* 0x00000006000d7202 */ /* 0x000fe20000000f00 */
[----:B------:R-:W-:-:S02]  /*1f490*/  IMAD.MOV.U32 R14, RZ, RZ, R5 ;  /* 0x000000ffff0e7224 */ /* 0x000fc400078e0005 */
[----:B------:R-:W-:Y:S02]  /*1f4a0*/  IMAD.MOV.U32 R12, RZ, RZ, R7 ;  /* 0x000000ffff0c7224 */ /* 0x000fe400078e0007 */
[----:B---3--:R-:W1:Y:S04]  /*1f4b0*/  LDSM.16.MT88.4 R4, [R2+0x14000] ;  /* 0x014000000204783b */ /* 0x008e680000004200 */
[----:B------:R-:W-:Y:S04]  /*1f4c0*/  STL [R1+0x1aec], R29 ;  /* 0x001aec1d01007387 */ /* 0x000fe80000100800 */
[----:B------:R-:W-:Y:S04]  /*1f4d0*/  STL [R1+0x1ae8], R9 ;  /* 0x001ae80901007387 */ /* 0x000fe80000100800 */
[----:B------:R-:W-:Y:S04]  /*1f4e0*/  STL [R1+0x1ae4], R8 ;  /* 0x001ae40801007387 */ /* 0x000fe80000100800 */
[----:B------:R-:W-:Y:S04]  /*1f4f0*/  STL [R1+0x1b20], R3 ;  /* 0x001b200301007387 */ /* 0x000fe80000100800 */
[----:B------:R-:W2:Y:S04]  /*1f500*/  S2R R19, SR_TID.X ;  /* 0x0000000000137919 */ /* 0x000ea80000002100 */
[----:B0-----:R-:W-:Y:S04]  /*1f510*/  STL.64 [R1+0x1b18], R26 ;  /* 0x001b181a01007387 */ /* 0x001fe80000100a00 */
[----:B------:R-:W-:Y:S04]  /*1f520*/  STL.64 [R1+0x1b10], R24 ;  /* 0x001b101801007387 */ /* 0x000fe80000100a00 */
[----:B------:R-:W-:Y:S04]  /*1f530*/  STL [R1+0x1afc], R12 ;  /* 0x001afc0c01007387 */ /* 0x000fe80000100800 */
[----:B------:R-:W-:Y:S04]  /*1f540*/  STL [R1+0x1af8], R13 ;  /* 0x001af80d01007387 */ /* 0x000fe80000100800 */
[----:B------:R-:W-:Y:S04]  /*1f550*/  STL [R1+0x1af4], R14 ;  /* 0x001af40e01007387 */ /* 0x000fe80000100800 */
[----:B------:R-:W-:Y:S04]  /*1f560*/  STL [R1+0x1af0], R15 ;  /* 0x001af00f01007387 */ /* 0x000fe80000100800 */
[----:B------:R-:W3:Y:S04]  /*1f570*/  LDL.LU R20, [R1+0x10] ;  /* 0x0000100001147983 */ /* 0x000ee80000300800 */
[----:B-1----:R-:W-:Y:S04]  /*1f580*/  STL.64 [R1+0x40], R4 ;  /* 0x0000400401007387 */ /* 0x002fe80000100a00 */
[----:B------:R-:W-:Y:S04]  /*1f590*/  STL.64 [R1+0x48], R6 ;  /* 0x0000480601007387 */ /* 0x000fe80000100a00 */
[----:B------:R-:W0:Y:S04]  /*1f5a0*/  LDSM.16.M88.4 R4, [R28+0x20280] ;  /* 0x020280001c04783b */ /* 0x000e280000000200 */
[----:B------:R-:W1:Y:S01]  /*1f5b0*/  S2R R17, SR_TID.X ;  /* 0x0000000000117919 */ /* 0x000e620000002100 */
[----:B--2---:R-:W-:-:S03]  /*1f5c0*/  LOP3.LUT R19, R19, 0x7, RZ, 0xc0, !PT ;  /* 0x0000000713137812 */ /* 0x004fc600078ec0ff */
[----:B------:R-:W3:Y:S02]  /*1f5d0*/  LDL.LU R21, [R1+0x14] ;  /* 0x0000140001157983 */ /* 0x000ee40000300800 */
[----:B------:R-:W-:Y:S02]  /*1f5e0*/  IMAD R19, R19, 0x110, RZ ;  /* 0x0000011013137824 */ /* 0x000fe400078e02ff */
[----:B------:R-:W3:Y:S04]  /*1f5f0*/  LDL.LU R22, [R1+0x18] ;  /* 0x0000180001167983 */ /* 0x000ee80000300800 */
[----:B------:R-:W3:Y:S01]  /*1f600*/  LDL.LU R23, [R1+0x1c] ;  /* 0x00001c0001177983 */ /* 0x000ee20000300800 */
[C---:B-1----:R-:W-:Y:S02]  /*1f610*/  LOP3.LUT R18, R17.reuse, 0x10, RZ, 0xc0, !PT ;  /* 0x0000001011127812 */ /* 0x042fe400078ec0ff */
[----:B------:R-:W-:-:S03]  /*1f620*/  SHF.L.U32 R17, R17, 0x1, RZ ;  /* 0x0000000111117819 */ /* 0x000fc600000006ff */
[----:B------:R-:W-:Y:S01]  /*1f630*/  IMAD.SHL.U32 R18, R18, 0x80, RZ ;  /* 0x0000008012127824 */ /* 0x000fe200078e00ff */
[----:B------:R-:W-:-:S04]  /*1f640*/  LOP3.LUT R19, R19, 0x10, R17, 0x78, !PT ;  /* 0x0000001013137812 */ /* 0x000fc800078e7811 */
[----:B------:R-:W-:Y:S01]  /*1f650*/  LOP3.LUT R19, R19, R18, RZ, 0xfc, !PT ;  /* 0x0000001213137212 */ /* 0x000fe200078efcff */
[----:B0-----:R-:W-:Y:S03]  /*1f660*/  STL [R1+0x1b0c], R4 ;  /* 0x001b0c0401007387 */ /* 0x001fe60000100800 */
[----:B------:R-:W-:Y:S01]  /*1f670*/  LOP3.LUT R19, R19, 0x20, RZ, 0x3c, !PT ;  /* 0x0000002013137812 */ /* 0x000fe200078e3cff */
[----:B------:R-:W-:Y:S04]  /*1f680*/  STL [R1+0x1b08], R5 ;  /* 0x001b080501007387 */ /* 0x000fe80000100800 */
[----:B------:R-:W-:Y:S04]  /*1f690*/  STL [R1+0x1b04], R6 ;  /* 0x001b040601007387 */ /* 0x000fe80000100800 */
[----:B------:R-:W-:Y:S04]  /*1f6a0*/  STL [R1+0x1b00], R7 ;  /* 0x001b000701007387 */ /* 0x000fe80000100800 */
[----:B------:R-:W0:Y:S04]  /*1f6b0*/  LDSM.16.MT88.4 R4, [R2+0x14080] ;  /* 0x014080000204783b */ /* 0x000e280000004200 */
[----:B------:R-:W1:Y:S04]  /*1f6c0*/  LDSM.16.MT88.4 R24, [R19+0x14000] ;  /* 0x014000001318783b */ /* 0x000e680000004200 */
[----:B------:R-:W2:Y:S04]  /*1f6d0*/  LDSM.16.MT88.4 R16, [R19+0x14080] ;  /* 0x014080001310783b */ /* 0x000ea80000004200 */
[----:B------:R-:W-:Y:S01]  /*1f6e0*/  STL [R1+0x18d0], R28 ;  /* 0x0018d01c01007387 */ /* 0x000fe20000100800 */
[----:B0-----:R-:W-:Y:S01]  /*1f6f0*/  IMAD.MOV.U32 R13, RZ, RZ, R5 ;  /* 0x000000ffff0d7224 */ /* 0x001fe200078e0005 */
[----:B------:R-:W-:Y:S01]  /*1f700*/  MOV R14, R6 ;  /* 0x00000006000e7202 */ /* 0x000fe20000000f00 */
[----:B------:R-:W-:-:S02]  /*1f710*/  IMAD.MOV.U32 R12, RZ, RZ, R4 ;  /* 0x000000ffff0c7224 */ /* 0x000fc400078e0004 */
[----:B------:R-:W-:Y:S01]  /*1f720*/  IMAD.MOV.U32 R15, RZ, RZ, R7 ;  /* 0x000000ffff0f7224 */ /* 0x000fe200078e0007 */
[----:B-1----:R-:W-:Y:S01]  /*1f730*/  MOV R5, R25 ;  /* 0x0000001900057202 */ /* 0x002fe20000000f00 */
[----:B------:R-:W-:Y:S02]  /*1f740*/  IMAD.MOV.U32 R6, RZ, RZ, R26 ;  /* 0x000000ffff067224 */ /* 0x000fe400078e001a */
[----:B------:R-:W-:Y:S01]  /*1f750*/  IMAD.MOV.U32 R7, RZ, RZ, R27 ;  /* 0x000000ffff077224 */ /* 0x000fe200078e001b */
[----:B------:R-:W-:Y:S01]  /*1f760*/  STL [R1+0x1b2c], R13 ;  /* 0x001b2c0d01007387 */ /* 0x000fe20000100800 */
[----:B------:R-:W-:-:S03]  /*1f770*/  IMAD.MOV.U32 R4, RZ, RZ, R24 ;  /* 0x000000ffff047224 */ /* 0x000fc600078e0018 */
[----:B------:R-:W-:Y:S04]  /*1f780*/  STL [R1+0x1b28], R12 ;  /* 0x001b280c01007387 */ /* 0x000fe80000100800 */
[----:B------:R-:W-:Y:S04]  /*1f790*/  STL [R1+0x1b24], R2 ;  /* 0x001b240201007387 */ /* 0x000fe80000100800 */
[----:B------:R-:W-:Y:S04]  /*1f7a0*/  STL.64 [R1+0x1b38], R6 ;  /* 0x001b380601007387 */ /* 0x000fe80000100a00 */
[----:B------:R0:W-:Y:S01]  /*1f7b0*/  STL.64 [R1+0x1b30], R4 ;  /* 0x001b300401007387 */ /* 0x0001e20000100a00 */
[----:B--2---:R-:W-:Y:S01]  /*1f7c0*/  IMAD.MOV.U32 R25, RZ, RZ, R18 ;  /* 0x000000ffff197224 */ /* 0x004fe200078e0012 */
[----:B------:R-:W-:Y:S01]  /*1f7d0*/  MOV R24, R19 ;  /* 0x0000001300187202 */ /* 0x000fe20000000f00 */
[----:B------:R-:W-:Y:S01]  /*1f7e0*/  IMAD.MOV.U32 R26, RZ, RZ, R17 ;  /* 0x000000ffff1a7224 */ /* 0x000fe200078e0011 */
[----:B------:R-:W-:Y:S01]  /*1f7f0*/  MOV R27, R16 ;  /* 0x00000010001b7202 */ /* 0x000fe20000000f00 */
[----:B0-----:R-:W2:Y:S04]  /*1f800*/  LDL.LU R4, [R1] ;  /* 0x0000000001047983 */ /* 0x001ea80000300800 */
[----:B------:R-:W2:Y:S04]  /*1f810*/  LDL.LU R5, [R1+0x4] ;  /* 0x0000040001057983 */ /* 0x000ea80000300800 */
[----:B------:R-:W2:Y:S04]  /*1f820*/  LDL.LU R6, [R1+0x8] ;  /* 0x0000080001067983 */ /* 0x000ea80000300800 */
[----:B------:R-:W2:Y:S04]  /*1f830*/  LDL.LU R7, [R1+0xc] ;  /* 0x00000c0001077983 */ /* 0x000ea80000300800 */
[----:B------:R-:W3:Y:S04]  /*1f840*/  LDL.LU.64 R18, [R1+0x1b58] ;  /* 0x001b580001127983 */ /* 0x000ee80000300a00 */
[----:B------:R-:W3:Y:S02]  /*1f850*/  LDL.LU.64 R16, [R1+0x1b50] ;  /* 0x001b500001107983 */ /* 0x000ee40000300a00 */
[----:B---3--:R-:W-:Y:S02]  /*1f860*/  HMMA.16816.F32 R16, R16, R10, R20 ;  /* 0x0000000a1010723c */ /* 0x008fe40000001814 */
[----:B------:R-:W0:Y:S11]  /*1f870*/  LDSM.16.MT88.4 R20, [R0+0x14000] ;  /* 0x014000000014783b */ /* 0x000e360000004200 */
[----:B------:R-:W-:Y:S11]  /*1f880*/  @!UPT UIADD3 URZ, URZ, URZ, URZ ;  /* 0x0000003f3f3ff290 */ /* 0x000ff6000fffe03f */
[----:B------:R-:W-:Y:S01]  /*1f890*/  IMAD.MOV.U32 R29, RZ, RZ, R16 ;  /* 0x000000ffff1d7224 */ /* 0x000fe200078e0010 */
[----:B------:R-:W-:Y:S01]  /*1f8a0*/  MOV R8, R18 ;  /* 0x0000001200087202 */ /* 0x000fe20000000f00 */
[----:B------:R-:W-:Y:S02]  /*1f8b0*/  IMAD.MOV.U32 R9, RZ, RZ, R17 ;  /* 0x000000ffff097224 */ /* 0x000fe400078e0011 */
[----:B------:R-:W-:Y:S02]  /*1f8c0*/  IMAD.MOV.U32 R28, RZ, RZ, R19 ;  /* 0x000000ffff1c7224 */ /* 0x000fe400078e0013 */
[----:B0-----:R-:W-:Y:S01]  /*1f8d0*/  IMAD.MOV.U32 R19, RZ, RZ, R20 ;  /* 0x000000ffff137224 */ /* 0x001fe200078e0014 */
[----:B------:R-:W-:Y:S01]  /*1f8e0*/  MOV R18, R21 ;  /* 0x0000001500127202 */ /* 0x000fe20000000f00 */
[----:B------:R-:W-:Y:S02]  /*1f8f0*/  IMAD.MOV.U32 R17, RZ, RZ, R22 ;  /* 0x000000ffff117224 */ /* 0x000fe400078e0016 */
[----:B------:R-:W-:-:S02]  /*1f900*/  IMAD.MOV.U32 R16, RZ, RZ, R23 ;  /* 0x000000ffff107224 */ /* 0x000fc400078e0017 */
[----:B------:R-:W0:Y:S02]  /*1f910*/  LDSM.16.MT88.4 R20, [R0+0x14080] ;  /* 0x014080000014783b */ /* 0x000e240000004200 */
[----:B0-----:R-:W-:Y:S01]  /*1f920*/  IMAD.MOV.U32 R2, RZ, RZ, R22 ;  /* 0x000000ffff027224 */ /* 0x001fe200078e0016 */
[----:B------:R-:W-:Y:S01]  /*1f930*/  MOV R3, R23 ;  /* 0x0000001700037202 */ /* 0x000fe20000000f00 */
[----:B------:R-:W-:Y:S01]  /*1f940*/  IMAD.MOV.U32 R12, RZ, RZ, R21 ;  /* 0x000000ffff0c7224 */ /* 0x000fe200078e0015 */
[----:B------:R-:W-:Y:S01]  /*1f950*/  MOV R13, R20 ;  /* 0x00000014000d7202 */ /* 0x000fe20000000f00 */
[----:B------:R-:W2:Y:S04]  /*1f960*/  LDL.LU.64 R22, [R1+0x1b48] ;  /* 0x001b480001167983 */ /* 0x000ea80000300a00 */
[----:B------:R-:W2:Y:S02]  /*1f970*/  LDL.LU.64 R20, [R1+0x1b40] ;  /* 0x001b400001147983 */ /* 0x000ea40000300a00 */
[----:B--2---:R-:W-:Y:S02]  /*1f980*/  HMMA.16816.F32 R20, R20, R10, R4 ;  /* 0x0000000a1414723c */ /* 0x004fe40000001804 */
[----:B------:R-:W2:Y:S04]  /*1f990*/  LDL.LU.64 R6, [R1+0x1b38] ;  /* 0x001b380001067983 */ /* 0x000ea80000300a00 */
[----:B------:R-:W3:Y:S11]  /*1f9a0*/  LDL.LU.64 R4, [R1+0x1b30] ;  /* 0x001b300001047983 */ /* 0x000ef60000300a00 */
[----:B------:R-:W-:Y:S06]  /*1f9b0*/  @!UPT UIADD3 URZ, URZ, URZ, URZ ;  /* 0x0000003f3f3ff290 */ /* 0x000fec000fffe03f */
[----:B------:R0:W-:Y:S04]  /*1f9c0*/  STL.64 [R1+0x1a30], R22 ;  /* 0x001a301601007387 */ /* 0x0001e80000100a00 */
[----:B------:R1:W-:Y:S01]  /*1f9d0*/  STL.64 [R1+0x1a28], R20 ;  /* 0x001a281401007387 */ /* 0x0003e20000100a00 */
[----:B0-----:R-:W-:Y:S01]  /*1f9e0*/  MOV R22, R2 ;  /* 0x0000000200167202 */ /* 0x001fe20000000f00 */
[----:B------:R-:W-:Y:S02]  /*1f9f0*/  IMAD.MOV.U32 R23, RZ, RZ, R3 ;  /* 0x000000ffff177224 */ /* 0x000fe400078e0003 */
[----:B-1----:R-:W-:Y:S02]  /*1fa00*/  IMAD.MOV.U32 R20, RZ, RZ, R13 ;  /* 0x000000ffff147224 */ /* 0x002fe400078e000d */
[----:B------:R-:W4:Y:S01]  /*1fa10*/  LDL.LU R13, [R1+0x1b2c] ;  /* 0x001b2c00010d7983 */ /* 0x000f220000300800 */
[----:B------:R-:W-:-:S03]  /*1fa20*/  IMAD.MOV.U32 R21, RZ, RZ, R12 ;  /* 0x000000ffff157224 */ /* 0x000fc600078e000c */
[----:B------:R-:W2:Y:S04]  /*1fa30*/  LDL.LU R12, [R1+0x1b28] ;  /* 0x001b2800010c7983 */ /* 0x000ea80000300800 */
[----:B------:R-:W2:Y:S04]  /*1fa40*/  LDL.LU R2, [R1+0x1b24] ;  /* 0x001b240001027983 */ /* 0x000ea80000300800 */
[----:B------:R-:W2:Y:S04]  /*1fa50*/  LDL.LU R3, [R1+0x1b20] ;  /* 0x001b200001037983 */ /* 0x000ea80000300800 */
[----:B------:R0:W-:Y:S04]  /*1fa60*/  STL.64 [R1+0x1a50], R22 ;  /* 0x001a501601007387 */ /* 0x0001e80000100a00 */
[----:B------:R1:W-:Y:S01]  /*1fa70*/  STL.64 [R1+0x1a48], R20 ;  /* 0x001a481401007387 */ /* 0x0003e20000100a00 */
[----:B0-----:R-:W-:-:S02]  /*1fa80*/  IMAD.MOV.U32 R22, RZ, RZ, R17 ;  /* 0x000000ffff167224 */ /* 0x001fc400078e0011 */
[----:B------:R-:W-:Y:S02]  /*1fa90*/  IMAD.MOV.U32 R23, RZ, RZ, R16 ;  /* 0x000000ffff177224 */ /* 0x000fe400078e0010 */
[----:B-1----:R-:W-:Y:S01]  /*1faa0*/  IMAD.MOV.U32 R20, RZ, RZ, R19 ;  /* 0x000000ffff147224 */ /* 0x002fe200078e0013 */
[----:B------:R-:W-:Y:S02]  /*1fab0*/  MOV R21, R18 ;  /* 0x0000001200157202 */ /* 0x000fe40000000f00 */
[----:B------:R0:W-:Y:S04]  /*1fac0*/  STL.64 [R1+0x1a70], R22 ;  /* 0x001a701601007387 */ /* 0x0001e80000100a00 */
[----:B------:R1:W-:Y:S01]  /*1fad0*/  STL.64 [R1+0x1a68], R20 ;  /* 0x001a681401007387 */ /* 0x0003e20000100a00 */
[----:B0-----:R-:W-:Y:S01]  /*1fae0*/  IMAD.MOV.U32 R22, RZ, RZ, R25 ;  /* 0x000000ffff167224 */ /* 0x001fe200078e0019 */
[----:B------:R-:W-:-:S02]  /*1faf0*/  MOV R23, R24 ;  /* 0x0000001800177202 */ /* 0x000fc40000000f00 */
[----:B-1----:R-:W-:Y:S01]  /*1fb00*/  MOV R20, R27 ;  /* 0x0000001b00147202 */ /* 0x002fe20000000f00 */
[----:B------:R-:W-:Y:S02]  /*1fb10*/  IMAD.MOV.U32 R21, RZ, RZ, R26 ;  /* 0x000000ffff157224 */ /* 0x000fe400078e001a */
[----:B------:R-:W-:Y:S04]  /*1fb20*/  STL.64 [R1+0x1a90], R22 ;  /* 0x001a901601007387 */ /* 0x000fe80000100a00 */
[----:B------:R0:W-:Y:S04]  /*1fb30*/  STL.64 [R1+0x1a88], R20 ;  /* 0x001a881401007387 */ /* 0x0001e80000100a00 */
[----:B0-----:R-:W3:Y:S04]  /*1fb40*/  LDL.LU R20, [R1+0xc0] ;  /* 0x0000c00001147983 */ /* 0x001ee80000300800 */
[----:B------:R-:W3:Y:S04]  /*1fb50*/  LDL.LU R21, [R1+0xc4] ;  /* 0x0000c40001157983 */ /* 0x000ee80000300800 */
[----:B------:R-:W3:Y:S04]  /*1fb60*/  LDL.LU R22, [R1+0xc8] ;  /* 0x0000c80001167983 */ /* 0x000ee80000300800 */
[----:B------:R-:W3:Y:S04]  /*1fb70*/  LDL.LU R23, [R1+0xcc] ;  /* 0x0000cc0001177983 */ /* 0x000ee80000300800 */
[----:B--2---:R-:W0:Y:S02]  /*1fb80*/  LDSM.16.MT88.4 R24, [R3+0x14000] ;  /* 0x014000000318783b */ /* 0x004e240000004200 */
[----:B0-----:R-:W-:Y:S01]  /*1fb90*/  MOV R17, R26 ;  /* 0x0000001a00117202 */ /* 0x001fe20000000f00 */
[----:B------:R-:W-:-:S02]  /*1fba0*/  IMAD.MOV.U32 R16, RZ, RZ, R27 ;  /* 0x000000ffff107224 */ /* 0x000fc400078e001b */
[----:B------:R-:W-:Y:S01]  /*1fbb0*/  IMAD.MOV.U32 R19, RZ, RZ, R24 ;  /* 0x000000ffff137224 */ /* 0x000fe200078e0018 */
[----:B------:R-:W3:Y:S01]  /*1fbc0*/  LDL.LU.64 R26, [R1+0x1b18] ;  /* 0x001b1800011a7983 */ /* 0x000ee20000300a00 */
[----:B------:R-:W-:-:S03]  /*1fbd0*/  IMAD.MOV.U32 R18, RZ, RZ, R25 ;  /* 0x000000ffff127224 */ /* 0x000fc600078e0019 */
[----:B------:R-:W3:Y:S02]  /*1fbe0*/  LDL.LU.64 R24, [R1+0x1b10] ;  /* 0x001b100001187983 */ /* 0x000ee40000300a00 */
[----:B---3--:R-:W-:Y:S07]  /*1fbf0*/  HMMA.16816.F32 R24, R24, R10, R20 ;  /* 0x0000000a1818723c */ /* 0x008fee0000001814 */
[----:B------:R-:W-:Y:S01]  /*1fc00*/  IMAD.MOV.U32 R20, RZ, RZ, R4 ;  /* 0x000000ffff147224 */ /* 0x000fe200078e0004 */
[----:B------:R-:W-:Y:S01]  /*1fc10*/  MOV R21, R5 ;  /* 0x0000000500157202 */ /* 0x000fe20000000f00 */
[----:B------:R-:W-:Y:S01]  /*1fc20*/  IMAD.MOV.U32 R22, RZ, RZ, R6 ;  /* 0x000000ffff167224 */ /* 0x000fe200078e0006 */
[----:B------:R-:W2:Y:S01]  /*1fc30*/  LDL.LU R4, [R1+0x1b0c] ;  /* 0x001b0c0001047983 */ /* 0x000ea20000300800 */
[----:B------:R-:W-:-:S03]  /*1fc40*/  IMAD.MOV.U32 R23, RZ, RZ, R7 ;  /* 0x000000ffff177224 */ /* 0x000fc600078e0007 */
[----:B------:R-:W2:Y:S04]  /*1fc50*/  LDL.LU R5, [R1+0x1b08] ;  /* 0x001b080001057983 */ /* 0x000ea80000300800 */
[----:B------:R-:W3:Y:S04]  /*1fc60*/  LDL.LU R6, [R1+0x1b04] ;  /* 0x001b040001067983 */ /* 0x000ee80000300800 */
[----:B------:R-:W3:Y:S04]  /*1fc70*/  LDL.LU R7, [R1+0x1b00] ;  /* 0x001b000001077983 */ /* 0x000ee80000300800 */
[----:B------:R0:W-:Y:S04]  /*1fc80*/  STL.64 [R1+0x1ab0], R22 ;  /* 0x001ab01601007387 */ /* 0x0001e80000100a00 */
[----:B------:R1:W-:Y:S01]  /*1fc90*/  STL.64 [R1+0x1aa8], R20 ;  /* 0x001aa81401007387 */ /* 0x0003e20000100a00 */
[----:B0-----:R-:W-:Y:S01]  /*1fca0*/  IMAD.MOV.U32 R22, RZ, RZ, R14 ;  /* 0x000000ffff167224 */ /* 0x001fe200078e000e */
[----:B------:R-:W-:-:S02]  /*1fcb0*/  MOV R23, R15 ;  /* 0x0000000f00177202 */ /* 0x000fc40000000f00 */
[----:B-1----:R-:W-:Y:S01]  /*1fcc0*/  MOV R20, R12 ;  /* 0x0000000c00147202 */ /* 0x002fe20000000f00 */
[----:B----4-:R-:W-:Y:S01]  /*1fcd0*/  IMAD.MOV.U32 R21, RZ, RZ, R13 ;  /* 0x000000ffff157224 */ /* 0x010fe200078e000d */
[----:B------:R-:W4:Y:S04]  /*1fce0*/  LDL.LU R12, [R1+0x1afc] ;  /* 0x001afc00010c7983 */ /* 0x000f280000300800 */
[----:B------:R-:W2:Y:S04]  /*1fcf0*/  LDL.LU R13, [R1+0x1af8] ;  /* 0x001af800010d7983 */ /* 0x000ea80000300800 */
[----:B------:R-:W3:Y:S04]  /*1fd00*/  LDL.LU R14, [R1+0x1af4] ;  /* 0x001af400010e7983 */ /* 0x000ee80000300800 */
[----:B------:R-:W3:Y:S04]  /*1fd10*/  LDL.LU R15, [R1+0x1af0] ;  /* 0x001af000010f7983 */ /* 0x000ee80000300800 */
[----:B------:R-:W-:Y:S04]  /*1fd20*/  STL.64 [R1+0x1ad0], R22 ;  /* 0x001ad01601007387 */ /* 0x000fe80000100a00 */
[----:B------:R-:W-:Y:S04]  /*1fd30*/  STL.64 [R1+0x1ac8], R20 ;  /* 0x001ac81401007387 */ /* 0x000fe80000100a00 */
[----:B------:R0:W-:Y:S04]  /*1fd40*/  STL.64 [R1+0x1a20], R26 ;  /* 0x001a201a01007387 */ /* 0x0001e80000100a00 */
[----:B------:R1:W-:Y:S01]  /*1fd50*/  STL.64 [R1+0x1a18], R24 ;  /* 0x001a181801007387 */ /* 0x0003e20000100a00 */
[----:B0-----:R-:W-:Y:S01]  /*1fd60*/  IMAD.MOV.U32 R27, RZ, RZ, R16 ;  /* 0x000000ffff1b7224 */ /* 0x001fe200078e0010 */
[----:B------:R-:W-:-:S02]  /*1fd70*/  MOV R26, R17 ;  /* 0x00000011001a7202 */ /* 0x000fc40000000f00 */
[----:B------:R-:W3:Y:S01]  /*1fd80*/  LDL.LU R16, [R1+0x40] ;  /* 0x0000400001107983 */ /* 0x000ee20000300800 */
[----:B-1----:R-:W-:-:S03]  /*1fd90*/  IMAD.MOV.U32 R25, RZ, RZ, R18 ;  /* 0x000000ffff197224 */ /* 0x002fc600078e0012 */
[----:B------:R-:W3:Y:S01]  /*1fda0*/  LDL.LU R17, [R1+0x44] ;  /* 0x0000440001117983 */ /* 0x000ee20000300800 */
[----:B------:R-:W-:-:S03]  /*1fdb0*/  IMAD.MOV.U32 R24, RZ, RZ, R19 ;  /* 0x000000ffff187224 */ /* 0x000fc600078e0013 */
        /* <DEDUP_REMOVED lines=9> */
[----:B------:R-:W-:Y:S02]  /*1fe50*/  IMAD.MOV.U32 R27, RZ, RZ, R28 ;  /* 0x000000ffff1b7224 */ /* 0x000fe400078e001c */
[----:B-1----:R-:W-:Y:S01]  /*1fe60*/  IMAD.MOV.U32 R24, RZ, RZ, R29 ;  /* 0x000000ffff187224 */ /* 0x002fe200078e001d */
[----:B------:R-:W-:Y:S01]  /*1fe70*/  MOV R25, R9 ;  /* 0x0000000900197202 */ /* 0x000fe20000000f00 */
[----:B------:R-:W3:Y:S04]  /*1fe80*/  LDL.LU R29, [R1+0x1aec] ;  /* 0x001aec00011d7983 */ /* 0x000ee80000300800 */
[----:B------:R-:W3:Y:S04]  /*1fe90*/  LDL.LU R9, [R1+0x1ae8] ;  /* 0x001ae80001097983 */ /* 0x000ee80000300800 */
[----:B------:R-:W3:Y:S04]  /*1fea0*/  LDL.LU R8, [R1+0x1ae4] ;  /* 0x001ae40001087983 */ /* 0x000ee80000300800 */
[----:B------:R4:W-:Y:S04]  /*1feb0*/  STL.64 [R1+0x1a60], R26 ;  /* 0x001a601a01007387 */ /* 0x0009e80000100a00 */
[----:B------:R3:W-:Y:S01]  /*1fec0*/  STL.64 [R1+0x1a58], R24 ;  /* 0x001a581801007387 */ /* 0x0007e20000100a00 */
[----:B----4-:R-:W-:Y:S01]  /*1fed0*/  MOV R27, R12 ;  /* 0x0000000c001b7202 */ /* 0x010fe20000000f00 */
[----:B--2---:R-:W-:-:S02]  /*1fee0*/  IMAD.MOV.U32 R26, RZ, RZ, R13 ;  /* 0x000000ffff1a7224 */ /* 0x004fc400078e000d */
[----:B---3--:R-:W-:Y:S01]  /*1fef0*/  IMAD.MOV.U32 R25, RZ, RZ, R14 ;  /* 0x000000ffff197224 */ /* 0x008fe200078e000e */
[----:B------:R-:W-:Y:S02]  /*1ff00*/  MOV R24, R15 ;  /* 0x0000000f00187202 */ /* 0x000fe40000000f00 */
[----:B------:R-:W-:Y:S04]  /*1ff10*/  STL.64 [R1+0x1a80], R26 ;  /* 0x001a801a01007387 */ /* 0x000fe80000100a00 */
[----:B------:R0:W-:Y:S04]  /*1ff20*/  STL.64 [R1+0x1a78], R24 ;  /* 0x001a781801007387 */ /* 0x0001e80000100a00 */
[----:B------:R-:W-:Y:S04]  /*1ff30*/  LDSM.16.MT88.4 R12, [R2+0x15000] ;  /* 0x01500000020c783b */ /* 0x000fe80000004200 */
[----:B0-----:R-:W2:Y:S01]  /*1ff40*/  LDL.LU R24, [R1+0x90] ;  /* 0x0000900001187983 */ /* 0x001ea20000300800 */
[----:B------:R-:W-:Y:S01]  /*1ff50*/  MOV R27, R29 ;  /* 0x0000001d001b7202 */ /* 0x000fe20000000f00 */
[----:B------:R-:W-:-:S02]  /*1ff60*/  IMAD.MOV.U32 R26, RZ, RZ, R9 ;  /* 0x000000ffff1a7224 */ /* 0x000fc400078e0009 */
[----:B------:R-:W-:Y:S02]  /*1ff70*/  IMAD.MOV.U32 R25, RZ, RZ, R8 ;  /* 0x000000ffff197224 */ /* 0x000fe400078e0008 */
[----:B------:R-:W3:Y:S04]  /*1ff80*/  LDL.LU R8, [R1+0x1ae0] ;  /* 0x001ae00001087983 */ /* 0x000ee80000300800 */
[----:B------:R-:W4:Y:S04]  /*1ff90*/  LDL.LU R9, [R1+0x1adc] ;  /* 0x001adc0001097983 */ /* 0x000f280000300800 */
[----:B------:R-:W3:Y:S04]  /*1ffa0*/  LDL.LU R29, [R1+0x1ad8] ;  /* 0x001ad800011d7983 */ /* 0x000ee80000300800 */
[----:B------:R-:W-:Y:S04]  /*1ffb0*/  STL.64 [R1+0x1aa0], R26 ;  /* 0x001aa01a01007387 */ /* 0x000fe80000100a00 */
[----:B--2---:R0:W-:Y:S04]  /*1ffc0*/  STL.64 [R1+0x1a98], R24 ;  /* 0x001a981801007387 */ /* 0x0041e80000100a00 */
[----:B0-----:R-:W2:Y:S04]  /*1ffd0*/  LDL.LU R24, [R1+0xa0] ;  /* 0x0000a00001187983 */ /* 0x001ea80000300800 */
[----:B------:R-:W2:Y:S04]  /*1ffe0*/  LDL.LU R25, [R1+0xa4] ;  /* 0x0000a40001197983 */ /* 0x000ea80000300800 */
[----:B------:R-:W2:Y:S04]  /*1fff0*/  LDL.LU R26, [R1+0xa8] ;  /* 0x0000a800011a7983 */ /* 0x000ea80000300800 */
[----:B------:R-:W2:Y:S01]  /*20000*/  LDL.LU R27, [R1+0xac] ;  /* 0x0000ac00011b7983 */ /* 0x000ea20000300800 */
[----:B------:R-:W-:Y:S03]  /*20010*/  HMMA.16816.F32 R16, R16, R4, R20 ;  /* 0x000000041010723c */ /* 0x000fe60000001814 */
[----:B--2---:R-:W-:Y:S04]  /*20020*/  STL.64 [R1+0x1ac0], R26 ;  /* 0x001ac01a01007387 */ /* 0x004fe80000100a00 */
[----:B------:R0:W-:Y:S04]  /*20030*/  STL.64 [R1+0x1ab8], R24 ;  /* 0x001ab81801007387 */ /* 0x0001e80000100a00 */
[----:B0-----:R-:W2:Y:S04]  /*20040*/  LDL.LU R24, [R1+0xb0] ;  /* 0x0000b00001187983 */ /* 0x001ea80000300800 */
[----:B------:R-:W-:Y:S04]  /*20050*/  STL [R1+0x1a14], R3 ;  /* 0x001a140301007387 */ /* 0x000fe80000100800 */
[----:B------:R-:W2:Y:S04]  /*20060*/  LDL.LU.64 R22, [R1+0x1ad0] ;  /* 0x001ad00001167983 */ /* 0x000ea80000300a00 */
[----:B------:R-:W2:Y:S01]  /*20070*/  LDL.LU.64 R20, [R1+0x1ac8] ;  /* 0x001ac80001147983 */ /* 0x000ea20000300a00 */
[----:B---3--:R-:W-:Y:S01]  /*20080*/  IMAD.MOV.U32 R25, RZ, RZ, R29 ;  /* 0x000000ffff197224 */ /* 0x008fe200078e001d */
[----:B------:R-:W-:Y:S01]  /*20090*/  MOV R27, R8 ;  /* 0x00000008001b7202 */ /* 0x000fe20000000f00 */
[----:B----4-:R-:W-:-:S02]  /*200a0*/  IMAD.MOV.U32 R26, RZ, RZ, R9 ;  /* 0x000000ffff1a7224 */ /* 0x010fc400078e0009 */
[----:B------:R-:W-:Y:S05]  /*200b0*/  LDSM.16.MT88.4 R8, [R3+0x14080] ;  /* 0x014080000308783b */ /* 0x000fea0000004200 */
[-C--:B--2---:R-:W-:Y:S01]  /*200c0*/  HMMA.16816.F32 R20, R20, R4.reuse, R24 ;  /* 0x000000041414723c */ /* 0x084fe20000001818 */
[----:B------:R-:W2:Y:S04]  /*200d0*/  LDL.LU.64 R26, [R1+0x1ac0] ;  /* 0x001ac000011a7983 */ /* 0x000ea80000300a00 */
[----:B------:R-:W2:Y:S11]  /*200e0*/  LDL.LU.64 R24, [R1+0x1ab8] ;  /* 0x001ab80001187983 */ /* 0x000eb60000300a00 */
[----:B------:R-:W-:Y:S07]  /*200f0*/  @!UPT UIADD3 URZ, URZ, URZ, URZ ;  /* 0x0000003f3f3ff290 */ /* 0x000fee000fffe03f */
        /* <DEDUP_REMOVED lines=36> */
[----:B------:R-:W-:Y:S02]  /*20340*/  LOP3.LUT R29, R29, 0x10, RZ, 0xc0, !PT ;  /* 0x000000101d1d7812 */ /* 0x000fe400078ec0ff */
[----:B-1----:R-:W-:Y:S01]  /*20350*/  SHF.L.U32 R2, R2, 0x1, RZ ;  /* 0x0000000102027819 */ /* 0x002fe200000006ff */
[----:B------:R-:W-:Y:S02]  /*20360*/  IMAD R28, R28, 0x110, RZ ;  /* 0x000001101c1c7824 */ /* 0x000fe400078e02ff */
[----:B------:R-:W-:-:S03]  /*20370*/  IMAD.SHL.U32 R29, R29, 0x80, RZ ;  /* 0x000000801d1d7824 */ /* 0x000fc600078e00ff */
[----:B------:R-:W-:-:S04]  /*20380*/  LOP3.LUT R2, R28, 0x10, R2, 0x78, !PT ;  /* 0x000000101c027812 */ /* 0x000fc800078e7802 */
[----:B------:R-:W-:-:S04]  /*20390*/  LOP3.LUT R2, R2, R29, RZ, 0xfc, !PT ;  /* 0x0000001d02027212 */ /* 0x000fc800078efcff */
[----:B------:R-:W-:Y:S01]  /*203a0*/  LOP3.LUT R2, R2, 0x20, RZ, 0x3c, !PT ;  /* 0x0000002002027812 */ /* 0x000fe200078e3cff */
[----:B--2---:R-:W-:Y:S01]  /*203b0*/  HMMA.16816.F32 R20, R20, R4, R24 ;  /* 0x000000041414723c */ /* 0x004fe20000001818 */
[----:B------:R-:W2:Y:S04]  /*203c0*/  LDL.LU.64 R26, [R1+0x1a40] ;  /* 0x001a4000011a7983 */ /* 0x000ea80000300a00 */
[----:B------:R-:W2:Y:S11]  /*203d0*/  LDL.LU.64 R24, [R1+0x1a38] ;  /* 0x001a380001187983 */ /* 0x000eb60000300a00 */
[----:B------:R-:W-:Y:S07]  /*203e0*/  @!UPT UIADD3 URZ, URZ, URZ, URZ ;  /* 0x0000003f3f3ff290 */ /* 0x000fee000fffe03f */
[----:B------:R-:W-:Y:S04]  /*203f0*/  STL.64 [R1+0xa0], R20 ;  /* 0x0000a01401007387 */ /* 0x000fe80000100a00 */
[----:B------:R-:W-:Y:S04]  /*20400*/  STL.64 [R1+0xa8], R22 ;  /* 0x0000a81601007387 */ /* 0x000fe80000100a00 */
[----:B------:R-:W0:Y:S04]  /*20410*/  LDSM.16.MT88.4 R20, [R2+0x15000] ;  /* 0x015000000214783b */ /* 0x000e280000004200 */
[----:B0-----:R-:W-:Y:S04]  /*20420*/  STL.64 [R1+0x30], R20 ;  /* 0x0000301401007387 */ /* 0x001fe80000100a00 */
[----:B------:R0:W-:Y:S04]  /*20430*/  STL.64 [R1+0x38], R22 ;  /* 0x0000381601007387 */ /* 0x0001e80000100a00 */
[----:B0-----:R-:W2:Y:S04]  /*20440*/  LDL.LU.64 R22, [R1+0x1a30] ;  /* 0x001a300001167983 */ /* 0x001ea80000300a00 */
[----:B------:R-:W2:Y:S01]  /*20450*/  LDL.LU.64 R20, [R1+0x1a28] ;  /* 0x001a280001147983 */ /* 0x000ea20000300a00 */
[----:B------:R-:W-:Y:S03]  /*20460*/  HMMA.16816.F32 R12, R12, R6, R16 ;  /* 0x000000060c0c723c */ /* 0x000fe60000001810 */
[----:B------:R-:W-:Y:S05]  /*20470*/  LDSM.16.MT88.4 R16, [R0+0x15000] ;  /* 0x015000000010783b */ /* 0x000fea0000004200 */
[-C--:B--2---:R-:W-:Y:S01]  /*20480*/  HMMA.16816.F32 R20, R24, R4.reuse, R20 ;  /* 0x000000041814723c */ /* 0x084fe20000001814 */
[----:B------:R-:W2:Y:S04]  /*20490*/  LDL.LU.64 R26, [R1+0x1a20] ;  /* 0x001a2000011a7983 */ /* 0x000ea80000300a00 */
[----:B------:R-:W2:Y:S11]  /*204a0*/  LDL.LU.64 R24, [R1+0x1a18] ;  /* 0x001a180001187983 */ /* 0x000eb60000300a00 */
[----:B------:R-:W-:Y:S07]  /*204b0*/  @!UPT UIADD3 URZ, URZ, URZ, URZ ;  /* 0x0000003f3f3ff290 */ /* 0x000fee000fffe03f */
[----:B------:R-:W-:Y:S01]  /*204c0*/  STL.64 [R1+0x90], R20 ;  /* 0x0000901401007387 */ /* 0x000fe20000100a00 */
[----:B------:R-:W-:Y:S02]  /*204d0*/  IMAD.MOV.U32 R29, RZ, RZ, R22 ;  /* 0x000000ffff1d7224 */ /* 0x000fe400078e0016 */
[----:B------:R-:W-:Y:S02]  /*204e0*/  IMAD.MOV.U32 R28, RZ, RZ, R23 ;  /* 0x000000ffff1c7224 */ /* 0x000fe400078e0017 */
[----:B------:R-:W0:Y:S04]  /*204f0*/  LDSM.16.MT88.4 R20, [R2+0x15080] ;  /* 0x015080000214783b */ /* 0x000e280000004200 */
[----:B0-----:R-:W-:Y:S04]  /*20500*/  STL.64 [R1+0x20], R20 ;  /* 0x0000201401007387 */ /* 0x001fe80000100a00 */
[----:B------:R-:W-:Y:S04]  /*20510*/  STL [R1+0x28], R22 ;  /* 0x0000281601007387 */ /* 0x000fe80000100800 */
[----:B------:R-:W-:Y:S01]  /*20520*/  STL [R1+0x198c], R12 ;  /* 0x00198c0c01007387 */ /* 0x000fe20000100800 */
[----:B--2---:R-:W-:Y:S07]  /*20530*/  HMMA.16816.F32 R8, R8, R4, R24 ;  /* 0x000000040808723c */ /* 0x004fee0000001818 */
[----:B------:R-:W-:-:S02]  /*20540*/  IMAD.MOV.U32 R5, RZ, RZ, R18 ;  /* 0x000000ffff057224 */ /* 0x000fc400078e0012 */
[----:B------:R-:W-:Y:S11]  /*20550*/  IMAD.MOV.U32 R4, RZ, RZ, R19 ;  /* 0x000000ffff047224 */ /* 0x000ff600078e0013 */
[----:B------:R-:W-:Y:S03]  /*20560*/  @!UPT UIADD3 URZ, URZ, URZ, URZ ;  /* 0x0000003f3f3ff290 */ /* 0x000fe6000fffe03f */
[----:B------:R0:W-:Y:S02]  /*20570*/  STL.64 [R1+0x10], R8 ;  /* 0x0000100801007387 */ /* 0x0001e40000100a00 */
[----:B0-----:R-:W-:Y:S01]  /*20580*/  IMAD.MOV.U32 R9, RZ, RZ, R16 ;  /* 0x000000ffff097224 */ /* 0x001fe200078e0010 */
[----:B------:R-:W-:Y:S02]  /*20590*/  MOV R8, R17 ;  /* 0x0000001100087202 */ /* 0x000fe40000000f00 */
[----:B------:R-:W0:Y:S04]  /*205a0*/  LDSM.16.MT88.4 R16, [R0+0x15080] ;  /* 0x015080000010783b */ /* 0x000e280000004200 */
[----:B------:R-:W-:Y:S04]  /*205b0*/  STL.64 [R1+0x18], R10 ;  /* 0x0000180a01007387 */ /* 0x000fe80000100a00 */
[----:B------:R1:W-:Y:S04]  /*205c0*/  STL [R1+0x1988], R13 ;  /* 0x0019880d01007387 */ /* 0x0003e80000100800 */
[----:B------:R-:W-:Y:S04]  /*205d0*/  STL [R1+0x1984], R14 ;  /* 0x0019840e01007387 */ /* 0x000fe80000100800 */
[----:B------:R2:W-:Y:S04]  /*205e0*/  STL [R1+0x1980], R15 ;  /* 0x0019800f01007387 */ /* 0x0005e80000100800 */
[----:B------:R-:W3:Y:S04]  /*205f0*/  LDL.LU R12, [R1+0x40] ;  /* 0x00004000010c7983 */ /* 0x000ee80000300800 */
[----:B-1----:R-:W3:Y:S01]  /*20600*/  LDL.LU R13, [R1+0x44] ;  /* 0x00004400010d7983 */ /* 0x002ee20000300800 */
[----:B--2---:R-:W-:-:S03]  /*20610*/  IMAD.MOV.U32 R15, RZ, RZ, R3 ;  /* 0x000000ffff0f7224 */ /* 0x004fc600078e0003 */
[----:B------:R-:W3:Y:S04]  /*20620*/  LDL.LU R14, [R1+0x48] ;  /* 0x00004800010e7983 */ /* 0x000ee80000300800 */
[----:B------:R-:W2:Y:S04]  /*20630*/  LDL.LU R3, [R1+0x1a14] ;  /* 0x001a140001037983 */ /* 0x000ea80000300800 */
[----:B0-----:R-:W-:Y:S04]  /*20640*/  STL.64 [R1+0x19c8], R18 ;  /* 0x0019c81201007387 */ /* 0x001fe80000100a00 */
[----:B------:R0:W-:Y:S04]  /*20650*/  STL.64 [R1+0x19c0], R16 ;  /* 0x0019c01001007387 */ /* 0x0001e80000100a00 */
[----:B0-----:R-:W3:Y:S04]  /*20660*/  LDL.LU R16, [R1+0x80] ;  /* 0x0000800001107983 */ /* 0x001ee80000300800 */
[----:B------:R-:W3:Y:S04]  /*20670*/  LDL.LU R17, [R1+0x84] ;  /* 0x0000840001117983 */ /* 0x000ee80000300800 */
[----:B------:R-:W3:Y:S04]  /*20680*/  LDL.LU R18, [R1+0x88] ;  /* 0x0000880001127983 */ /* 0x000ee80000300800 */
[----:B------:R-:W3:Y:S01]  /*20690*/  LDL.LU R19, [R1+0x8c] ;  /* 0x00008c0001137983 */ /* 0x000ee20000300800 */
[----:B------:R-:W-:-:S03]  /*206a0*/  MOV R2, R23 ;  /* 0x0000001700027202 */ /* 0x000fc60000000f00 */
[----:B------:R-:W-:Y:S04]  /*206b0*/  STL [R1+0x19a8], R0 ;  /* 0x0019a80001007387 */ /* 0x000fe80000100800 */
[----:B--2---:R-:W0:Y:S04]  /*206c0*/  LDSM.16.MT88.4 R20, [R3+0x15000] ;  /* 0x015000000314783b */ /* 0x004e280000004200 */
[----:B------:R-:W1:Y:S01]  /*206d0*/  LDSM.16.MT88.4 R24, [R3+0x15080] ;  /* 0x015080000318783b */ /* 0x000e620000004200 */
[----:B---3--:R-:W-:Y:S03]  /*206e0*/  HMMA.16816.F32 R12, R12, R6, R16 ;  /* 0x000000060c0c723c */ /* 0x008fe60000001810 */
[----:B0-----:R-:W-:Y:S04]  /*206f0*/  STL.64 [R1+0x19b8], R22 ;  /* 0x0019b81601007387 */ /* 0x001fe80000100a00 */
[----:B------:R0:W-:Y:S04]  /*20700*/  STL.64 [R1+0x19b0], R20 ;  /* 0x0019b01401007387 */ /* 0x0001e80000100a00 */
[----:B-1----:R-:W-:Y:S04]  /*20710*/  STL.64 [R1+0x19a0], R26 ;  /* 0x0019a01a01007387 */ /* 0x002fe80000100a00 */
[----:B------:R-:W-:Y:S04]  /*20720*/  STL.64 [R1+0x1998], R24 ;  /* 0x0019981801007387 */ /* 0x000fe80000100a00 */
[----:B------:R-:W-:Y:S04]  /*20730*/  STL [R1+0x197c], R3 ;  /* 0x00197c0301007387 */ /* 0x000fe80000100800 */
[----:B0-----:R-:W2:Y:S04]  /*20740*/  LDL.LU R20, [R1+0xa0] ;  /* 0x0000a00001147983 */ /* 0x001ea80000300800 */
[----:B------:R0:W-:Y:S04]  /*20750*/  STL.64 [R1+0x70], R12 ;  /* 0x0000700c01007387 */ /* 0x0001e80000100a00 */
[----:B------:R1:W-:Y:S04]  /*20760*/  STL.64 [R1+0x78], R14 ;  /* 0x0000780e01007387 */ /* 0x0003e80000100a00 */
[----:B------:R-:W2:Y:S04]  /*20770*/  LDL.LU R21, [R1+0xa4] ;  /* 0x0000a40001157983 */ /* 0x000ea80000300800 */
[----:B------:R-:W3:Y:S04]  /*20780*/  LDL.LU R22, [R1+0xa8] ;  /* 0x0000a80001167983 */ /* 0x000ee80000300800 */
[----:B------:R-:W3:Y:S01]  /*20790*/  LDL.LU R23, [R1+0xac] ;  /* 0x0000ac0001177983 */ /* 0x000ee20000300800 */
[----:B------:R-:W-:Y:S01]  /*207a0*/  IMAD.MOV.U32 R18, RZ, RZ, R5 ;  /* 0x000000ffff127224 */ /* 0x000fe200078e0005 */
[----:B------:R-:W-:Y:S01]  /*207b0*/  MOV R19, R4 ;  /* 0x0000000400137202 */ /* 0x000fe20000000f00 */
[----:B------:R-:W-:Y:S01]  /*207c0*/  IMAD.MOV.U32 R17, RZ, RZ, R8 ;  /* 0x000000ffff117224 */ /* 0x000fe200078e0008 */
[----:B------:R-:W-:Y:S01]  /*207d0*/  MOV R16, R9 ;  /* 0x0000000900107202 */ /* 0x000fe20000000f00 */
[----:B---3--:R-:W-:Y:S04]  /*207e0*/  STL.64 [R1+0x19d8], R22 ;  /* 0x0019d81601007387 */ /* 0x008fe80000100a00 */
[----:B--2---:R-:W-:Y:S04]  /*207f0*/  STL.64 [R1+0x19d0], R20 ;  /* 0x0019d01401007387 */ /* 0x004fe80000100a00 */
[----:B0-----:R-:W2:Y:S04]  /*20800*/  LDL.LU R12, [R1+0x30] ;  /* 0x00003000010c7983 */ /* 0x001ea80000300800 */
[----:B------:R-:W2:Y:S04]  /*20810*/  LDL.LU R13, [R1+0x34] ;  /* 0x00003400010d7983 */ /* 0x000ea80000300800 */
[----:B-1----:R-:W2:Y:S04]  /*20820*/  LDL.LU R14, [R1+0x38] ;  /* 0x00003800010e7983 */ /* 0x002ea80000300800 */
[----:B------:R-:W2:Y:S04]  /*20830*/  LDL.LU R15, [R1+0x3c] ;  /* 0x00003c00010f7983 */ /* 0x000ea80000300800 */
[----:B------:R-:W-:Y:S04]  /*20840*/  STL.64 [R1+0x19e8], R18 ;  /* 0x0019e81201007387 */ /* 0x000fe80000100a00 */
[----:B------:R0:W-:Y:S04]  /*20850*/  STL.64 [R1+0x19e0], R16 ;  /* 0x0019e01001007387 */ /* 0x0001e80000100a00 */
[----:B0-----:R-:W3:Y:S04]  /*20860*/  LDL.LU R16, [R1+0x20] ;  /* 0x0000200001107983 */ /* 0x001ee80000300800 */
[----:B------:R-:W3:Y:S04]  /*20870*/  LDL.LU R17, [R1+0x24] ;  /* 0x0000240001117983 */ /* 0x000ee80000300800 */
[----:B------:R-:W4:Y:S01]  /*20880*/  LDL.LU R18, [R1+0x28] ;  /* 0x0000280001127983 */ /* 0x000f220000300800 */
[----:B------:R-:W-:-:S03]  /*20890*/  IMAD.MOV.U32 R19, RZ, RZ, R2 ;  /* 0x000000ffff137224 */ /* 0x000fc600078e0002 */
[----:B------:R-:W2:Y:S04]  /*208a0*/  LDL.LU R2, [R1+0x1a10] ;  /* 0x001a100001027983 */ /* 0x000ea80000300800 */
[----:B------:R-:W0:Y:S04]  /*208b0*/  S2R R5, SR_TID.X ;  /* 0x0000000000057919 */ /* 0x000e280000002100 */
[----:B------:R-:W1:Y:S01]  /*208c0*/  S2R R4, SR_TID.X ;  /* 0x0000000000047919 */ /* 0x000e620000002100 */
[----:B0-----:R-:W-:Y:S02]  /*208d0*/  LOP3.LUT R11, R5, 0x7, RZ, 0xc0, !PT ;  /* 0x00000007050b7812 */ /* 0x001fe400078ec0ff */
[C---:B-1----:R-:W-:Y:S01]  /*208e0*/  LOP3.LUT R5, R4.reuse, 0xe0, RZ, 0xc0, !PT ;  /* 0x000000e004057812 */ /* 0x042fe200078ec0ff */
[----:B----4-:R-:W-:Y:S04]  /*208f0*/  STL.64 [R1+0x1a08], R18 ;  /* 0x001a081201007387 */ /* 0x010fe80000100a00 */
[----:B---3--:R0:W-:Y:S04]  /*20900*/  STL.64 [R1+0x1a00], R16 ;  /* 0x001a001001007387 */ /* 0x0081e80000100a00 */
[----:B0-----:R-:W3:Y:S04]  /*20910*/  LDL.LU R16, [R1+0xc0] ;  /* 0x0000c00001107983 */ /* 0x001ee80000300800 */
[----:B------:R-:W3:Y:S04]  /*20920*/  LDL.LU R17, [R1+0xc4] ;  /* 0x0000c40001117983 */ /* 0x000ee80000300800 */
[----:B------:R-:W3:Y:S04]  /*20930*/  LDL.LU R18, [R1+0xc8] ;  /* 0x0000c80001127983 */ /* 0x000ee80000300800 */
[----:B------:R-:W3:Y:S04]  /*20940*/  LDL.LU R19, [R1+0xcc] ;  /* 0x0000cc0001137983 */ /* 0x000ee80000300800 */
[----:B------:R-:W4:Y:S04]  /*20950*/  LDL.LU R20, [R1+0xd0] ;  /* 0x0000d00001147983 */ /* 0x000f280000300800 */
[----:B------:R-:W4:Y:S04]  /*20960*/  LDL.LU R21, [R1+0xd4] ;  /* 0x0000d40001157983 */ /* 0x000f280000300800 */
[----:B------:R-:W3:Y:S04]  /*20970*/  LDL.LU R22, [R1+0xd8] ;  /* 0x0000d80001167983 */ /* 0x000ee80000300800 */
[----:B------:R-:W3:Y:S01]  /*20980*/  LDL.LU R23, [R1+0xdc] ;  /* 0x0000dc0001177983 */ /* 0x000ee20000300800 */
[----:B------:R-:W-:Y:S01]  /*20990*/  IMAD.SHL.U32 R10, R11, 0x10, RZ ;  /* 0x000000100b0a7824 */ /* 0x000fe200078e00ff */
[----:B------:R-:W-:-:S03]  /*209a0*/  SHF.L.U32 R11, R4, 0x1, RZ ;  /* 0x00000001040b7819 */ /* 0x000fc600000006ff */
[----:B------:R-:W-:-:S05]  /*209b0*/  IMAD R5, R5, 0x100, R10 ;  /* 0x0000010005057824 */ /* 0x000fca00078e020a */
[----:B------:R-:W-:Y:S02]  /*209c0*/  LOP3.LUT R5, R5, 0x30, R11, 0x78, !PT ;  /* 0x0000003005057812 */ /* 0x000fe400078e780b */
[----:B--2---:R-:W0:Y:S01]  /*209d0*/  LDSM.16.MT88.4 R8, [R2+0x16000] ;  /* 0x016000000208783b */ /* 0x004e220000004200 */
[----:B------:R-:W-:-:S05]  /*209e0*/  LOP3.LUT R4, R4, 0x7, RZ, 0xc0, !PT ;  /* 0x0000000704047812 */ /* 0x000fca00078ec0ff */
[----:B------:R-:W-:-:S05]  /*209f0*/  IMAD R5, R4, 0x400, R5 ;  /* 0x0000040004057824 */ /* 0x000fca00078e0205 */
[----:B------:R-:W-:Y:S02]  /*20a00*/  LOP3.LUT R5, R5, 0x40, RZ, 0x3c, !PT ;  /* 0x0000004005057812 */ /* 0x000fe400078e3cff */
[----:B0-----:R-:W-:Y:S01]  /*20a10*/  MOV R0, R11 ;  /* 0x0000000b00007202 */ /* 0x001fe20000000f00 */
[----:B---3--:R-:W-:Y:S04]  /*20a20*/  STL.64 [R1+0x19f8], R22 ;  /* 0x0019f81601007387 */ /* 0x008fe80000100a00 */
[----:B----4-:R0:W-:Y:S04]  /*20a30*/  STL.64 [R1+0x19f0], R20 ;  /* 0x0019f01401007387 */ /* 0x0101e80000100a00 */
[----:B0-----:R-:W2:Y:S04]  /*20a40*/  LDL.LU R20, [R1+0xb0] ;  /* 0x0000b00001147983 */ /* 0x001ea80000300800 */
[----:B------:R-:W2:Y:S04]  /*20a50*/  LDL.LU R21, [R1+0xb4] ;  /* 0x0000b40001157983 */ /* 0x000ea80000300800 */
[----:B------:R-:W2:Y:S04]  /*20a60*/  LDL.LU R22, [R1+0xb8] ;  /* 0x0000b80001167983 */ /* 0x000ea80000300800 */
[----:B------:R-:W2:Y:S04]  /*20a70*/  LDL.LU R23, [R1+0xbc] ;  /* 0x0000bc0001177983 */ /* 0x000ea80000300800 */
[----:B------:R-:W-:Y:S04]  /*20a80*/  STL.64 [R1+0x60], R8 ;  /* 0x0000600801007387 */ /* 0x000fe80000100a00 */
[----:B------:R-:W-:Y:S04]  /*20a90*/  STL [R1+0x68], R10 ;  /* 0x0000680a01007387 */ /* 0x000fe80000100800 */
[----:B------:R-:W0:Y:S04]  /*20aa0*/  LDSM.16.M88.4 R8, [R5+0x20280] ;  /* 0x020280000508783b */ /* 0x000e280000000200 */
[----:B------:R-:W3:Y:S04]  /*20ab0*/  LDL.LU R24, [R1+0x90] ;  /* 0x0000900001187983 */ /* 0x000ee80000300800 */
[----:B------:R-:W3:Y:S04]  /*20ac0*/  LDL.LU R25, [R1+0x94] ;  /* 0x0000940001197983 */ /* 0x000ee80000300800 */
[----:B0-----:R-:W-:Y:S04]  /*20ad0*/  STL [R1+0x1994], R8 ;  /* 0x0019940801007387 */ /* 0x001fe80000100800 */
[----:B------:R-:W-:Y:S04]  /*20ae0*/  STL [R1+0x1990], R9 ;  /* 0x0019900901007387 */ /* 0x000fe80000100800 */
[----:B------:R-:W-:Y:S04]  /*20af0*/  STL [R1+0x18d8], R10 ;  /* 0x0018d80a01007387 */ /* 0x000fe80000100800 */
[----:B------:R0:W-:Y:S02]  /*20b00*/  STL [R1+0x18d4], R11 ;  /* 0x0018d40b01007387 */ /* 0x0001e40000100800 */
[----:B0-----:R-:W-:Y:S02]  /*20b10*/  HMMA.16816.F32 R8, R12, R6, R16 ;  /* 0x000000060c08723c */ /* 0x001fe40000001810 */
[----:B------:R-:W0:Y:S11]  /*20b20*/  LDSM.16.MT88.4 R16, [R2+0x16080] ;  /* 0x016080000210783b */ /* 0x000e360000004200 */
[----:B------:R-:W-:Y:S10]  /*20b30*/  @!UPT UIADD3 URZ, URZ, URZ, URZ ;  /* 0x0000003f3f3ff290 */ /* 0x000ff4000fffe03f */
[----:B------:R1:W-:Y:S04]  /*20b40*/  STL.64 [R1+0x80], R8 ;  /* 0x0000800801007387 */ /* 0x0003e80000100a00 */
[----:B------:R4:W-:Y:S01]  /*20b50*/  STL.64 [R1+0x88], R10 ;  /* 0x0000880a01007387 */ /* 0x0009e20000100a00 */
[----:B0-----:R-:W-:Y:S01]  /*20b60*/  IMAD.MOV.U32 R12, RZ, RZ, R18 ;  /* 0x000000ffff0c7224 */ /* 0x001fe200078e0012 */
[----:B-1----:R-:W-:Y:S01]  /*20b70*/  MOV R9, R17 ;  /* 0x0000001100097202 */ /* 0x002fe20000000f00 */
[----:B------:R-:W-:Y:S02]  /*20b80*/  IMAD.MOV.U32 R13, RZ, RZ, R19 ;  /* 0x000000ffff0d7224 */ /* 0x000fe400078e0013 */
[----:B------:R-:W-:Y:S01]  /*20b90*/  IMAD.MOV.U32 R8, RZ, RZ, R16 ;  /* 0x000000ffff087224 */ /* 0x000fe200078e0010 */
[----:B------:R-:W2:Y:S04]  /*20ba0*/  LDL.LU.64 R18, [R1+0x1a08] ;  /* 0x001a080001127983 */ /* 0x000ea80000300a00 */
[----:B------:R-:W2:Y:S01]  /*20bb0*/  LDL.LU.64 R16, [R1+0x1a00] ;  /* 0x001a000001107983 */ /* 0x000ea20000300a00 */
[----:B------:R-:W-:-:S03]  /*20bc0*/  IMAD.MOV.U32 R26, RZ, RZ, R29 ;  /* 0x000000ffff1a7224 */ /* 0x000fc600078e001d */
[----:B------:R-:W0:Y:S04]  /*20bd0*/  S2R R29, SR_TID.X ;  /* 0x00000000001d7919 */ /* 0x000e280000002100 */
[----:B------:R-:W1:Y:S01]  /*20be0*/  S2R R5, SR_TID.X ;  /* 0x0000000000057919 */ /* 0x000e620000002100 */
[----:B------:R-:W-:Y:S01]  /*20bf0*/  IMAD.MOV.U32 R27, RZ, RZ, R28 ;  /* 0x000000ffff1b7224 */ /* 0x000fe200078e001c */
[----:B0-----:R-:W-:Y:S02]  /*20c00*/  LOP3.LUT R28, R29, 0x7, RZ, 0xc0, !PT ;  /* 0x000000071d1c7812 */ /* 0x001fe400078ec0ff */
[----:B-1----:R-:W-:-:S03]  /*20c10*/  LOP3.LUT R29, R5, 0x10, RZ, 0xc0, !PT ;  /* 0x00000010051d7812 */ /* 0x002fc600078ec0ff */
[----:B------:R-:W-:Y:S02]  /*20c20*/  IMAD R28, R28, 0x110, RZ ;  /* 0x000001101c1c7824 */ /* 0x000fe400078e02ff */
[----:B------:R-:W-:Y:S01]  /*20c30*/  IMAD.SHL.U32 R5, R5, 0x2, RZ ;  /* 0x0000000205057824 */ /* 0x000fe200078e00ff */
[----:B------:R-:W-:-:S04]  /*20c40*/  SHF.L.U32 R29, R29, 0x7, RZ ;  /* 0x000000071d1d7819 */ /* 0x000fc800000006ff */
[----:B------:R-:W-:-:S04]  /*20c50*/  LOP3.LUT R5, R28, 0x10, R5, 0x78, !PT ;  /* 0x000000101c057812 */ /* 0x000fc800078e7805 */
[----:B------:R-:W-:-:S04]  /*20c60*/  LOP3.LUT R5, R5, R29, RZ, 0xfc, !PT ;  /* 0x0000001d05057212 */ /* 0x000fc800078efcff */
[----:B------:R-:W-:Y:S01]  /*20c70*/  LOP3.LUT R5, R5, 0x20, RZ, 0x3c, !PT ;  /* 0x0000002005057812 */ /* 0x000fe200078e3cff */
[----:B------:R-:W-:Y:S01]  /*20c80*/  STL [R1+0x1978], R2 ;  /* 0x0019780201007387 */ /* 0x000fe20000100800 */
[----:B--2---:R-:W-:Y:S03]  /*20c90*/  HMMA.16816.F32 R16, R16, R6, R20 ;  /* 0x000000061010723c */ /* 0x004fe60000001814 */
[----:B------:R-:W2:Y:S04]  /*20ca0*/  LDL.LU.64 R22, [R1+0x19f8] ;  /* 0x0019f80001167983 */ /* 0x000ea80000300a00 */
[----:B------:R-:W2:Y:S11]  /*20cb0*/  LDL.LU.64 R20, [R1+0x19f0] ;  /* 0x0019f00001147983 */ /* 0x000eb60000300a00 */
[----:B------:R-:W-:Y:S06]  /*20cc0*/  @!UPT UIADD3 URZ, URZ, URZ, URZ ;  /* 0x0000003f3f3ff290 */ /* 0x000fec000fffe03f */
[----:B------:R-:W-:Y:S01]  /*20cd0*/  MOV R29, R16 ;  /* 0x00000010001d7202 */ /* 0x000fe20000000f00 */
[----:B------:R-:W-:Y:S01]  /*20ce0*/  IMAD.MOV.U32 R28, RZ, RZ, R17 ;  /* 0x000000ffff1c7224 */ /* 0x000fe200078e0011 */
[----:B----4-:R-:W-:Y:S01]  /*20cf0*/  MOV R10, R19 ;  /* 0x00000013000a7202 */ /* 0x010fe20000000f00 */
[----:B------:R-:W-:Y:S02]  /*20d00*/  IMAD.MOV.U32 R11, RZ, RZ, R18 ;  /* 0x000000ffff0b7224 */ /* 0x000fe400078e0012 */
[----:B------:R-:W0:Y:S04]  /*20d10*/  LDSM.16.MT88.4 R16, [R5+0x16000] ;  /* 0x016000000510783b */ /* 0x000e280000004200 */
[----:B0-----:R-:W-:Y:S01]  /*20d20*/  STL [R1+0x44], R17 ;  /* 0x0000441101007387 */ /* 0x001fe20000100800 */
[----:B------:R-:W-:-:S03]  /*20d30*/  IMAD.MOV.U32 R3, RZ, RZ, R16 ;  /* 0x000000ffff037224 */ /* 0x000fc600078e0010 */
[----:B------:R-:W-:Y:S04]  /*20d40*/  STL.64 [R1+0x48], R18 ;  /* 0x0000481201007387 */ /* 0x000fe80000100a00 */
[----:B------:R-:W0:Y:S02]  /*20d50*/  LDSM.16.MT88.4 R16, [R5+0x16080] ;  /* 0x016080000510783b */ /* 0x000e240000004200 */
[----:B0-----:R-:W-:Y:S01]  /*20d60*/  IMAD.MOV.U32 R5, RZ, RZ, R18 ;  /* 0x000000ffff057224 */ /* 0x001fe200078e0012 */
[----:B------:R-:W-:Y:S01]  /*20d70*/  MOV R15, R17 ;  /* 0x00000011000f7202 */ /* 0x000fe20000000f00 */
[----:B------:R-:W-:Y:S02]  /*20d80*/  IMAD.MOV.U32 R4, RZ, RZ, R19 ;  /* 0x000000ffff047224 */ /* 0x000fe400078e0013 */
[----:B------:R-:W-:Y:S01]  /*20d90*/  IMAD.MOV.U32 R14, RZ, RZ, R16 ;  /* 0x000000ffff0e7224 */ /* 0x000fe200078e0010 */
        /* <DEDUP_REMOVED lines=11> */
[----:B------:R-:W3:Y:S04]  /*20e50*/  LDL.LU.64 R22, [R1+0x19b8] ;  /* 0x0019b80001167983 */ /* 0x000ee80000300a00 */
[----:B------:R-:W3:Y:S11]  /*20e60*/  LDL.LU.64 R20, [R1+0x19b0] ;  /* 0x0019b00001147983 */ /* 0x000ef60000300a00 */
[----:B------:R-:W-:Y:S06]  /*20e70*/  @!UPT UIADD3 URZ, URZ, URZ, URZ ;  /* 0x0000003f3f3ff290 */ /* 0x000fec000fffe03f */
[----:B------:R0:W-:Y:S01]  /*20e80*/  STL [R1+0xc0], R16 ;  /* 0x0000c01001007387 */ /* 0x0001e20000100800 */
[----:B------:R-:W-:-:S03]  /*20e90*/  MOV R2, R17 ;  /* 0x0000001100027202 */ /* 0x000fc60000000f00 */
[----:B------:R1:W-:Y:S04]  /*20ea0*/  STL.64 [R1+0xc8], R18 ;  /* 0x0000c81201007387 */ /* 0x0003e80000100a00 */
[----:B0-----:R-:W2:Y:S04]  /*20eb0*/  LDL.LU R16, [R1+0x60] ;  /* 0x0000600001107983 */ /* 0x001ea80000300800 */
[----:B------:R-:W2:Y:S01]  /*20ec0*/  LDL.LU R17, [R1+0x64] ;  /* 0x0000640001117983 */ /* 0x000ea20000300800 */
[----:B-1----:R-:W-:-:S03]  /*20ed0*/  IMAD.MOV.U32 R19, RZ, RZ, R0 ;  /* 0x000000ffff137224 */ /* 0x002fc600078e0000 */
[----:B------:R-:W2:Y:S04]  /*20ee0*/  LDL.LU R18, [R1+0x68] ;  /* 0x0000680001127983 */ /* 0x000ea80000300800 */
[----:B------:R-:W4:Y:S01]  /*20ef0*/  LDL.LU R0, [R1+0x19a8] ;  /* 0x0019a80001007983 */ /* 0x000f220000300800 */
[-C--:B---3--:R-:W-:Y:S03]  /*20f00*/  HMMA.16816.F32 R20, R20, R6.reuse, R24 ;  /* 0x000000061414723c */ /* 0x088fe60000001818 */
[----:B------:R-:W3:Y:S04]  /*20f10*/  LDL.LU.64 R26, [R1+0x19a0] ;  /* 0x0019a000011a7983 */ /* 0x000ee80000300a00 */
[----:B------:R-:W3:Y:S11]  /*20f20*/  LDL.LU.64 R24, [R1+0x1998] ;  /* 0x0019980001187983 */ /* 0x000ef60000300a00 */
[----:B------:R-:W-:Y:S05]  /*20f30*/  @!UPT UIADD3 URZ, URZ, URZ, URZ ;  /* 0x0000003f3f3ff290 */ /* 0x000fea000fffe03f */
[----:B------:R0:W-:Y:S04]  /*20f40*/  STL.64 [R1+0xd0], R20 ;  /* 0x0000d01401007387 */ /* 0x0001e80000100a00 */
[----:B------:R1:W-:Y:S04]  /*20f50*/  STL.64 [R1+0xd8], R22 ;  /* 0x0000d81601007387 */ /* 0x0003e80000100a00 */
[----:B0-----:R-:W3:Y:S04]  /*20f60*/  LDL.LU R20, [R1+0x10] ;  /* 0x0000100001147983 */ /* 0x001ee80000300800 */
[----:B------:R-:W3:Y:S04]  /*20f70*/  LDL.LU R21, [R1+0x14] ;  /* 0x0000140001157983 */ /* 0x000ee80000300800 */
[----:B-1----:R-:W3:Y:S04]  /*20f80*/  LDL.LU R22, [R1+0x18] ;  /* 0x0000180001167983 */ /* 0x002ee80000300800 */
[----:B------:R-:W3:Y:S02]  /*20f90*/  LDL.LU R23, [R1+0x1c] ;  /* 0x00001c0001177983 */ /* 0x000ee40000300800 */
[----:B---3--:R-:W-:Y:S07]  /*20fa0*/  HMMA.16816.F32 R24, R24, R6, R20 ;  /* 0x000000061818723c */ /* 0x008fee0000001814 */
[----:B------:R-:W-:-:S02]  /*20fb0*/  IMAD.MOV.U32 R20, RZ, RZ, R8 ;  /* 0x000000ffff147224 */ /* 0x000fc400078e0008 */
[----:B------:R-:W2:Y:S11]  /*20fc0*/  LDL.LU R8, [R1+0x1994] ;  /* 0x0019940001087983 */ /* 0x000eb60000300800 */
[----:B------:R-:W-:Y:S03]  /*20fd0*/  @!UPT UIADD3 URZ, URZ, URZ, URZ ;  /* 0x0000003f3f3ff290 */ /* 0x000fe6000fffe03f */
[----:B------:R-:W-:Y:S04]  /*20fe0*/  STL.64 [R1], R24 ;  /* 0x0000001801007387 */ /* 0x000fe80000100a00 */
[----:B------:R-:W-:Y:S04]  /*20ff0*/  STL.64 [R1+0x8], R26 ;  /* 0x0000081a01007387 */ /* 0x000fe80000100a00 */
[----:B----4-:R-:W0:Y:S01]  /*21000*/  LDSM.16.MT88.4 R24, [R0+0x16000] ;  /* 0x016000000018783b */ /* 0x010e220000004200 */
[----:B------:R-:W-:Y:S01]  /*21010*/  MOV R21, R9 ;  /* 0x0000000900157202 */ /* 0x000fe20000000f00 */
[----:B------:R-:W-:-:S02]  /*21020*/  IMAD.MOV.U32 R22, RZ, RZ, R12 ;  /* 0x000000ffff167224 */ /* 0x000fc400078e000c */
[----:B------:R-:W2:Y:S01]  /*21030*/  LDL.LU R9, [R1+0x1990] ;  /* 0x0019900001097983 */ /* 0x000ea20000300800 */
[----:B------:R-:W-:-:S03]  /*21040*/  IMAD.MOV.U32 R23, RZ, RZ, R13 ;  /* 0x000000ffff177224 */ /* 0x000fc600078e000d */
[----:B------:R-:W2:Y:S04]  /*21050*/  LDL.LU R12, [R1+0x198c] ;  /* 0x00198c00010c7983 */ /* 0x000ea80000300800 */
[----:B------:R-:W2:Y:S04]  /*21060*/  LDL.LU R13, [R1+0x1988] ;  /* 0x00198800010d7983 */ /* 0x000ea80000300800 */
[----:B0-----:R-:W-:Y:S04]  /*21070*/  STL.64 [R1+0x1960], R26 ;  /* 0x0019601a01007387 */ /* 0x001fe80000100a00 */
[----:B------:R0:W-:Y:S02]  /*21080*/  STL.64 [R1+0x1958], R24 ;  /* 0x0019581801007387 */ /* 0x0001e40000100a00 */
[----:B0-----:R-:W-:Y:S01]  /*21090*/  MOV R24, R14 ;  /* 0x0000000e00187202 */ /* 0x001fe20000000f00 */
[----:B------:R-:W-:Y:S01]  /*210a0*/  IMAD.MOV.U32 R25, RZ, RZ, R15 ;  /* 0x000000ffff197224 */ /* 0x000fe200078e000f */
[----:B------:R-:W2:Y:S04]  /*210b0*/  LDL.LU R14, [R1+0x1984] ;  /* 0x00198400010e7983 */ /* 0x000ea80000300800 */
[----:B------:R-:W2:Y:S01]  /*210c0*/  LDL.LU R15, [R1+0x1980] ;  /* 0x00198000010f7983 */ /* 0x000ea20000300800 */
[----:B------:R-:W-:Y:S01]  /*210d0*/  IMAD.MOV.U32 R26, RZ, RZ, R5 ;  /* 0x000000ffff1a7224 */ /* 0x000fe200078e0005 */
[----:B------:R-:W-:-:S02]  /*210e0*/  MOV R27, R4 ;  /* 0x00000004001b7202 */ /* 0x000fc40000000f00 */
[----:B------:R-:W0:Y:S04]  /*210f0*/  LDSM.16.MT88.4 R4, [R0+0x16080] ;  /* 0x016080000004783b */ /* 0x000e280000004200 */
[----:B0-----:R-:W-:Y:S04]  /*21100*/  STL.64 [R1+0x1950], R6 ;  /* 0x0019500601007387 */ /* 0x001fe80000100a00 */
[----:B------:R0:W-:Y:S04]  /*21110*/  STL.64 [R1+0x1948], R4 ;  /* 0x0019480401007387 */ /* 0x0001e80000100a00 */
[----:B------:R-:W-:Y:S01]  /*21120*/  STL [R1+0x1900], R0 ;  /* 0x0019000001007387 */ /* 0x000fe20000100800 */
[----:B0-----:R-:W-:Y:S01]  /*21130*/  IMAD.MOV.U32 R4, RZ, RZ, R29 ;  /* 0x000000ffff047224 */ /* 0x001fe200078e001d */
[----:B--2---:R-:W-:Y:S11]  /*21140*/  HMMA.16816.F32 R12, R16, R8, R12 ;  /* 0x00000008100c723c */ /* 0x004ff6000000180c */
[----:B------:R-:W-:Y:S11]  /*21150*/  @!UPT UIADD3 URZ, URZ, URZ, URZ ;  /* 0x0000003f3f3ff290 */ /* 0x000ff6000fffe03f */
[----:B------:R-:W-:Y:S02]  /*21160*/  @!UPT UIADD3 URZ, URZ, URZ, URZ ;  /* 0x0000003f3f3ff290 */ /* 0x000fe4000fffe03f */
[----:B------:R-:W-:Y:S01]  /*21170*/  IMAD.MOV.U32 R29, RZ, RZ, R12 ;  /* 0x000000ffff1d7224 */ /* 0x000fe200078e000c */
[----:B------:R-:W-:Y:S02]  /*21180*/  MOV R12, R3 ;  /* 0x00000003000c7202 */ /* 0x000fe40000000f00 */
[----:B------:R-:W2:Y:S01]  /*21190*/  LDL.LU R3, [R1+0x197c] ;  /* 0x00197c0001037983 */ /* 0x000ea20000300800 */
[----:B------:R-:W-:Y:S01]  /*211a0*/  IMAD.MOV.U32 R7, RZ, RZ, R10 ;  /* 0x000000ffff077224 */ /* 0x000fe200078e000a */
[----:B------:R-:W-:Y:S01]  /*211b0*/  MOV R6, R11 ;  /* 0x0000000b00067202 */ /* 0x000fe20000000f00 */
[----:B------:R-:W-:Y:S01]  /*211c0*/  IMAD.MOV.U32 R5, RZ, RZ, R28 ;  /* 0x000000ffff057224 */ /* 0x000fe200078e001c */
[----:B------:R-:W-:Y:S01]  /*211d0*/  MOV R28, R13 ;  /* 0x0000000d001c7202 */ /* 0x000fe20000000f00 */
[----:B------:R-:W-:Y:S01]  /*211e0*/  IMAD.MOV.U32 R10, RZ, RZ, R15 ;  /* 0x000000ffff0a7224 */ /* 0x000fe200078e000f */
[----:B------:R-:W3:Y:S01]  /*211f0*/  LDL.LU R13, [R1+0x44] ;  /* 0x00004400010d7983 */ /* 0x000ee20000300800 */
[----:B------:R-:W-:-:S03]  /*21200*/  IMAD.MOV.U32 R11, RZ, RZ, R14 ;  /* 0x000000ffff0b7224 */ /* 0x000fc600078e000e */
[----:B------:R-:W3:Y:S04]  /*21210*/  LDL.LU R14, [R1+0x48] ;  /* 0x00004800010e7983 */ /* 0x000ee80000300800 */
[----:B------:R-:W3:Y:S04]  /*21220*/  LDL.LU R15, [R1+0x4c] ;  /* 0x00004c00010f7983 */ /* 0x000ee80000300800 */
[----:B------:R-:W-:Y:S04]  /*21230*/  STL [R1+0x1910], R10 ;  /* 0x0019100a01007387 */ /* 0x000fe80000100800 */
[----:B------:R-:W-:Y:S04]  /*21240*/  STL [R1+0x190c], R11 ;  /* 0x00190c0b01007387 */ /* 0x000fe80000100800 */
[----:B------:R-:W-:Y:S04]  /*21250*/  STL [R1+0x1908], R28 ;  /* 0x0019081c01007387 */ /* 0x000fe80000100800 */
[----:B------:R-:W-:Y:S04]  /*21260*/  STL [R1+0x1904], R29 ;  /* 0x0019041d01007387 */ /* 0x000fe80000100800 */
[----:B--2---:R-:W0:Y:S04]  /*21270*/  LDSM.16.MT88.4 R16, [R3+0x16000] ;  /* 0x016000000310783b */ /* 0x004e280000004200 */
[----:B0-----:R-:W-:Y:S04]  /*21280*/  STL.64 [R1+0x18f8], R18 ;  /* 0x0018f81201007387 */ /* 0x001fe80000100a00 */
[----:B------:R0:W-:Y:S04]  /*21290*/  STL.64 [R1+0x18f0], R16 ;  /* 0x0018f01001007387 */ /* 0x0001e80000100a00 */
[----:B0-----:R-:W2:Y:S04]  /*212a0*/  LDL.LU R16, [R1+0x70] ;  /* 0x0000700001107983 */ /* 0x001ea80000300800 */
[----:B------:R-:W2:Y:S04]  /*212b0*/  LDL.LU R17, [R1+0x74] ;  /* 0x0000740001117983 */ /* 0x000ea80000300800 */
[----:B------:R-:W2:Y:S04]  /*212c0*/  LDL.LU R18, [R1+0x78] ;  /* 0x0000780001127983 */ /* 0x000ea80000300800 */
[----:B------:R-:W2:Y:S02]  /*212d0*/  LDL.LU R19, [R1+0x7c] ;  /* 0x00007c0001137983 */ /* 0x000ea40000300800 */
[-C--:B--2---:R-:W-:Y:S11]  /*212e0*/  HMMA.16816.F32 R20, R20, R8.reuse, R16 ;  /* 0x000000081414723c */ /* 0x084ff60000001810 */
[----:B------:R-:W-:Y:S11]  /*212f0*/  @!UPT UIADD3 URZ, URZ, URZ, URZ ;  /* 0x0000003f3f3ff290 */ /* 0x000ff6000fffe03f */
[----:B------:R-:W-:Y:S02]  /*21300*/  @!UPT UIADD3 URZ, URZ, URZ, URZ ;  /* 0x0000003f3f3ff290 */ /* 0x000fe4000fffe03f */
[----:B------:R-:W-:Y:S01]  /*21310*/  IMAD.MOV.U32 R16, RZ, RZ, R23 ;  /* 0x000000ffff107224 */ /* 0x000fe200078e0017 */
[----:B------:R-:W-:Y:S01]  /*21320*/  MOV R17, R22 ;  /* 0x0000001600117202 */ /* 0x000fe20000000f00 */
[----:B------:R-:W-:Y:S02]  /*21330*/  IMAD.MOV.U32 R18, RZ, RZ, R21 ;  /* 0x000000ffff127224 */ /* 0x000fe400078e0015 */
[----:B------:R-:W-:Y:S01]  /*21340*/  IMAD.MOV.U32 R19, RZ, RZ, R20 ;  /* 0x000000ffff137224 */ /* 0x000fe200078e0014 */
[----:B------:R0:W-:Y:S04]  /*21350*/  STL [R1+0x1920], R16 ;  /* 0x0019201001007387 */ /* 0x0001e80000100800 */
[----:B------:R1:W-:Y:S04]  /*21360*/  STL [R1+0x191c], R17 ;  /* 0x00191c1101007387 */ /* 0x0003e80000100800 */
[----:B------:R2:W-:Y:S04]  /*21370*/  STL [R1+0x1918], R18 ;  /* 0x0019181201007387 */ /* 0x0005e80000100800 */
[----:B------:R4:W-:Y:S04]  /*21380*/  STL [R1+0x1914], R19 ;  /* 0x0019141301007387 */ /* 0x0009e80000100800 */
[----:B0-----:R-:W3:Y:S04]  /*21390*/  LDL.LU R16, [R1+0x80] ;  /* 0x0000800001107983 */ /* 0x001ee80000300800 */
[----:B-1----:R-:W3:Y:S04]  /*213a0*/  LDL.LU R17, [R1+0x84] ;  /* 0x0000840001117983 */ /* 0x002ee80000300800 */
[----:B--2---:R-:W3:Y:S04]  /*213b0*/  LDL.LU R18, [R1+0x88] ;  /* 0x0000880001127983 */ /* 0x004ee80000300800 */
[----:B----4-:R-:W3:Y:S04]  /*213c0*/  LDL.LU R19, [R1+0x8c] ;  /* 0x00008c0001137983 */ /* 0x010ee80000300800 */
[----:B------:R-:W0:Y:S01]  /*213d0*/  LDSM.16.MT88.4 R20, [R3+0x16080] ;  /* 0x016080000314783b */ /* 0x000e220000004200 */
[-C--:B------:R-:W-:Y:S03]  /*213e0*/  HMMA.16816.F32 R4, R24, R8.reuse, R4 ;  /* 0x000000081804723c */ /* 0x080fe60000001804 */
[----:B------:R-:W-:Y:S04]  /*213f0*/  STL [R1+0x1924], R3 ;  /* 0x0019240301007387 */ /* 0x000fe80000100800 */
[----:B0-----:R-:W-:Y:S04]  /*21400*/  STL.64 [R1+0x18e8], R22 ;  /* 0x0018e81601007387 */ /* 0x001fe80000100a00 */
[----:B------:R-:W-:Y:S01]  /*21410*/  STL.64 [R1+0x18e0], R20 ;  /* 0x0018e01401007387 */ /* 0x000fe20000100a00 */
[----:B---3--:R-:W-:Y:S11]  /*21420*/  HMMA.16816.F32 R12, R12, R8, R16 ;  /* 0x000000080c0c723c */ /* 0x008ff60000001810 */
[----:B------:R-:W-:Y:S01]  /*21430*/  @!UPT UIADD3 URZ, URZ, URZ, URZ ;  /* 0x0000003f3f3ff290 */ /* 0x000fe2000fffe03f */
[----:B------:R-:W-:Y:S01]  /*21440*/  MOV R16, R4 ;  /* 0x0000000400107202 */ /* 0x000fe20000000f00 */
[----:B------:R-:W-:Y:S01]  /*21450*/  IMAD.MOV.U32 R17, RZ, RZ, R5 ;  /* 0x000000ffff117224 */ /* 0x000fe200078e0005 */
[----:B------:R-:W-:Y:S01]  /*21460*/  MOV R19, R7 ;  /* 0x0000000700137202 */ /* 0x000fe20000000f00 */
[----:B------:R-:W-:-:S09]  /*21470*/  IMAD.MOV.U32 R18, RZ, RZ, R6 ;  /* 0x000000ffff127224 */ /* 0x000fd200078e0006 */
[----:B------:R-:W-:Y:S01]  /*21480*/  IMAD.MOV.U32 R10, RZ, RZ, R15 ;  /* 0x000000ffff0a7224 */ /* 0x000fe200078e000f */
[----:B------:R0:W-:Y:S04]  /*21490*/  STL.64 [R1+0x90], R12 ;  /* 0x0000900c01007387 */ /* 0x0001e80000100a00 */
[----:B------:R1:W-:Y:S04]  /*214a0*/  STL [R1+0x98], R14 ;  /* 0x0000980e01007387 */ /* 0x0003e80000100800 */
[----:B------:R-:W-:Y:S04]  /*214b0*/  STL [R1+0x1928], R10 ;  /* 0x0019280a01007387 */ /* 0x000fe80000100800 */
[----:B------:R-:W2:Y:S04]  /*214c0*/  LDL.LU R4, [R1+0xe0] ;  /* 0x0000e00001047983 */ /* 0x000ea80000300800 */
[----:B------:R-:W2:Y:S04]  /*214d0*/  LDL.LU R5, [R1+0xe4] ;  /* 0x0000e40001057983 */ /* 0x000ea80000300800 */
[----:B------:R-:W3:Y:S04]  /*214e0*/  LDL.LU R6, [R1+0xe8] ;  /* 0x0000e80001067983 */ /* 0x000ee80000300800 */
[----:B------:R-:W3:Y:S01]  /*214f0*/  LDL.LU R7, [R1+0xec] ;  /* 0x0000ec0001077983 */ /* 0x000ee20000300800 */
[----:B0-----:R-:W-:-:S03]  /*21500*/  IMAD.MOV.U32 R13, RZ, RZ, R2 ;  /* 0x000000ffff0d7224 */ /* 0x001fc600078e0002 */
[----:B---3--:R-:W-:Y:S04]  /*21510*/  STL.64 [R1+0x1970], R6 ;  /* 0x0019700601007387 */ /* 0x008fe80000100a00 */
[----:B--2---:R-:W-:Y:S04]  /*21520*/  STL.64 [R1+0x1968], R4 ;  /* 0x0019680401007387 */ /* 0x004fe80000100a00 */
[----:B------:R-:W2:Y:S04]  /*21530*/  LDL.LU R12, [R1+0xc0] ;  /* 0x0000c000010c7983 */ /* 0x000ea80000300800 */
[----:B------:R-:W3:Y:S04]  /*21540*/  LDL.LU R2, [R1+0x1978] ;  /* 0x0019780001027983 */ /* 0x000ee80000300800 */
[----:B------:R-:W0:Y:S04]  /*21550*/  S2R R27, SR_TID.X ;  /* 0x00000000001b7919 */ /* 0x000e280000002100 */
[----:B------:R-:W4:Y:S04]  /*21560*/  S2R R25, SR_TID.X ;  /* 0x0000000000197919 */ /* 0x000f280000002100 */
[----:B-1----:R-:W2:Y:S04]  /*21570*/  LDL.LU R14, [R1+0xc8] ;  /* 0x0000c800010e7983 */ /* 0x002ea80000300800 */
[----:B------:R-:W2:Y:S01]  /*21580*/  LDL.LU R15, [R1+0xcc] ;  /* 0x0000cc00010f7983 */ /* 0x000ea20000300800 */
[----:B0-----:R-:W-:-:S02]  /*21590*/  LOP3.LUT R27, R27, 0x7, RZ, 0xc0, !PT ;  /* 0x000000071b1b7812 */ /* 0x001fc400078ec0ff */
[----:B----4-:R-:W-:-:S03]  /*215a0*/  LOP3.LUT R26, R25, 0x10, RZ, 0xc0, !PT ;  /* 0x00000010191a7812 */ /* 0x010fc600078ec0ff */
[----:B------:R-:W-:Y:S01]  /*215b0*/  IMAD R27, R27, 0x110, RZ ;  /* 0x000001101b1b7824 */ /* 0x000fe200078e02ff */
[----:B------:R-:W-:Y:S01]  /*215c0*/  SHF.L.U32 R25, R25, 0x1, RZ ;  /* 0x0000000119197819 */ /* 0x000fe200000006ff */
[----:B------:R-:W-:-:S03]  /*215d0*/  IMAD.SHL.U32 R26, R26, 0x80, RZ ;  /* 0x000000801a1a7824 */ /* 0x000fc600078e00ff */
[----:B------:R-:W-:-:S04]  /*215e0*/  LOP3.LUT R27, R27, 0x10, R25, 0x78, !PT ;  /* 0x000000101b1b7812 */ /* 0x000fc800078e7819 */
[----:B------:R-:W-:-:S04]  /*215f0*/  LOP3.LUT R27, R27, R26, RZ, 0xfc, !PT ;  /* 0x0000001a1b1b7212 */ /* 0x000fc800078efcff */
[----:B------:R-:W-:Y:S01]  /*21600*/  LOP3.LUT R27, R27, 0x20, RZ, 0x3c, !PT ;  /* 0x000000201b1b7812 */ /* 0x000fe200078e3cff */
[----:B------:R-:W-:Y:S04]  /*21610*/  STL [R1+0x1938], R19 ;  /* 0x0019381301007387 */ /* 0x000fe80000100800 */
[----:B------:R-:W-:Y:S04]  /*21620*/  STL [R1+0x1934], R18 ;  /* 0x0019341201007387 */ /* 0x000fe80000100800 */
[----:B------:R-:W-:Y:S04]  /*21630*/  STL [R1+0x1930], R16 ;  /* 0x0019301001007387 */ /* 0x000fe80000100800 */
[----:B------:R-:W-:Y:S04]  /*21640*/  STL [R1+0x192c], R17 ;  /* 0x00192c1101007387 */ /* 0x000fe80000100800 */
[----:B---3--:R-:W0:Y:S02]  /*21650*/  LDSM.16.MT88.4 R4, [R2+0x17000] ;  /* 0x017000000204783b */ /* 0x008e240000004200 */
[----:B0-----:R-:W-:Y:S01]  /*21660*/  IMAD.MOV.U32 R11, RZ, RZ, R4 ;  /* 0x000000ffff0b7224 */ /* 0x001fe200078e0004 */
[----:B------:R-:W-:Y:S01]  /*21670*/  MOV R28, R5 ;  /* 0x00000005001c7202 */ /* 0x000fe20000000f00 */
[----:B------:R-:W-:-:S02]  /*21680*/  IMAD.MOV.U32 R29, RZ, RZ, R6 ;  /* 0x000000ffff1d7224 */ /* 0x000fc400078e0006 */
[----:B------:R-:W-:Y:S02]  /*21690*/  IMAD.MOV.U32 R0, RZ, RZ, R7 ;  /* 0x000000ffff007224 */ /* 0x000fe400078e0007 */
[----:B------:R-:W0:Y:S02]  /*216a0*/  LDSM.16.MT88.4 R4, [R2+0x17080] ;  /* 0x017080000204783b */ /* 0x000e240000004200 */
[----:B0-----:R-:W-:Y:S01]  /*216b0*/  IMAD.MOV.U32 R23, RZ, RZ, R4 ;  /* 0x000000ffff177224 */ /* 0x001fe200078e0004 */
[----:B------:R-:W-:Y:S01]  /*216c0*/  MOV R22, R5 ;  /* 0x0000000500167202 */ /* 0x000fe20000000f00 */
[----:B------:R-:W-:Y:S02]  /*216d0*/  IMAD.MOV.U32 R21, RZ, RZ, R6 ;  /* 0x000000ffff157224 */ /* 0x000fe400078e0006 */
[----:B------:R-:W-:Y:S02]  /*216e0*/  IMAD.MOV.U32 R20, RZ, RZ, R7 ;  /* 0x000000ffff147224 */ /* 0x000fe400078e0007 */
[----:B------:R-:W0:Y:S04]  /*216f0*/  LDSM.16.MT88.4 R4, [R27+0x17000] ;  /* 0x017000001b04783b */ /* 0x000e280000004200 */
[----:B------:R-:W1:Y:S04]  /*21700*/  LDSM.16.MT88.4 R24, [R27+0x17080] ;  /* 0x017080001b18783b */ /* 0x000e680000004200 */
[----:B------:R3:W-:Y:S04]  /*21710*/  STL [R1+0x1940], R28 ;  /* 0x0019401c01007387 */ /* 0x0007e80000100800 */
[----:B------:R4:W-:Y:S01]  /*21720*/  STL [R1+0x193c], R11 ;  /* 0x00193c0b01007387 */ /* 0x0009e20000100800 */
[----:B0-----:R-:W-:Y:S01]  /*21730*/  IMAD.MOV.U32 R10, RZ, RZ, R6 ;  /* 0x000000ffff0a7224 */ /* 0x001fe200078e0006 */
[----:B------:R-:W-:Y:S01]  /*21740*/  MOV R3, R7 ;  /* 0x0000000700037202 */ /* 0x000fe20000000f00 */
[----:B------:R-:W-:Y:S01]  /*21750*/  IMAD.MOV.U32 R17, RZ, RZ, R5 ;  /* 0x000000ffff117224 */ /* 0x000fe200078e0005 */
[----:B------:R-:W-:Y:S01]  /*21760*/  MOV R16, R4 ;  /* 0x0000000400107202 */ /* 0x000fe20000000f00 */
[----:B------:R-:W2:Y:S01]  /*21770*/  LDL.LU.64 R6, [R1+0x1970] ;  /* 0x0019700001067983 */ /* 0x000ea20000300a00 */
[----:B-1----:R-:W-:Y:S01]  /*21780*/  MOV R19, R26 ;  /* 0x0000001a00137202 */ /* 0x002fe20000000f00 */
[----:B------:R-:W-:-:S02]  /*21790*/  IMAD.MOV.U32 R18, RZ, RZ, R27 ;  /* 0x000000ffff127224 */ /* 0x000fc400078e001b */
[----:B------:R-:W2:Y:S01]  /*217a0*/  LDL.LU.64 R4, [R1+0x1968] ;  /* 0x0019680001047983 */ /* 0x000ea20000300a00 */
[----:B---3--:R-:W-:Y:S02]  /*217b0*/  IMAD.MOV.U32 R28, RZ, RZ, R24 ;  /* 0x000000ffff1c7224 */ /* 0x008fe400078e0018 */
[----:B----4-:R-:W-:Y:S01]  /*217c0*/  IMAD.MOV.U32 R11, RZ, RZ, R25 ;  /* 0x000000ffff0b7224 */ /* 0x010fe200078e0019 */
[----:B------:R-:W2:Y:S04]  /*217d0*/  LDL.LU.64 R26, [R1+0x1960] ;  /* 0x00196000011a7983 */ /* 0x000ea80000300a00 */
[----:B------:R-:W2:Y:S02]  /*217e0*/  LDL.LU.64 R24, [R1+0x1958] ;  /* 0x0019580001187983 */ /* 0x000ea40000300a00 */
[-C--:B--2---:R-:W-:Y:S11]  /*217f0*/  HMMA.16816.F32 R4, R24, R8.reuse, R4 ;  /* 0x000000081804723c */ /* 0x084ff60000001804 */
[----:B------:R-:W-:Y:S11]  /*21800*/  @!UPT UIADD3 URZ, URZ, URZ, URZ ;  /* 0x0000003f3f3ff290 */ /* 0x000ff6000fffe03f */
[----:B------:R-:W-:Y:S02]  /*21810*/  @!UPT UIADD3 URZ, URZ, URZ, URZ ;  /* 0x0000003f3f3ff290 */ /* 0x000fe4000fffe03f */
[----:B------:R-:W-:Y:S01]  /*21820*/  IMAD.MOV.U32 R25, RZ, RZ, R6 ;  /* 0x000000ffff197224 */ /* 0x000fe200078e0006 */
[----:B------:R-:W-:Y:S01]  /*21830*/  MOV R26, R5 ;  /* 0x00000005001a7202 */ /* 0x000fe20000000f00 */
[----:B------:R-:W-:Y:S02]  /*21840*/  IMAD.MOV.U32 R24, RZ, RZ, R7 ;  /* 0x000000ffff187224 */ /* 0x000fe400078e0007 */
[----:B------:R-:W-:Y:S01]  /*21850*/  IMAD.MOV.U32 R27, RZ, RZ, R4 ;  /* 0x000000ffff1b7224 */ /* 0x000fe200078e0004 */
[----:B------:R-:W2:Y:S04]  /*21860*/  LDL.LU.64 R6, [R1+0x1950] ;  /* 0x0019500001067983 */ /* 0x000ea80000300a00 */
[----:B------:R-:W2:Y:S04]  /*21870*/  LDL.LU.64 R4, [R1+0x1948] ;  /* 0x0019480001047983 */ /* 0x000ea80000300a00 */
[----:B------:R-:W-:Y:S04]  /*21880*/  STL.64 [R1+0x18c8], R26 ;  /* 0x0018c81a01007387 */ /* 0x000fe80000100a00 */
[----:B------:R-:W-:Y:S01]  /*21890*/  STL.64 [R1+0x18c0], R24 ;  /* 0x0018c01801007387 */ /* 0x000fe20000100a00 */
[----:B--2---:R-:W-:Y:S07]  /*218a0*/  HMMA.16816.F32 R12, R4, R8, R12 ;  /* 0x00000008040c723c */ /* 0x004fee000000180c */
[----:B------:R-:W-:Y:S01]  /*218b0*/  MOV R4, R28 ;  /* 0x0000001c00047202 */ /* 0x000fe20000000f00 */
[----:B------:R-:W-:Y:S01]  /*218c0*/  IMAD.MOV.U32 R6, RZ, RZ, R19 ;  /* 0x000000ffff067224 */ /* 0x000fe200078e0013 */
[----:B------:R-:W-:Y:S01]  /*218d0*/  MOV R7, R18 ;  /* 0x0000001200077202 */ /* 0x000fe20000000f00 */
[----:B------:R-:W2:Y:S01]  /*218e0*/  LDL.LU R28, [R1+0x1940] ;  /* 0x00194000011c7983 */ /* 0x000ea20000300800 */
[----:B------:R-:W-:-:S03]  /*218f0*/  IMAD.MOV.U32 R5, RZ, RZ, R11 ;  /* 0x000000ffff057224 */ /* 0x000fc600078e000b */
[----:B------:R-:W3:Y:S04]  /*21900*/  LDL.LU R11, [R1+0x193c] ;  /* 0x00193c00010b7983 */ /* 0x000ee80000300800 */
[----:B------:R-:W4:Y:S04]  /*21910*/  LDL.LU R19, [R1+0x1938] ;  /* 0x0019380001137983 */ /* 0x000f280000300800 */
[----:B------:R-:W2:Y:S04]  /*21920*/  LDL.LU R18, [R1+0x1934] ;  /* 0x0019340001127983 */ /* 0x000ea80000300800 */
[----:B------:R-:W-:Y:S04]  /*21930*/  STL.64 [R1+0x1868], R6 ;  /* 0x0018680601007387 */ /* 0x000fe80000100a00 */
[----:B------:R0:W-:Y:S02]  /*21940*/  STL.64 [R1+0x1860], R4 ;  /* 0x0018600401007387 */ /* 0x0001e40000100a00 */
[----:B0-----:R-:W-:-:S02]  /*21950*/  IMAD.MOV.U32 R4, RZ, RZ, R16 ;  /* 0x000000ffff047224 */ /* 0x001fc400078e0010 */
[----:B------:R-:W3:Y:S01]  /*21960*/  LDL.LU R16, [R1+0x1930] ;  /* 0x0019300001107983 */ /* 0x000ee20000300800 */
[----:B------:R-:W-:-:S03]  /*21970*/  IMAD.MOV.U32 R5, RZ, RZ, R17 ;  /* 0x000000ffff057224 */ /* 0x000fc600078e0011 */
[----:B------:R-:W3:Y:S01]  /*21980*/  LDL.LU R17, [R1+0x192c] ;  /* 0x00192c0001117983 */ /* 0x000ee20000300800 */
[----:B------:R-:W-:-:S03]  /*21990*/  MOV R6, R10 ;  /* 0x0000000a00067202 */ /* 0x000fc60000000f00 */
[----:B------:R-:W3:Y:S01]  /*219a0*/  LDL.LU R10, [R1+0x1928] ;  /* 0x00192800010a7983 */ /* 0x000ee20000300800 */
[----:B------:R-:W-:-:S03]  /*219b0*/  IMAD.MOV.U32 R7, RZ, RZ, R3 ;  /* 0x000000ffff077224 */ /* 0x000fc600078e0003 */
[----:B------:R-:W3:Y:S04]  /*219c0*/  LDL.LU R3, [R1+0x1924] ;  /* 0x0019240001037983 */ /* 0x000ee80000300800 */
[----:B------:R0:W-:Y:S04]  /*219d0*/  STL.64 [R1+0x1888], R6 ;  /* 0x0018880601007387 */ /* 0x0001e80000100a00 */
[----:B------:R1:W-:Y:S04]  /*219e0*/  STL.64 [R1+0x1880], R4 ;  /* 0x0018800401007387 */ /* 0x0003e80000100a00 */
[----:B------:R4:W-:Y:S04]  /*219f0*/  STL.64 [R1+0x1838], R14 ;  /* 0x0018380e01007387 */ /* 0x0009e80000100a00 */
[----:B------:R3:W-:Y:S01]  /*21a00*/  STL.64 [R1+0x1830], R12 ;  /* 0x0018300c01007387 */ /* 0x0007e20000100a00 */
[----:B0-----:R-:W-:Y:S01]  /*21a10*/  MOV R7, R20 ;  /* 0x0000001400077202 */ /* 0x001fe20000000f00 */
[----:B------:R-:W-:-:S02]  /*21a20*/  IMAD.MOV.U32 R6, RZ, RZ, R21 ;  /* 0x000000ffff067224 */ /* 0x000fc400078e0015 */
[----:B-1----:R-:W-:Y:S01]  /*21a30*/  IMAD.MOV.U32 R5, RZ, RZ, R22 ;  /* 0x000000ffff057224 */ /* 0x002fe200078e0016 */
[----:B------:R-:W-:Y:S01]  /*21a40*/  MOV R4, R23 ;  /* 0x0000001700047202 */ /* 0x000fe20000000f00 */
[----:B----4-:R-:W-:Y:S02]  /*21a50*/  IMAD.MOV.U32 R15, RZ, RZ, R19 ;  /* 0x000000ffff0f7224 */ /* 0x010fe400078e0013 */
[----:B--2---:R-:W-:Y:S02]  /*21a60*/  IMAD.MOV.U32 R14, RZ, RZ, R18 ;  /* 0x000000ffff0e7224 */ /* 0x004fe400078e0012 */
[----:B---3--:R-:W-:Y:S02]  /*21a70*/  IMAD.MOV.U32 R12, RZ, RZ, R16 ;  /* 0x000000ffff0c7224 */ /* 0x008fe400078e0010 */
[----:B------:R-:W2:Y:S01]  /*21a80*/  LDL.LU R16, [R1+0x1920] ;  /* 0x0019200001107983 */ /* 0x000ea20000300800 */
[----:B------:R-:W-:-:S03]  /*21a90*/  MOV R13, R17 ;  /* 0x00000011000d7202 */ /* 0x000fc60000000f00 */
[----:B------:R-:W3:Y:S04]  /*21aa0*/  LDL.LU R17, [R1+0x191c] ;  /* 0x00191c0001117983 */ /* 0x000ee80000300800 */
[----:B------:R-:W4:Y:S04]  /*21ab0*/  LDL.LU R18, [R1+0x1918] ;  /* 0x0019180001127983 */ /* 0x000f280000300800 */
[----:B------:R-:W2:Y:S04]  /*21ac0*/  LDL.LU R19, [R1+0x1914] ;  /* 0x0019140001137983 */ /* 0x000ea80000300800 */
[----:B------:R-:W2:Y:S04]  /*21ad0*/  LDL.LU R20, [R1+0xd0] ;  /* 0x0000d00001147983 */ /* 0x000ea80000300800 */
[----:B------:R-:W2:Y:S04]  /*21ae0*/  LDL.LU R21, [R1+0xd4] ;  /* 0x0000d40001157983 */ /* 0x000ea80000300800 */
[----:B------:R-:W2:Y:S04]  /*21af0*/  LDL.LU R22, [R1+0xd8] ;  /* 0x0000d80001167983 */ /* 0x000ea80000300800 */
[----:B------:R-:W2:Y:S04]  /*21b00*/  LDL.LU R23, [R1+0xdc] ;  /* 0x0000dc0001177983 */ /* 0x000ea80000300800 */
[----:B------:R-:W2:Y:S04]  /*21b10*/  LDL.LU R24, [R1] ;  /* 0x0000000001187983 */ /* 0x000ea80000300800 */
[----:B------:R-:W2:Y:S04]  /*21b20*/  LDL.LU R25, [R1+0x4] ;  /* 0x0000040001197983 */ /* 0x000ea80000300800 */
[----:B------:R-:W2:Y:S04]  /*21b30*/  LDL.LU R26, [R1+0x8] ;  /* 0x00000800011a7983 */ /* 0x000ea80000300800 */
[----:B------:R-:W2:Y:S04]  /*21b40*/  LDL.LU R27, [R1+0xc] ;  /* 0x00000c00011b7983 */ /* 0x000ea80000300800 */
[----:B------:R0:W-:Y:S04]  /*21b50*/  STL.64 [R1+0x18a8], R6 ;  /* 0x0018a80601007387 */ /* 0x0001e80000100a00 */
[----:B------:R1:W-:Y:S04]  /*21b60*/  STL.64 [R1+0x18a0], R4 ;  /* 0x0018a00401007387 */ /* 0x0003e80000100a00 */
[----:B------:R1:W-:Y:S04]  /*21b70*/  STL.64 [R1+0x1878], R14 ;  /* 0x0018780e01007387 */ /* 0x0003e80000100a00 */
[----:B------:R1:W-:Y:S01]  /*21b80*/  STL.64 [R1+0x1870], R12 ;  /* 0x0018700c01007387 */ /* 0x0003e20000100a00 */
[----:B0-----:R-:W-:-:S02]  /*21b90*/  IMAD.MOV.U32 R6, RZ, RZ, R29 ;  /* 0x000000ffff067224 */ /* 0x001fc400078e001d */
[----:B-1----:R-:W-:Y:S01]  /*21ba0*/  IMAD.MOV.U32 R4, RZ, RZ, R11 ;  /* 0x000000ffff047224 */ /* 0x002fe200078e000b */
[----:B------:R-:W-:Y:S01]  /*21bb0*/  MOV R5, R28 ;  /* 0x0000001c00057202 */ /* 0x000fe20000000f00 */
[----:B------:R-:W-:Y:S01]  /*21bc0*/  IMAD.MOV.U32 R15, RZ, RZ, R10 ;  /* 0x000000ffff0f7224 */ /* 0x000fe200078e000a */
[----:B------:R-:W2:Y:S04]  /*21bd0*/  LDL.LU R12, [R1+0x90] ;  /* 0x00009000010c7983 */ /* 0x000ea80000300800 */
[----:B------:R-:W2:Y:S04]  /*21be0*/  LDL.LU R13, [R1+0x94] ;  /* 0x00009400010d7983 */ /* 0x000ea80000300800 */
[----:B------:R-:W2:Y:S01]  /*21bf0*/  LDL.LU R14, [R1+0x98] ;  /* 0x00009800010e7983 */ /* 0x000ea20000300800 */
[----:B------:R-:W-:-:S03]  /*21c00*/  IMAD.MOV.U32 R7, RZ, RZ, R0 ;  /* 0x000000ffff077224 */ /* 0x000fc600078e0000 */
[----:B------:R-:W3:Y:S04]  /*21c10*/  LDL.LU R10, [R1+0x1910] ;  /* 0x00191000010a7983 */ /* 0x000ee80000300800 */
[----:B------:R-:W3:Y:S04]  /*21c20*/  LDL.LU R11, [R1+0x190c] ;  /* 0x00190c00010b7983 */ /* 0x000ee80000300800 */
[----:B------:R-:W3:Y:S04]  /*21c30*/  LDL.LU R28, [R1+0x1908] ;  /* 0x00190800011c7983 */ /* 0x000ee80000300800 */
[----:B------:R-:W4:Y:S04]  /*21c40*/  LDL.LU R29, [R1+0x1904] ;  /* 0x00190400011d7983 */ /* 0x000f280000300800 */
[----:B------:R-:W4:Y:S04]  /*21c50*/  LDL.LU R0, [R1+0x1900] ;  /* 0x0019000001007983 */ /* 0x000f280000300800 */
[----:B--2---:R3:W-:Y:S04]  /*21c60*/  STL.64 [R1+0x1898], R14 ;  /* 0x0018980e01007387 */ /* 0x0047e80000100a00 */
[----:B------:R0:W-:Y:S01]  /*21c70*/  STL.64 [R1+0x1890], R12 ;  /* 0x0018900c01007387 */ /* 0x0001e20000100a00 */
[----:B---3--:R-:W-:Y:S01]  /*21c80*/  IMAD.MOV.U32 R14, RZ, RZ, R17 ;  /* 0x000000ffff0e7224 */ /* 0x008fe200078e0011 */
[----:B------:R-:W-:-:S02]  /*21c90*/  MOV R15, R16 ;  /* 0x00000010000f7202 */ /* 0x000fc40000000f00 */
[----:B0-----:R-:W-:Y:S01]  /*21ca0*/  MOV R12, R19 ;  /* 0x00000013000c7202 */ /* 0x001fe20000000f00 */
[----:B----4-:R-:W-:Y:S02]  /*21cb0*/  IMAD.MOV.U32 R13, RZ, RZ, R18 ;  /* 0x000000ffff0d7224 */ /* 0x010fe400078e0012 */
[----:B------:R-:W0:Y:S04]  /*21cc0*/  LDSM.16.MT88.4 R16, [R0+0x17000] ;  /* 0x017000000010783b */ /* 0x000e280000004200 */
[----:B------:R1:W-:Y:S04]  /*21cd0*/  STL.64 [R1+0x18b8], R14 ;  /* 0x0018b80e01007387 */ /* 0x0003e80000100a00 */
[----:B------:R2:W-:Y:S01]  /*21ce0*/  STL.64 [R1+0x18b0], R12 ;  /* 0x0018b00c01007387 */ /* 0x0005e20000100a00 */
[----:B-1----:R-:W-:Y:S01]  /*21cf0*/  MOV R14, R11 ;  /* 0x0000000b000e7202 */ /* 0x002fe20000000f00 */
[----:B------:R-:W-:-:S02]  /*21d00*/  IMAD.MOV.U32 R15, RZ, RZ, R10 ;  /* 0x000000ffff0f7224 */ /* 0x000fc400078e000a */
[----:B--2---:R-:W-:Y:S02]  /*21d10*/  IMAD.MOV.U32 R12, RZ, RZ, R29 ;  /* 0x000000ffff0c7224 */ /* 0x004fe400078e001d */
[----:B------:R-:W-:Y:S02]  /*21d20*/  IMAD.MOV.U32 R13, RZ, RZ, R28 ;  /* 0x000000ffff0d7224 */ /* 0x000fe400078e001c */
[----:B0-----:R-:W-:Y:S01]  /*21d30*/  IMAD.MOV.U32 R28, RZ, RZ, R18 ;  /* 0x000000ffff1c7224 */ /* 0x001fe200078e0012 */
[----:B------:R-:W-:Y:S01]  /*21d40*/  MOV R11, R17 ;  /* 0x00000011000b7202 */ /* 0x000fe20000000f00 */
[----:B------:R-:W-:Y:S02]  /*21d50*/  IMAD.MOV.U32 R29, RZ, RZ, R19 ;  /* 0x000000ffff1d7224 */ /* 0x000fe400078e0013 */
[----:B------:R-:W-:Y:S01]  /*21d60*/  IMAD.MOV.U32 R10, RZ, RZ, R16 ;  /* 0x000000ffff0a7224 */ /* 0x000fe200078e0010 */
[----:B------:R-:W2:Y:S04]  /*21d70*/  LDL.LU.64 R18, [R1+0x18f8] ;  /* 0x0018f80001127983 */ /* 0x000ea80000300a00 */
        /* <DEDUP_REMOVED lines=8> */
[----:B0-----:R-:W-:Y:S04]  /*21e00*/  STL.64 [R1+0x1848], R18 ;  /* 0x0018481201007387 */ /* 0x001fe80000100a00 */
[----:B------:R0:W-:Y:S02]  /*21e10*/  STL.64 [R1+0x1840], R16 ;  /* 0x0018401001007387 */ /* 0x0001e40000100a00 */
[----:B0-----:R-:W-:Y:S01]  /*21e20*/  MOV R16, R10 ;  /* 0x0000000a00107202 */ /* 0x001fe20000000f00 */
[----:B------:R-:W-:Y:S01]  /*21e30*/  IMAD.MOV.U32 R17, RZ, RZ, R11 ;  /* 0x000000ffff117224 */ /* 0x000fe200078e000b */
[----:B------:R-:W3:Y:S04]  /*21e40*/  LDL.LU R10, [R1+0x18d8] ;  /* 0x0018d800010a7983 */ /* 0x000ee80000300800 */
[----:B------:R-:W3:Y:S01]  /*21e50*/  LDL.LU R11, [R1+0x18d4] ;  /* 0x0018d400010b7983 */ /* 0x000ee20000300800 */
[----:B------:R-:W-:-:S03]  /*21e60*/  IMAD.MOV.U32 R18, RZ, RZ, R28 ;  /* 0x000000ffff127224 */ /* 0x000fc600078e001c */
[----:B------:R-:W4:Y:S04]  /*21e70*/  LDL.LU R28, [R1+0x18d0] ;  /* 0x0018d000011c7983 */ /* 0x000f280000300800 */
[----:B------:R-:W-:Y:S01]  /*21e80*/  STL [R1+0x1808], R0 ;  /* 0x0018080001007387 */ /* 0x000fe20000100800 */
[----:B--2---:R-:W-:Y:S03]  /*21e90*/  HMMA.16816.F32 R20, R20, R8, R24 ;  /* 0x000000081414723c */ /* 0x004fe60000001818 */
[----:B------:R-:W2:Y:S04]  /*21ea0*/  LDL.LU.64 R26, [R1+0x18c8] ;  /* 0x0018c800011a7983 */ /* 0x000ea80000300a00 */
[----:B------:R-:W2:Y:S11]  /*21eb0*/  LDL.LU.64 R24, [R1+0x18c0] ;  /* 0x0018c00001187983 */ /* 0x000eb60000300a00 */
[----:B------:R-:W-:Y:S05]  /*21ec0*/  @!UPT UIADD3 URZ, URZ, URZ, URZ ;  /* 0x0000003f3f3ff290 */ /* 0x000fea000fffe03f */
[----:B------:R-:W-:Y:S04]  /*21ed0*/  STL.64 [R1+0x1818], R22 ;  /* 0x0018181601007387 */ /* 0x000fe80000100a00 */
[----:B------:R-:W-:Y:S04]  /*21ee0*/  STL.64 [R1+0x1810], R20 ;  /* 0x0018101401007387 */ /* 0x000fe80000100a00 */
[----:B------:R-:W0:Y:S01]  /*21ef0*/  LDSM.16.MT88.4 R20, [R3+0x17000] ;  /* 0x017000000314783b */ /* 0x000e220000004200 */
[-C--:B---3--:R-:W-:Y:S03]  /*21f00*/  HMMA.16816.F32 R4, R4, R10.reuse, R12 ;  /* 0x0000000a0404723c */ /* 0x088fe6000000180c */
[----:B0-----:R-:W-:Y:S04]  /*21f10*/  STL.64 [R1+0x1858], R22 ;  /* 0x0018581601007387 */ /* 0x001fe80000100a00 */
[----:B------:R-:W-:Y:S04]  /*21f20*/  STL.64 [R1+0x1850], R20 ;  /* 0x0018501401007387 */ /* 0x000fe80000100a00 */
[----:B------:R-:W-:Y:S04]  /*21f30*/  STL [R1+0x1800], R3 ;  /* 0x0018000301007387 */ /* 0x000fe80000100800 */
[----:B------:R-:W3:Y:S04]  /*21f40*/  LDL.LU.64 R14, [R1+0x18b8] ;  /* 0x0018b800010e7983 */ /* 0x000ee80000300a00 */
[----:B------:R-:W3:Y:S04]  /*21f50*/  LDL.LU.64 R12, [R1+0x18b0] ;  /* 0x0018b000010c7983 */ /* 0x000ee80000300a00 */
[----:B------:R-:W-:Y:S04]  /*21f60*/  STL.64 [R1+0x80], R4 ;  /* 0x0000800401007387 */ /* 0x000fe80000100a00 */
[----:B------:R0:W-:Y:S04]  /*21f70*/  STL.64 [R1+0x88], R6 ;  /* 0x0000880601007387 */ /* 0x0001e80000100a00 */
[----:B0-----:R-:W3:Y:S04]  /*21f80*/  LDL.LU.64 R6, [R1+0x18a8] ;  /* 0x0018a80001067983 */ /* 0x001ee80000300a00 */
[----:B------:R-:W3:Y:S01]  /*21f90*/  LDL.LU.64 R4, [R1+0x18a0] ;  /* 0x0018a00001047983 */ /* 0x000ee20000300a00 */
[----:B------:R-:W-:Y:S01]  /*21fa0*/  MOV R19, R29 ;  /* 0x0000001d00137202 */ /* 0x000fe20000000f00 */
        /* <DEDUP_REMOVED lines=11> */
[----:B------:R-:W3:Y:S04]  /*22060*/  LDL.LU.64 R14, [R1+0x1878] ;  /* 0x00187800010e7983 */ /* 0x000ee80000300a00 */
[----:B------:R-:W3:Y:S11]  /*22070*/  LDL.LU.64 R12, [R1+0x1870] ;  /* 0x00187000010c7983 */ /* 0x000ef60000300a00 */
[----:B------:R-:W-:Y:S05]  /*22080*/  @!UPT UIADD3 URZ, URZ, URZ, URZ ;  /* 0x0000003f3f3ff290 */ /* 0x000fea000fffe03f */
[----:B------:R-:W-:Y:S04]  /*22090*/  STL.64 [R1+0x90], R4 ;  /* 0x0000900401007387 */ /* 0x000fe80000100a00 */
[----:B------:R0:W-:Y:S04]  /*220a0*/  STL.64 [R1+0x98], R6 ;  /* 0x0000980601007387 */ /* 0x0001e80000100a00 */
[----:B0-----:R-:W3:Y:S04]  /*220b0*/  LDL.LU.64 R6, [R1+0x1868] ;  /* 0x0018680001067983 */ /* 0x001ee80000300a00 */
[----:B------:R-:W3:Y:S01]  /*220c0*/  LDL.LU.64 R4, [R1+0x1860] ;  /* 0x0018600001047983 */ /* 0x000ee20000300a00 */
[----:B--2---:R-:W-:Y:S01]  /*220d0*/  IMAD.MOV.U32 R20, RZ, RZ, R27 ;  /* 0x000000ffff147224 */ /* 0x004fe200078e001b */
[----:B------:R-:W-:Y:S01]  /*220e0*/  MOV R22, R25 ;  /* 0x0000001900167202 */ /* 0x000fe20000000f00 */
[----:B------:R-:W-:-:S02]  /*220f0*/  IMAD.MOV.U32 R21, RZ, RZ, R26 ;  /* 0x000000ffff157224 */ /* 0x000fc400078e001a */
[----:B------:R-:W-:Y:S02]  /*22100*/  IMAD.MOV.U32 R23, RZ, RZ, R24 ;  /* 0x000000ffff177224 */ /* 0x000fe400078e0018 */
[----:B------:R-:W-:Y:S05]  /*22110*/  LDSM.16.MT88.4 R24, [R3+0x17080] ;  /* 0x017080000318783b */ /* 0x000fea0000004200 */
[-C--:B------:R-:W-:Y:S08]  /*22120*/  HMMA.16816.F32 R16, R16, R10.reuse, R20 ;  /* 0x0000000a1010723c */ /* 0x080ff00000001814 */
[----:B---3--:R-:W-:Y:S01]  /*22130*/  HMMA.16816.F32 R12, R4, R10, R12 ;  /* 0x0000000a040c723c */ /* 0x008fe2000000180c */
[----:B------:R-:W0:Y:S04]  /*22140*/  LDSM.16.MT88.4 R4, [R2+0x18000] ;  /* 0x018000000204783b */ /* 0x000e280000004200 */
[----:B0-----:R-:W-:Y:S11]  /*22150*/  STL.64 [R1+0x70], R4 ;  /* 0x0000700401007387 */ /* 0x001ff60000100a00 */
[----:B------:R-:W-:Y:S07]  /*22160*/  @!UPT UIADD3 URZ, URZ, URZ, URZ ;  /* 0x0000003f3f3ff290 */ /* 0x000fee000fffe03f */
[----:B------:R0:W-:Y:S04]  /*22170*/  STL.64 [R1+0xb0], R12 ;  /* 0x0000b00c01007387 */ /* 0x0001e80000100a00 */
[----:B------:R1:W-:Y:S04]  /*22180*/  STL.64 [R1+0xb8], R14 ;  /* 0x0000b80e01007387 */ /* 0x0003e80000100a00 */
[----:B0-----:R-:W0:Y:S04]  /*22190*/  S2R R13, SR_TID.X ;  /* 0x00000000000d7919 */ /* 0x001e280000002100 */
[----:B-1----:R-:W1:Y:S01]  /*221a0*/  S2R R15, SR_TID.X ;  /* 0x00000000000f7919 */ /* 0x002e620000002100 */
[----:B------:R-:W-:-:S03]  /*221b0*/  MOV R3, R7 ;  /* 0x0000000700037202 */ /* 0x000fc60000000f00 */
[----:B------:R-:W-:Y:S04]  /*221c0*/  STL [R1+0x78], R6 ;  /* 0x0000780601007387 */ /* 0x000fe80000100800 */
[----:B----4-:R-:W2:Y:S01]  /*221d0*/  LDSM.16.M88.4 R4, [R28+0x20300] ;  /* 0x020300001c04783b */ /* 0x010ea20000000200 */
[----:B-1----:R-:W-:Y:S02]  /*221e0*/  LOP3.LUT R14, R15, 0x7, RZ, 0xc0, !PT ;  /* 0x000000070f0e7812 */ /* 0x002fe400078ec0ff */
[C---:B0-----:R-:W-:Y:S01]  /*221f0*/  LOP3.LUT R15, R13.reuse, 0x10, RZ, 0xc0, !PT ;  /* 0x000000100d0f7812 */ /* 0x041fe200078ec0ff */
[----:B------:R-:W-:Y:S02]  /*22200*/  IMAD.SHL.U32 R13, R13, 0x2, RZ ;  /* 0x000000020d0d7824 */ /* 0x000fe400078e00ff */
[----:B------:R-:W-:-:S02]  /*22210*/  IMAD R14, R14, 0x110, RZ ;  /* 0x000001100e0e7824 */ /* 0x000fc400078e02ff */
[----:B------:R-:W-:-:S03]  /*22220*/  IMAD.SHL.U32 R15, R15, 0x80, RZ ;  /* 0x000000800f0f7824 */ /* 0x000fc600078e00ff */
[----:B------:R-:W-:-:S04]  /*22230*/  LOP3.LUT R9, R14, 0x10, R13, 0x78, !PT ;  /* 0x000000100e097812 */ /* 0x000fc800078e780d */
[----:B------:R-:W-:Y:S02]  /*22240*/  LOP3.LUT R9, R9, R15, RZ, 0xfc, !PT ;  /* 0x0000000f09097212 */ /* 0x000fe400078efcff */
[----:B------:R-:W0:Y:S04]  /*22250*/  LDSM.16.MT88.4 R12, [R2+0x18080] ;  /* 0x01808000020c783b */ /* 0x000e280000004200 */
[----:B------:R-:W-:Y:S04]  /*22260*/  STL [R1+0x1804], R3 ;  /* 0x0018040301007387 */ /* 0x000fe80000100800 */
[----:B--2---:R-:W-:Y:S04]  /*22270*/  STL [R1+0x180c], R5 ;  /* 0x00180c0501007387 */ /* 0x004fe80000100800 */
[----:B------:R-:W-:Y:S04]  /*22280*/  STL [R1+0x1730], R6 ;  /* 0x0017300601007387 */ /* 0x000fe80000100800 */
[----:B------:R0:W-:Y:S04]  /*22290*/  STL [R1+0x172c], R7 ;  /* 0x00172c0701007387 */ /* 0x0001e80000100800 */
[----:B------:R1:W-:Y:S04]  /*222a0*/  STL [R1+0x1630], R28 ;  /* 0x0016301c01007387 */ /* 0x0003e80000100800 */
[----:B------:R-:W2:Y:S04]  /*222b0*/  LDL.LU.64 R22, [R1+0x1858] ;  /* 0x0018580001167983 */ /* 0x000ea80000300a00 */
[----:B------:R-:W2:Y:S04]  /*222c0*/  LDL.LU.64 R20, [R1+0x1850] ;  /* 0x0018500001147983 */ /* 0x000ea80000300a00 */
[----:B------:R-:W-:Y:S04]  /*222d0*/  STL.64 [R1+0xa0], R16 ;  /* 0x0000a01001007387 */ /* 0x000fe80000100a00 */
[----:B------:R3:W-:Y:S01]  /*222e0*/  STL.64 [R1+0xa8], R18 ;  /* 0x0000a81201007387 */ /* 0x0007e20000100a00 */
[----:B0-----:R-:W-:Y:S01]  /*222f0*/  MOV R7, R14 ;  /* 0x0000000e00077202 */ /* 0x001fe20000000f00 */
[----:B------:R-:W-:Y:S01]  /*22300*/  IMAD.MOV.U32 R6, RZ, RZ, R15 ;  /* 0x000000ffff067224 */ /* 0x000fe200078e000f */
[----:B------:R-:W-:Y:S01]  /*22310*/  MOV R29, R12 ;  /* 0x0000000c001d7202 */ /* 0x000fe20000000f00 */
[----:B-1----:R-:W-:Y:S01]  /*22320*/  IMAD.MOV.U32 R28, RZ, RZ, R13 ;  /* 0x000000ffff1c7224 */ /* 0x002fe200078e000d */
[----:B---3--:R-:W3:Y:S04]  /*22330*/  LDL.LU.64 R18, [R1+0x1848] ;  /* 0x0018480001127983 */ /* 0x008ee80000300a00 */
[----:B------:R-:W3:Y:S04]  /*22340*/  LDL.LU.64 R16, [R1+0x1840] ;  /* 0x0018400001107983 */ /* 0x000ee80000300a00 */
[----:B------:R-:W3:Y:S04]  /*22350*/  LDL.LU.64 R14, [R1+0x1838] ;  /* 0x00183800010e7983 */ /* 0x000ee80000300a00 */
[----:B------:R-:W3:Y:S01]  /*22360*/  LDL.LU.64 R12, [R1+0x1830] ;  /* 0x00183000010c7983 */ /* 0x000ee20000300a00 */
[----:B------:R-:W-:Y:S01]  /*22370*/  LOP3.LUT R9, R9, 0x20, RZ, 0x3c, !PT ;  /* 0x0000002009097812 */ /* 0x000fe200078e3cff */
[-C--:B---3--:R-:W-:Y:S04]  /*22380*/  HMMA.16816.F32 R12, R16, R10.reuse, R12 ;  /* 0x0000000a100c723c */ /* 0x088fe8000000180c */
[----:B------:R-:W0:Y:S11]  /*22390*/  LDSM.16.MT88.4 R16, [R9+0x18000] ;  /* 0x018000000910783b */ /* 0x000e360000004200 */
[----:B------:R-:W-:Y:S09]  /*223a0*/  @!UPT UIADD3 URZ, URZ, URZ, URZ ;  /* 0x0000003f3f3ff290 */ /* 0x000ff2000fffe03f */
[----:B------:R-:W-:Y:S01]  /*223b0*/  MOV R5, R12 ;  /* 0x0000000c00057202 */ /* 0x000fe20000000f00 */
[----:B------:R-:W-:Y:S01]  /*223c0*/  IMAD.MOV.U32 R0, RZ, RZ, R13 ;  /* 0x000000ffff007224 */ /* 0x000fe200078e000d */
[----:B------:R-:W-:Y:S01]  /*223d0*/  MOV R3, R14 ;  /* 0x0000000e00037202 */ /* 0x000fe20000000f00 */
[----:B------:R-:W-:Y:S01]  /*223e0*/  IMAD.MOV.U32 R8, RZ, RZ, R15 ;  /* 0x000000ffff087224 */ /* 0x000fe200078e000f */
[----:B0-----:R-:W-:Y:S01]  /*223f0*/  MOV R13, R18 ;  /* 0x00000012000d7202 */ /* 0x001fe20000000f00 */
[----:B------:R-:W-:Y:S01]  /*22400*/  IMAD.MOV.U32 R12, RZ, RZ, R19 ;  /* 0x000000ffff0c7224 */ /* 0x000fe200078e0013 */
[----:B------:R-:W-:Y:S01]  /*22410*/  MOV R15, R16 ;  /* 0x00000010000f7202 */ /* 0x000fe20000000f00 */
[----:B------:R-:W-:Y:S01]  /*22420*/  IMAD.MOV.U32 R14, RZ, RZ, R17 ;  /* 0x000000ffff0e7224 */ /* 0x000fe200078e0011 */
[----:B------:R-:W2:Y:S04]  /*22430*/  LDL.LU.64 R18, [R1+0x1828] ;  /* 0x0018280001127983 */ /* 0x000ea80000300a00 */
[----:B------:R-:W2:Y:S02]  /*22440*/  LDL.LU.64 R16, [R1+0x1820] ;  /* 0x0018200001107983 */ /* 0x000ea40000300a00 */
[-C--:B--2---:R-:W-:Y:S11]  /*22450*/  HMMA.16816.F32 R20, R20, R10.reuse, R16 ;  /* 0x0000000a1414723c */ /* 0x084ff60000001810 */
[----:B------:R-:W-:Y:S11]  /*22460*/  @!UPT UIADD3 URZ, URZ, URZ, URZ ;  /* 0x0000003f3f3ff290 */ /* 0x000ff6000fffe03f */
[----:B------:R-:W-:Y:S02]  /*22470*/  @!UPT UIADD3 URZ, URZ, URZ, URZ ;  /* 0x0000003f3f3ff290 */ /* 0x000fe4000fffe03f */
[----:B------:R-:W-:Y:S01]  /*22480*/  MOV R17, R22 ;  /* 0x0000001600117202 */ /* 0x000fe20000000f00 */
[----:B------:R-:W-:Y:S01]  /*22490*/  IMAD.MOV.U32 R16, RZ, RZ, R23 ;  /* 0x000000ffff107224 */ /* 0x000fe200078e0017 */
[----:B------:R-:W-:Y:S01]  /*224a0*/  MOV R19, R20 ;  /* 0x0000001400137202 */ /* 0x000fe20000000f00 */
[----:B------:R-:W-:Y:S01]  /*224b0*/  IMAD.MOV.U32 R18, RZ, RZ, R21 ;  /* 0x000000ffff127224 */ /* 0x000fe200078e0015 */
[----:B------:R-:W2:Y:S04]  /*224c0*/  LDL.LU.64 R22, [R1+0x1818] ;  /* 0x0018180001167983 */ /* 0x000ea80000300a00 */
[----:B------:R-:W2:Y:S02]  /*224d0*/  LDL.LU.64 R20, [R1+0x1810] ;  /* 0x0018100001147983 */ /* 0x000ea40000300a00 */
[----:B--2---:R-:W-:Y:S11]  /*224e0*/  HMMA.16816.F32 R20, R24, R10, R20 ;  /* 0x0000000a1814723c */ /* 0x004ff60000001814 */
[----:B------:R-:W-:Y:S11]  /*224f0*/  @!UPT UIADD3 URZ, URZ, URZ, URZ ;  /* 0x0000003f3f3ff290 */ /* 0x000ff6000fffe03f */
[----:B------:R-:W-:Y:S01]  /*22500*/  @!UPT UIADD3 URZ, URZ, URZ, URZ ;  /* 0x0000003f3f3ff290 */ /* 0x000fe2000fffe03f */
[----:B------:R0:W-:Y:S04]  /*22510*/  STL.64 [R1+0x1740], R22 ;  /* 0x0017401601007387 */ /* 0x0001e80000100a00 */
[----:B------:R1:W-:Y:S01]  /*22520*/  STL.64 [R1+0x1738], R20 ;  /* 0x0017381401007387 */ /* 0x0003e20000100a00 */
[----:B0-----:R-:W-:Y:S01]  /*22530*/  MOV R22, R17 ;  /* 0x0000001100167202 */ /* 0x001fe20000000f00 */
[----:B------:R-:W-:Y:S01]  /*22540*/  IMAD.MOV.U32 R23, RZ, RZ, R16 ;  /* 0x000000ffff177224 */ /* 0x000fe200078e0010 */
[----:B-1----:R-:W-:Y:S01]  /*22550*/  MOV R20, R19 ;  /* 0x0000001300147202 */ /* 0x002fe20000000f00 */
[----:B------:R-:W-:-:S03]  /*22560*/  IMAD.MOV.U32 R21, RZ, RZ, R18 ;  /* 0x000000ffff157224 */ /* 0x000fc600078e0012 */
[----:B------:R-:W-:Y:S04]  /*22570*/  STL.64 [R1+0x1750], R22 ;  /* 0x0017501601007387 */ /* 0x000fe80000100a00 */
[----:B------:R0:W-:Y:S04]  /*22580*/  STL.64 [R1+0x1748], R20 ;  /* 0x0017481401007387 */ /* 0x0001e80000100a00 */
[----:B------:R-:W1:Y:S01]  /*22590*/  LDSM.16.MT88.4 R16, [R9+0x18080] ;  /* 0x018080000910783b */ /* 0x000e620000004200 */
[----:B0-----:R-:W-:Y:S01]  /*225a0*/  MOV R20, R5 ;  /* 0x0000000500147202 */ /* 0x001fe20000000f00 */
[----:B------:R-:W-:-:S02]  /*225b0*/  IMAD.MOV.U32 R21, RZ, RZ, R0 ;  /* 0x000000ffff157224 */ /* 0x000fc400078e0000 */
[----:B------:R-:W2:Y:S04]  /*225c0*/  LDL.LU R5, [R1+0x180c] ;  /* 0x00180c0001057983 */ /* 0x000ea80000300800 */
[----:B------:R-:W3:Y:S01]  /*225d0*/  LDL.LU R0, [R1+0x1808] ;  /* 0x0018080001007983 */ /* 0x000ee20000300800 */
[----:B------:R-:W-:Y:S01]  /*225e0*/  MOV R22, R3 ;  /* 0x0000000300167202 */ /* 0x000fe20000000f00 */
[----:B------:R-:W-:Y:S02]  /*225f0*/  IMAD.MOV.U32 R23, RZ, RZ, R8 ;  /* 0x000000ffff177224 */ /* 0x000fe400078e0008 */
[----:B------:R-:W4:Y:S04]  /*22600*/  LDL.LU R3, [R1+0x1804] ;  /* 0x0018040001037983 */ /* 0x000f280000300800 */
[----:B------:R-:W-:Y:S04]  /*22610*/  STL.64 [R1+0x1760], R22 ;  /* 0x0017601601007387 */ /* 0x000fe80000100a00 */
[----:B------:R-:W-:Y:S01]  /*22620*/  STL.64 [R1+0x1758], R20 ;  /* 0x0017581401007387 */ /* 0x000fe20000100a00 */
[----:B-1----:R-:W-:Y:S01]  /*22630*/  MOV R11, R16 ;  /* 0x00000010000b7202 */ /* 0x002fe20000000f00 */
[----:B------:R-:W-:Y:S01]  /*22640*/  IMAD.MOV.U32 R10, RZ, RZ, R17 ;  /* 0x000000ffff0a7224 */ /* 0x000fe200078e0011 */
[----:B------:R-:W-:Y:S01]  /*22650*/  MOV R9, R18 ;  /* 0x0000001200097202 */ /* 0x000fe20000000f00 */
[----:B------:R-:W-:Y:S01]  /*22660*/  IMAD.MOV.U32 R8, RZ, RZ, R19 ;  /* 0x000000ffff087224 */ /* 0x000fe200078e0013 */
[----:B---3--:R-:W0:Y:S04]  /*22670*/  LDSM.16.MT88.4 R20, [R0+0x18000] ;  /* 0x018000000014783b */ /* 0x008e280000004200 */
[----:B0-----:R0:W-:Y:S04]  /*22680*/  STL.64 [R1+0x1780], R22 ;  /* 0x0017801601007387 */ /* 0x0011e80000100a00 */
[----:B------:R1:W-:Y:S01]  /*22690*/  STL.64 [R1+0x1778], R20 ;  /* 0x0017781401007387 */ /* 0x0003e20000100a00 */
[----:B0-----:R-:W-:Y:S01]  /*226a0*/  MOV R22, R9 ;  /* 0x0000000900167202 */ /* 0x001fe20000000f00 */
[----:B------:R-:W-:Y:S01]  /*226b0*/  IMAD.MOV.U32 R23, RZ, RZ, R8 ;  /* 0x000000ffff177224 */ /* 0x000fe200078e0008 */
[----:B-1----:R-:W-:Y:S01]  /*226c0*/  MOV R20, R11 ;  /* 0x0000000b00147202 */ /* 0x002fe20000000f00 */
[----:B------:R-:W-:-:S02]  /*226d0*/  IMAD.MOV.U32 R21, RZ, RZ, R10 ;  /* 0x000000ffff157224 */ /* 0x000fc400078e000a */
[----:B------:R-:W0:Y:S04]  /*226e0*/  LDSM.16.MT88.4 R8, [R0+0x18080] ;  /* 0x018080000008783b */ /* 0x000e280000004200 */
[----:B------:R-:W-:Y:S04]  /*226f0*/  STL.64 [R1+0x17a0], R22 ;  /* 0x0017a01601007387 */ /* 0x000fe80000100a00 */
[----:B------:R-:W-:Y:S04]  /*22700*/  STL.64 [R1+0x1798], R20 ;  /* 0x0017981401007387 */ /* 0x000fe80000100a00 */
[----:B0-----:R-:W-:Y:S04]  /*22710*/  STL.64 [R1+0x1770], R10 ;  /* 0x0017700a01007387 */ /* 0x001fe80000100a00 */
[----:B------:R0:W-:Y:S04]  /*22720*/  STL.64 [R1+0x1768], R8 ;  /* 0x0017680801007387 */ /* 0x0001e80000100a00 */
[----:B0-----:R-:W3:Y:S04]  /*22730*/  LDL.LU R8, [R1+0xa0] ;  /* 0x0000a00001087983 */ /* 0x001ee80000300800 */
[----:B------:R-:W3:Y:S04]  /*22740*/  LDL.LU R9, [R1+0xa4] ;  /* 0x0000a40001097983 */ /* 0x000ee80000300800 */
[----:B------:R-:W2:Y:S04]  /*22750*/  LDL.LU R10, [R1+0xa8] ;  /* 0x0000a800010a7983 */ /* 0x000ea80000300800 */
[----:B------:R-:W2:Y:S01]  /*22760*/  LDL.LU R11, [R1+0xac] ;  /* 0x0000ac00010b7983 */ /* 0x000ea20000300800 */
[----:B----4-:R-:W-:-:S03]  /*22770*/  MOV R27, R3 ;  /* 0x00000003001b7202 */ /* 0x010fc60000000f00 */
[----:B--2---:R-:W-:Y:S04]  /*22780*/  STL.64 [R1+0x1790], R10 ;  /* 0x0017900a01007387 */ /* 0x004fe80000100a00 */
[----:B---3--:R0:W-:Y:S04]  /*22790*/  STL.64 [R1+0x1788], R8 ;  /* 0x0017880801007387 */ /* 0x0081e80000100a00 */
[----:B0-----:R-:W2:Y:S04]  /*227a0*/  LDL.LU R8, [R1+0xb0] ;  /* 0x0000b00001087983 */ /* 0x001ea80000300800 */
[----:B------:R-:W2:Y:S04]  /*227b0*/  LDL.LU R9, [R1+0xb4] ;  /* 0x0000b40001097983 */ /* 0x000ea80000300800 */
[----:B------:R-:W3:Y:S04]  /*227c0*/  LDL.LU R10, [R1+0xb8] ;  /* 0x0000b800010a7983 */ /* 0x000ee80000300800 */
[----:B------:R-:W3:Y:S04]  /*227d0*/  LDL.LU R11, [R1+0xbc] ;  /* 0x0000bc00010b7983 */ /* 0x000ee80000300800 */
[----:B------:R-:W4:Y:S04]  /*227e0*/  LDL.LU R24, [R1+0x70] ;  /* 0x0000700001187983 */ /* 0x000f280000300800 */
[----:B------:R-:W4:Y:S04]  /*227f0*/  LDL.LU R25, [R1+0x74] ;  /* 0x0000740001197983 */ /* 0x000f280000300800 */
[----:B------:R-:W2:Y:S04]  /*22800*/  LDL.LU R26, [R1+0x78] ;  /* 0x00007800011a7983 */ /* 0x000ea80000300800 */
[----:B------:R-:W3:Y:S04]  /*22810*/  LDL.LU R3, [R1+0x1800] ;  /* 0x0018000001037983 */ /* 0x000ee80000300800 */
[----:B--2---:R-:W-:Y:S04]  /*22820*/  STL.64 [R1+0x17f0], R26 ;  /* 0x0017f01a01007387 */ /* 0x004fe80000100a00 */
[----:B----4-:R-:W-:Y:S04]  /*22830*/  STL.64 [R1+0x17e8], R24 ;  /* 0x0017e81801007387 */ /* 0x010fe80000100a00 */
[----:B------:R-:W2:Y:S04]  /*22840*/  LDL.LU R20, [R1+0x80] ;  /* 0x0000800001147983 */ /* 0x000ea80000300800 */
[----:B------:R-:W2:Y:S04]  /*22850*/  LDL.LU R21, [R1+0x84] ;  /* 0x0000840001157983 */ /* 0x000ea80000300800 */
[----:B------:R-:W2:Y:S04]  /*22860*/  LDL.LU R22, [R1+0x88] ;  /* 0x0000880001167983 */ /* 0x000ea80000300800 */
[----:B------:R-:W2:Y:S04]  /*22870*/  LDL.LU R23, [R1+0x8c] ;  /* 0x00008c0001177983 */ /* 0x000ea80000300800 */
[----:B---3--:R0:W-:Y:S04]  /*22880*/  STL.64 [R1+0x17b0], R10 ;  /* 0x0017b00a01007387 */ /* 0x0081e80000100a00 */
[----:B------:R1:W-:Y:S04]  /*22890*/  STL.64 [R1+0x17a8], R8 ;  /* 0x0017a80801007387 */ /* 0x0003e80000100a00 */
[----:B------:R-:W-:Y:S01]  /*228a0*/  LDSM.16.MT88.4 R24, [R2+0x19000] ;  /* 0x019000000218783b */ /* 0x000fe20000004200 */
[----:B0-----:R-:W-:Y:S01]  /*228b0*/  IMAD.MOV.U32 R10, RZ, RZ, R13 ;  /* 0x000000ffff0a7224 */ /* 0x001fe200078e000d */
[----:B------:R-:W-:-:S02]  /*228c0*/  MOV R11, R12 ;  /* 0x0000000c000b7202 */ /* 0x000fc40000000f00 */
[----:B------:R-:W-:Y:S01]  /*228d0*/  LDSM.16.MT88.4 R16, [R3+0x18080] ;  /* 0x018080000310783b */ /* 0x000fe20000004200 */
[----:B-1----:R-:W-:Y:S01]  /*228e0*/  IMAD.MOV.U32 R8, RZ, RZ, R15 ;  /* 0x000000ffff087224 */ /* 0x002fe200078e000f */
[----:B------:R-:W-:Y:S02]  /*228f0*/  MOV R9, R14 ;  /* 0x0000000e00097202 */ /* 0x000fe40000000f00 */
[----:B------:R-:W0:Y:S04]  /*22900*/  LDSM.16.MT88.4 R12, [R3+0x18000] ;  /* 0x01800000030c783b */ /* 0x000e280000004200 */
[----:B------:R-:W-:Y:S04]  /*22910*/  STL.64 [R1+0x17d0], R10 ;  /* 0x0017d00a01007387 */ /* 0x000fe80000100a00 */
[----:B------:R1:W-:Y:S02]  /*22920*/  STL.64 [R1+0x17c8], R8 ;  /* 0x0017c80801007387 */ /* 0x0003e40000100a00 */
[----:B-1----:R-:W-:-:S02]  /*22930*/  IMAD.MOV.U32 R8, RZ, RZ, R29 ;  /* 0x000000ffff087224 */ /* 0x002fc400078e001d */
[----:B------:R-:W3:Y:S04]  /*22940*/  LDL.LU R29, [R1+0x17fc] ;  /* 0x0017fc00011d7983 */ /* 0x000ee80000300800 */
[----:B------:R-:W-:Y:S04]  /*22950*/  STL [R1+0x1728], R0 ;  /* 0x0017280001007387 */ /* 0x000fe80000100800 */
[----:B0-----:R-:W-:Y:S04]  /*22960*/  STL.64 [R1+0x17c0], R14 ;  /* 0x0017c00e01007387 */ /* 0x001fe80000100a00 */
[----:B------:R0:W-:Y:S04]  /*22970*/  STL.64 [R1+0x17b8], R12 ;  /* 0x0017b80c01007387 */ /* 0x0001e80000100a00 */
[----:B0-----:R-:W4:Y:S04]  /*22980*/  LDL.LU R12, [R1+0x90] ;  /* 0x00009000010c7983 */ /* 0x001f280000300800 */
[----:B------:R-:W4:Y:S04]  /*22990*/  LDL.LU R13, [R1+0x94] ;  /* 0x00009400010d7983 */ /* 0x000f280000300800 */
[----:B------:R-:W2:Y:S04]  /*229a0*/  LDL.LU R14, [R1+0x98] ;  /* 0x00009800010e7983 */ /* 0x000ea80000300800 */
[----:B------:R-:W2:Y:S04]  /*229b0*/  LDL.LU R15, [R1+0x9c] ;  /* 0x00009c00010f7983 */ /* 0x000ea80000300800 */
[----:B--2---:R3:W-:Y:S04]  /*229c0*/  STL.64 [R1+0x17e0], R14 ;  /* 0x0017e00e01007387 */ /* 0x0047e80000100a00 */
[----:B----4-:R0:W-:Y:S01]  /*229d0*/  STL.64 [R1+0x17d8], R12 ;  /* 0x0017d80c01007387 */ /* 0x0101e20000100a00 */
[----:B---3--:R-:W-:-:S03]  /*229e0*/  IMAD.MOV.U32 R15, RZ, RZ, R29 ;  /* 0x000000ffff0f7224 */ /* 0x008fc600078e001d */
[----:B0-----:R-:W2:Y:S04]  /*229f0*/  LDL.LU R12, [R1+0xc0] ;  /* 0x0000c000010c7983 */ /* 0x001ea80000300800 */
[----:B------:R-:W2:Y:S04]  /*22a00*/  LDL.LU R13, [R1+0xc4] ;  /* 0x0000c400010d7983 */ /* 0x000ea80000300800 */
[----:B------:R-:W2:Y:S04]  /*22a10*/  LDL.LU R14, [R1+0xc8] ;  /* 0x0000c800010e7983 */ /* 0x000ea80000300800 */
[----:B------:R-:W3:Y:S04]  /*22a20*/  LDL.LU R29, [R1+0x17f8] ;  /* 0x0017f800011d7983 */ /* 0x000ee80000300800 */
[----:B------:R-:W-:Y:S04]  /*22a30*/  STL [R1+0x1724], R3 ;  /* 0x0017240301007387 */ /* 0x000fe80000100800 */
[----:B------:R-:W-:Y:S04]  /*22a40*/  STL.64 [R1+0x20], R24 ;  /* 0x0000201801007387 */ /* 0x000fe80000100a00 */
[----:B------:R0:W-:Y:S04]  /*22a50*/  STL.64 [R1+0x28], R26 ;  /* 0x0000281a01007387 */ /* 0x0001e80000100a00 */
[----:B0-----:R-:W4:Y:S04]  /*22a60*/  LDL.LU.64 R26, [R1+0x17f0] ;  /* 0x0017f000011a7983 */ /* 0x001f280000300a00 */
[----:B------:R-:W4:Y:S01]  /*22a70*/  LDL.LU.64 R24, [R1+0x17e8] ;  /* 0x0017e80001187983 */ /* 0x000f220000300a00 */
[----:B------:R-:W-:-:S03]  /*22a80*/  MOV R11, R6 ;  /* 0x00000006000b7202 */ /* 0x000fc60000000f00 */
[----:B------:R-:W0:Y:S01]  /*22a90*/  S2R R6, SR_TID.X ;  /* 0x0000000000067919 */ /* 0x000e220000002100 */
[----:B------:R-:W-:-:S03]  /*22aa0*/  IMAD.MOV.U32 R10, RZ, RZ, R7 ;  /* 0x000000ffff0a7224 */ /* 0x000fc600078e0007 */
[----:B------:R-:W1:Y:S01]  /*22ab0*/  S2R R7, SR_TID.X ;  /* 0x0000000000077919 */ /* 0x000e620000002100 */
[----:B------:R-:W-:Y:S02]  /*22ac0*/  MOV R9, R28 ;  /* 0x0000001c00097202 */ /* 0x000fe40000000f00 */
[----:B0-----:R-:W-:Y:S02]  /*22ad0*/  LOP3.LUT R6, R6, 0x7, RZ, 0xc0, !PT ;  /* 0x0000000706067812 */ /* 0x001fe400078ec0ff */
[----:B-1----:R-:W-:-:S03]  /*22ae0*/  SHF.L.U32 R7, R7, 0x1, RZ ;  /* 0x0000000107077819 */ /* 0x002fc600000006ff */
[----:B------:R-:W-:Y:S01]  /*22af0*/  IMAD R6, R6, 0x110, RZ ;  /* 0x0000011006067824 */ /* 0x000fe200078e02ff */
[-C--:B--2---:R-:W-:Y:S08]  /*22b00*/  HMMA.16816.F32 R8, R8, R4.reuse, R12 ;  /* 0x000000040808723c */ /* 0x084ff0000000180c */
[----:B----4-:R-:W-:Y:S01]  /*22b10*/  HMMA.16816.F32 R24, R24, R4, R20 ;  /* 0x000000041818723c */ /* 0x010fe20000001814 */
[----:B------:R-:W0:Y:S11]  /*22b20*/  LDSM.16.MT88.4 R20, [R2+0x19080] ;  /* 0x019080000214783b */ /* 0x000e360000004200 */
[----:B------:R-:W-:Y:S11]  /*22b30*/  @!UPT UIADD3 URZ, URZ, URZ, URZ ;  /* 0x0000003f3f3ff290 */ /* 0x000ff6000fffe03f */
[----:B------:R1:W-:Y:S04]  /*22b40*/  STL [R1+0x1734], R27 ;  /* 0x0017341b01007387 */ /* 0x0003e80000100800 */
[----:B------:R-:W-:Y:S04]  /*22b50*/  STL [R1+0x1720], R2 ;  /* 0x0017200201007387 */ /* 0x000fe80000100800 */
[----:B0-----:R-:W-:Y:S04]  /*22b60*/  STL.64 [R1+0x80], R20 ;  /* 0x0000801401007387 */ /* 0x001fe80000100a00 */
[----:B------:R0:W-:Y:S01]  /*22b70*/  STL.64 [R1+0x88], R22 ;  /* 0x0000881601007387 */ /* 0x0001e20000100a00 */
[----:B-1----:R-:W-:-:S03]  /*22b80*/  IMAD.MOV.U32 R27, RZ, RZ, R8 ;  /* 0x000000ffff1b7224 */ /* 0x002fc600078e0008 */
[----:B------:R-:W2:Y:S04]  /*22b90*/  LDL.LU.64 R14, [R1+0x17e0] ;  /* 0x0017e000010e7983 */ /* 0x000ea80000300a00 */
[----:B------:R-:W2:Y:S01]  /*22ba0*/  LDL.LU.64 R12, [R1+0x17d8] ;  /* 0x0017d800010c7983 */ /* 0x000ea20000300a00 */
[----:B0-----:R-:W-:-:S04]  /*22bb0*/  LOP3.LUT R23, R6, 0x10, R7, 0x78, !PT ;  /* 0x0000001006177812 */ /* 0x001fc800078e7807 */
[----:B---3--:R-:W-:-:S04]  /*22bc0*/  LOP3.LUT R23, R23, R29, RZ, 0xfc, !PT ;  /* 0x0000001d17177212 */ /* 0x008fc800078efcff */
[----:B------:R-:W-:Y:S01]  /*22bd0*/  LOP3.LUT R23, R23, 0x20, RZ, 0x3c, !PT ;  /* 0x0000002017177812 */ /* 0x000fe200078e3cff */
[----:B------:R-:W-:Y:S01]  /*22be0*/  STL [R1+0x6c], R11 ;  /* 0x00006c0b01007387 */ /* 0x000fe20000100800 */
[----:B------:R-:W-:Y:S01]  /*22bf0*/  MOV R6, R9 ;  /* 0x0000000900067202 */ /* 0x000fe20000000f00 */
[----:B------:R-:W-:Y:S02]  /*22c00*/  IMAD.MOV.U32 R7, RZ, RZ, R10 ;  /* 0x000000ffff077224 */ /* 0x000fe400078e000a */
[----:B------:R-:W0:Y:S04]  /*22c10*/  LDSM.16.MT88.4 R8, [R23+0x19000] ;  /* 0x019000001708783b */ /* 0x000e280000004200 */
[----:B------:R-:W1:Y:S04]  /*22c20*/  LDSM.16.MT88.4 R20, [R23+0x19080] ;  /* 0x019080001714783b */ /* 0x000e680000004200 */
[----:B0-----:R-:W-:Y:S01]  /*22c30*/  STL.64 [R1+0xf0], R8 ;  /* 0x0000f00801007387 */ /* 0x001fe20000100a00 */
[----:B------:R-:W-:-:S03]  /*22c40*/  MOV R0, R10 ;  /* 0x0000000a00007202 */ /* 0x000fc60000000f00 */
[----:B------:R0:W-:Y:S04]  /*22c50*/  STL [R1+0xfc], R11 ;  /* 0x0000fc0b01007387 */ /* 0x0001e80000100800 */
[----:B0-----:R-:W2:Y:S04]  /*22c60*/  LDL.LU.64 R10, [R1+0x17d0] ;  /* 0x0017d000010a7983 */ /* 0x001ea80000300a00 */
[----:B------:R-:W2:Y:S01]  /*22c70*/  LDL.LU.64 R8, [R1+0x17c8] ;  /* 0x0017c80001087983 */ /* 0x000ea20000300a00 */
[----:B-1----:R-:W-:Y:S01]  /*22c80*/  MOV R2, R22 ;  /* 0x0000001600027202 */ /* 0x002fe20000000f00 */
[-C--:B--2---:R-:W-:Y:S02]  /*22c90*/  HMMA.16816.F32 R8, R8, R4.reuse, R12 ;  /* 0x000000040808723c */ /* 0x084fe4000000180c */
[----:B------:R-:W2:Y:S04]  /*22ca0*/  LDL.LU.64 R14, [R1+0x17c0] ;  /* 0x0017c000010e7983 */ /* 0x000ea80000300a00 */
[----:B------:R-:W2:Y:S11]  /*22cb0*/  LDL.LU.64 R12, [R1+0x17b8] ;  /* 0x0017b800010c7983 */ /* 0x000eb60000300a00 */
[----:B------:R-:W-:Y:S06]  /*22cc0*/  @!UPT UIADD3 URZ, URZ, URZ, URZ ;  /* 0x0000003f3f3ff290 */ /* 0x000fec000fffe03f */
[----:B------:R0:W-:Y:S01]  /*22cd0*/  STL [R1+0x94], R9 ;  /* 0x0000940901007387 */ /* 0x0001e20000100800 */
[----:B------:R-:W-:Y:S01]  /*22ce0*/  MOV R29, R10 ;  /* 0x0000000a001d7202 */ /* 0x000fe20000000f00 */
[----:B------:R-:W-:Y:S02]  /*22cf0*/  IMAD.MOV.U32 R28, RZ, RZ, R11 ;  /* 0x000000ffff1c7224 */ /* 0x000fe400078e000b */
[----:B------:R-:W-:Y:S01]  /*22d00*/  IMAD.MOV.U32 R3, RZ, RZ, R8 ;  /* 0x000000ffff037224 */ /* 0x000fe200078e0008 */
[----:B------:R-:W3:Y:S04]  /*22d10*/  LDL.LU.64 R10, [R1+0x17b0] ;  /* 0x0017b000010a7983 */ /* 0x000ee80000300a00 */
[----:B0-----:R-:W3:Y:S04]  /*22d20*/  LDL.LU.64 R8, [R1+0x17a8] ;  /* 0x0017a80001087983 */ /* 0x001ee80000300a00 */
[----:B------:R-:W-:Y:S04]  /*22d30*/  STL.64 [R1+0xc0], R20 ;  /* 0x0000c01401007387 */ /* 0x000fe80000100a00 */
[----:B------:R0:W-:Y:S04]  /*22d40*/  STL [R1+0xcc], R23 ;  /* 0x0000cc1701007387 */ /* 0x0001e80000100800 */
[----:B0-----:R-:W3:Y:S04]  /*22d50*/  LDL.LU.64 R22, [R1+0x17a0] ;  /* 0x0017a00001167983 */ /* 0x001ee80000300a00 */
[----:B------:R-:W3:Y:S02]  /*22d60*/  LDL.LU.64 R20, [R1+0x1798] ;  /* 0x0017980001147983 */ /* 0x000ee40000300a00 */
[-C--:B---3--:R-:W-:Y:S02]  /*22d70*/  HMMA.16816.F32 R20, R20, R4.reuse, R8 ;  /* 0x000000041414723c */ /* 0x088fe40000001808 */
        /* <DEDUP_REMOVED lines=25> */
[-C--:B--2---:R-:W-:Y:S03]  /*22f10*/  HMMA.16816.F32 R12, R12, R4.reuse, R20 ;  /* 0x000000040c0c723c */ /* 0x084fe60000001814 */
[----:B------:R-:W2:Y:S04]  /*22f20*/  LDL.LU.64 R22, [R1+0x1740] ;  /* 0x0017400001167983 */ /* 0x000ea80000300a00 */
[----:B------:R-:W2:Y:S11]  /*22f30*/  LDL.LU.64 R20, [R1+0x1738] ;  /* 0x0017380001147983 */ /* 0x000eb60000300a00 */
[----:B------:R-:W-:Y:S05]  /*22f40*/  @!UPT UIADD3 URZ, URZ, URZ, URZ ;  /* 0x0000003f3f3ff290 */ /* 0x000fea000fffe03f */
[----:B------:R-:W-:Y:S04]  /*22f50*/  STL.64 [R1+0x70], R12 ;  /* 0x0000700c01007387 */ /* 0x000fe80000100a00 */
[----:B------:R2:W-:Y:S02]  /*22f60*/  STL.64 [R1+0x78], R14 ;  /* 0x0000780e01007387 */ /* 0x0005e40000100a00 */
[----:B--2---:R-:W-:Y:S07]  /*22f70*/  HMMA.16816.F32 R12, R16, R4, R20 ;  /* 0x00000004100c723c */ /* 0x004fee0000001814 */
[----:B------:R-:W-:-:S02]  /*22f80*/  IMAD.MOV.U32 R16, RZ, RZ, R27 ;  /* 0x000000ffff107224 */ /* 0x000fc400078e001b */
[----:B------:R-:W3:Y:S01]  /*22f90*/  LDL.LU R27, [R1+0x1734] ;  /* 0x00173400011b7983 */ /* 0x000ee20000300800 */
[----:B------:R-:W-:Y:S01]  /*22fa0*/  MOV R17, R6 ;  /* 0x0000000600117202 */ /* 0x000fe20000000f00 */
[----:B------:R-:W-:Y:S11]  /*22fb0*/  IMAD.MOV.U32 R18, RZ, RZ, R7 ;  /* 0x000000ffff127224 */ /* 0x000ff600078e0007 */
[----:B------:R-:W-:Y:S01]  /*22fc0*/  @!UPT UIADD3 URZ, URZ, URZ, URZ ;  /* 0x0000003f3f3ff290 */ /* 0x000fe2000fffe03f */
[----:B------:R-:W-:Y:S04]  /*22fd0*/  STL.64 [R1+0x50], R12 ;  /* 0x0000500c01007387 */ /* 0x000fe80000100a00 */
[----:B------:R-:W-:Y:S04]  /*22fe0*/  STL.64 [R1+0x58], R14 ;  /* 0x0000580e01007387 */ /* 0x000fe80000100a00 */
[----:B------:R-:W3:Y:S04]  /*22ff0*/  LDL.LU R6, [R1+0x1730] ;  /* 0x0017300001067983 */ /* 0x000ee80000300800 */
[----:B------:R-:W3:Y:S04]  /*23000*/  LDL.LU R7, [R1+0x172c] ;  /* 0x00172c0001077983 */ /* 0x000ee80000300800 */
[----:B------:R-:W2:Y:S04]  /*23010*/  LDL.LU R19, [R1+0x6c] ;  /* 0x00006c0001137983 */ /* 0x000ea80000300800 */
[----:B------:R-:W2:Y:S04]  /*23020*/  LDL.LU R20, [R1+0x80] ;  /* 0x0000800001147983 */ /* 0x000ea80000300800 */
[----:B------:R-:W2:Y:S04]  /*23030*/  LDL.LU R21, [R1+0x84] ;  /* 0x0000840001157983 */ /* 0x000ea80000300800 */
[----:B------:R-:W2:Y:S04]  /*23040*/  LDL.LU R22, [R1+0x88] ;  /* 0x0000880001167983 */ /* 0x000ea80000300800 */
[----:B------:R-:W2:Y:S01]  /*23050*/  LDL.LU R23, [R1+0x8c] ;  /* 0x00008c0001177983 */ /* 0x000ea20000300800 */
[----:B---3--:R-:W-:Y:S03]  /*23060*/  HMMA.16816.F32 R8, R8, R6, R24 ;  /* 0x000000060808723c */ /* 0x008fe60000001818 */
[----:B------:R-:W3:Y:S04]  /*23070*/  LDL.LU R24, [R1+0xf0] ;  /* 0x0000f00001187983 */ /* 0x000ee80000300800 */
[----:B------:R-:W3:Y:S01]  /*23080*/  LDL.LU R25, [R1+0xf4] ;  /* 0x0000f40001197983 */ /* 0x000ee20000300800 */
[----:B------:R-:W-:-:S03]  /*23090*/  MOV R26, R0 ;  /* 0x00000000001a7202 */ /* 0x000fc60000000f00 */
[----:B------:R-:W4:Y:S04]  /*230a0*/  LDL.LU R0, [R1+0x1728] ;  /* 0x0017280001007983 */ /* 0x000f280000300800 */
[----:B------:R-:W3:Y:S08]  /*230b0*/  LDL.LU R27, [R1+0xfc] ;  /* 0x0000fc00011b7983 */ /* 0x000ef00000300800 */
[----:B------:R-:W-:Y:S04]  /*230c0*/  STL.64 [R1+0x16a8], R10 ;  /* 0x0016a80a01007387 */ /* 0x000fe80000100a00 */
[----:B------:R0:W-:Y:S02]  /*230d0*/  STL.64 [R1+0x16a0], R8 ;  /* 0x0016a00801007387 */ /* 0x0001e40000100a00 */
[----:B0-----:R-:W-:-:S02]  /*230e0*/  IMAD.MOV.U32 R8, RZ, RZ, R3 ;  /* 0x000000ffff087224 */ /* 0x001fc400078e0003 */
[----:B------:R-:W3:Y:S04]  /*230f0*/  LDL.LU R3, [R1+0x1724] ;  /* 0x0017240001037983 */ /* 0x000ee80000300800 */
[----:B------:R-:W3:Y:S01]  /*23100*/  LDL.LU R9, [R1+0x94] ;  /* 0x0000940001097983 */ /* 0x000ee20000300800 */
[----:B--2---:R-:W-:Y:S03]  /*23110*/  HMMA.16816.F32 R16, R20, R6, R16 ;  /* 0x000000061410723c */ /* 0x004fe60000001810 */
[----:B----4-:R-:W0:Y:S04]  /*23120*/  LDSM.16.MT88.4 R12, [R0+0x19000] ;  /* 0x01900000000c783b */ /* 0x010e280000004200 */
[----:B0-----:R-:W-:Y:S04]  /*23130*/  STL.64 [R1+0x20], R12 ;  /* 0x0000200c01007387 */ /* 0x001fe80000100a00 */
[----:B------:R-:W-:Y:S04]  /*23140*/  STL.64 [R1+0x28], R14 ;  /* 0x0000280e01007387 */ /* 0x000fe80000100a00 */
[----:B------:R-:W0:Y:S04]  /*23150*/  LDSM.16.MT88.4 R12, [R0+0x19080] ;  /* 0x01908000000c783b */ /* 0x000e280000004200 */
[----:B0-----:R-:W-:Y:S01]  /*23160*/  STL.64 [R1+0x10], R12 ;  /* 0x0000100c01007387 */ /* 0x001fe20000100a00 */
[----:B------:R-:W-:-:S03]  /*23170*/  MOV R4, R15 ;  /* 0x0000000f00047202 */ /* 0x000fc60000000f00 */
[----:B------:R-:W-:Y:S04]  /*23180*/  STL [R1+0x18], R14 ;  /* 0x0000180e01007387 */ /* 0x000fe80000100800 */
[----:B---3--:R-:W0:Y:S04]  /*23190*/  LDSM.16.MT88.4 R12, [R3+0x19000] ;  /* 0x01900000030c783b */ /* 0x008e280000004200 */
[----:B0-----:R-:W-:Y:S04]  /*231a0*/  STL.64 [R1], R12 ;  /* 0x0000000c01007387 */ /* 0x001fe80000100a00 */
[----:B------:R-:W-:Y:S04]  /*231b0*/  STL.64 [R1+0x8], R14 ;  /* 0x0000080e01007387 */ /* 0x000fe80000100a00 */
[----:B------:R-:W0:Y:S04]  /*231c0*/  LDSM.16.MT88.4 R12, [R3+0x19080] ;  /* 0x01908000030c783b */ /* 0x000e280000004200 */
[----:B0-----:R-:W-:Y:S04]  /*231d0*/  STL.64 [R1+0x16e0], R14 ;  /* 0x0016e00e01007387 */ /* 0x001fe80000100a00 */
[----:B------:R-:W-:Y:S04]  /*231e0*/  STL.64 [R1+0x16d8], R12 ;  /* 0x0016d80c01007387 */ /* 0x000fe80000100a00 */
[----:B------:R-:W-:Y:S04]  /*231f0*/  STL [R1+0x16b4], R3 ;  /* 0x0016b40301007387 */ /* 0x000fe80000100800 */
[----:B------:R0:W-:Y:S04]  /*23200*/  STL.64 [R1+0x1688], R18 ;  /* 0x0016881201007387 */ /* 0x0001e80000100a00 */
[----:B------:R1:W-:Y:S01]  /*23210*/  STL.64 [R1+0x1680], R16 ;  /* 0x0016801001007387 */ /* 0x0003e20000100a00 */
[----:B0-----:R-:W-:-:S03]  /*23220*/  IMAD.MOV.U32 R18, RZ, RZ, R2 ;  /* 0x000000ffff127224 */ /* 0x001fc600078e0002 */
[----:B-1----:R-:W2:Y:S04]  /*23230*/  LDL.LU R16, [R1+0xc0] ;  /* 0x0000c00001107983 */ /* 0x002ea80000300800 */
[----:B------:R-:W2:Y:S04]  /*23240*/  LDL.LU R17, [R1+0xc4] ;  /* 0x0000c40001117983 */ /* 0x000ea80000300800 */
[----:B------:R-:W3:Y:S01]  /*23250*/  LDL.LU R2, [R1+0x1720] ;  /* 0x0017200001027983 */ /* 0x000ee20000300800 */
[----:B------:R-:W-:-:S03]  /*23260*/  IMAD.MOV.U32 R11, RZ, RZ, R28 ;  /* 0x000000ffff0b7224 */ /* 0x000fc600078e001c */
[----:B------:R-:W0:Y:S01]  /*23270*/  S2R R28, SR_TID.X ;  /* 0x00000000001c7919 */ /* 0x000e220000002100 */
[----:B------:R-:W-:-:S03]  /*23280*/  MOV R10, R29 ;  /* 0x0000001d000a7202 */ /* 0x000fc60000000f00 */
[----:B------:R-:W1:Y:S04]  /*23290*/  S2R R29, SR_TID.X ;  /* 0x00000000001d7919 */ /* 0x000e680000002100 */
[----:B------:R-:W2:Y:S01]  /*232a0*/  LDL.LU R19, [R1+0xcc] ;  /* 0x0000cc0001137983 */ /* 0x000ea20000300800 */
[----:B0-----:R-:W-:Y:S02]  /*232b0*/  LOP3.LUT R28, R28, 0x7, RZ, 0xc0, !PT ;  /* 0x000000071c1c7812 */ /* 0x001fe400078ec0ff */
[C---:B-1----:R-:W-:Y:S02]  /*232c0*/  LOP3.LUT R23, R29.reuse, 0xe0, RZ, 0xc0, !PT ;  /* 0x000000e01d177812 */ /* 0x042fe400078ec0ff */
[----:B------:R-:W-:Y:S01]  /*232d0*/  SHF.L.U32 R22, R28, 0x4, RZ ;  /* 0x000000041c167819 */ /* 0x000fe200000006ff */
[----:B------:R-:W-:-:S03]  /*232e0*/  IMAD.SHL.U32 R28, R29, 0x2, RZ ;  /* 0x000000021d1c7824 */ /* 0x000fc600078e00ff */
[----:B------:R-:W-:Y:S02]  /*232f0*/  LEA R23, R23, R22, 0x8 ;  /* 0x0000001617177211 */ /* 0x000fe400078e40ff */
[----:B------:R-:W-:Y:S02]  /*23300*/  LOP3.LUT R29, R29, 0x7, RZ, 0xc0, !PT ;  /* 0x000000071d1d7812 */ /* 0x000fe400078ec0ff */
[----:B------:R-:W-:-:S05]  /*23310*/  LOP3.LUT R23, R23, 0x30, R28, 0x78, !PT ;  /* 0x0000003017177812 */ /* 0x000fca00078e781c */
[----:B------:R-:W-:-:S05]  /*23320*/  IMAD R23, R29, 0x400, R23 ;  /* 0x000004001d177824 */ /* 0x000fca00078e0217 */
[----:B------:R-:W-:-:S06]  /*23330*/  LOP3.LUT R23, R23, 0x40, RZ, 0x3c, !PT ;  /* 0x0000004017177812 */ /* 0x000fcc00078e3cff */
[----:B------:R-:W-:Y:S04]  /*23340*/  LDSM.16.M88.4 R20, [R23+0x20300] ;  /* 0x020300001714783b */ /* 0x000fe80000000200 */
[----:B---3--:R-:W0:Y:S04]  /*23350*/  LDSM.16.MT88.4 R12, [R2+0x1a000] ;  /* 0x01a00000020c783b */ /* 0x008e280000004200 */
[----:B0-----:R-:W-:Y:S04]  /*23360*/  STL.64 [R1+0x40], R12 ;  /* 0x0000400c01007387 */ /* 0x001fe80000100a00 */
[----:B------:R0:W-:Y:S04]  /*23370*/  STL [R1+0x16b8], R20 ;  /* 0x0016b81401007387 */ /* 0x0001e80000100800 */
[----:B------:R1:W-:Y:S04]  /*23380*/  STL [R1+0x16b0], R21 ;  /* 0x0016b01501007387 */ /* 0x0003e80000100800 */
[----:B------:R3:W-:Y:S04]  /*23390*/  STL [R1+0x1648], R22 ;  /* 0x0016481601007387 */ /* 0x0007e80000100800 */
[----:B------:R4:W-:Y:S04]  /*233a0*/  STL [R1+0x1634], R23 ;  /* 0x0016341701007387 */ /* 0x0009e80000100800 */
[----:B0-----:R-:W2:Y:S04]  /*233b0*/  LDL.LU R20, [R1+0xb0] ;  /* 0x0000b00001147983 */ /* 0x001ea80000300800 */
[----:B-1----:R-:W2:Y:S04]  /*233c0*/  LDL.LU R21, [R1+0xb4] ;  /* 0x0000b40001157983 */ /* 0x002ea80000300800 */
[----:B---3--:R-:W2:Y:S04]  /*233d0*/  LDL.LU R22, [R1+0xb8] ;  /* 0x0000b80001167983 */ /* 0x008ea80000300800 */
[----:B----4-:R-:W2:Y:S01]  /*233e0*/  LDL.LU R23, [R1+0xbc] ;  /* 0x0000bc0001177983 */ /* 0x010ea20000300800 */
[----:B------:R-:W-:Y:S01]  /*233f0*/  MOV R29, R14 ;  /* 0x0000000e001d7202 */ /* 0x000fe20000000f00 */
[----:B------:R-:W-:-:S02]  /*23400*/  IMAD.MOV.U32 R28, RZ, RZ, R15 ;  /* 0x000000ffff1c7224 */ /* 0x000fc400078e000f */
[----:B------:R-:W0:Y:S01]  /*23410*/  LDSM.16.MT88.4 R12, [R2+0x1a080] ;  /* 0x01a08000020c783b */ /* 0x000e220000004200 */
[----:B------:R-:W-:Y:S03]  /*23420*/  HMMA.16816.F32 R24, R24, R6, R8 ;  /* 0x000000061818723c */ /* 0x000fe60000001808 */
[----:B------:R-:W1:Y:S04]  /*23430*/  S2R R5, SR_TID.X ;  /* 0x0000000000057919 */ /* 0x000e680000002100 */
[----:B0-----:R-:W-:Y:S02]  /*23440*/  MOV R9, R14 ;  /* 0x0000000e00097202 */ /* 0x001fe40000000f00 */
[----:B------:R-:W0:Y:S01]  /*23450*/  S2R R14, SR_TID.X ;  /* 0x00000000000e7919 */ /* 0x000e220000002100 */
[----:B-1----:R-:W-:Y:S01]  /*23460*/  LOP3.LUT R5, R5, 0x7, RZ, 0xc0, !PT ;  /* 0x0000000705057812 */ /* 0x002fe200078ec0ff */
[----:B------:R-:W-:Y:S01]  /*23470*/  IMAD.MOV.U32 R10, RZ, RZ, R13 ;  /* 0x000000ffff0a7224 */ /* 0x000fe200078e000d */
[----:B------:R-:W-:-:S11]  /*23480*/  MOV R11, R12 ;  /* 0x0000000c000b7202 */ /* 0x000fd60000000f00 */
[----:B------:R1:W-:Y:S01]  /*23490*/  STL [R1+0x167c], R24 ;  /* 0x00167c1801007387 */ /* 0x0003e20000100800 */
[----:B------:R-:W-:Y:S02]  /*234a0*/  IMAD.MOV.U32 R8, RZ, RZ, R15 ;  /* 0x000000ffff087224 */ /* 0x000fe400078e000f */
[----:B------:R-:W-:Y:S01]  /*234b0*/  IMAD R5, R5, 0x110, RZ ;  /* 0x0000011005057824 */ /* 0x000fe200078e02ff */
[----:B------:R3:W-:Y:S04]  /*234c0*/  STL [R1+0x1678], R25 ;  /* 0x0016781901007387 */ /* 0x0007e80000100800 */
[----:B------:R4:W-:Y:S04]  /*234d0*/  STL [R1+0x1674], R26 ;  /* 0x0016741a01007387 */ /* 0x0009e80000100800 */
[----:B------:R1:W-:Y:S04]  /*234e0*/  STL [R1+0x1670], R27 ;  /* 0x0016701b01007387 */ /* 0x0003e80000100800 */
[----:B------:R-:W-:Y:S01]  /*234f0*/  STL [R1+0x16c4], R10 ;  /* 0x0016c40a01007387 */ /* 0x000fe20000100800 */
[----:B0-----:R-:W-:-:S02]  /*23500*/  LOP3.LUT R15, R14, 0x10, RZ, 0xc0, !PT ;  /* 0x000000100e0f7812 */ /* 0x001fc400078ec0ff */
[----:B------:R-:W-:Y:S01]  /*23510*/  SHF.L.U32 R3, R14, 0x1, RZ ;  /* 0x000000010e037819 */ /* 0x000fe200000006ff */
[----:B------:R-:W-:Y:S02]  /*23520*/  STL [R1+0x16c0], R11 ;  /* 0x0016c00b01007387 */ /* 0x000fe40000100800 */
[----:B------:R-:W-:Y:S01]  /*23530*/  IMAD.SHL.U32 R15, R15, 0x80, RZ ;  /* 0x000000800f0f7824 */ /* 0x000fe200078e00ff */
[----:B------:R-:W-:Y:S01]  /*23540*/  LOP3.LUT R5, R5, 0x10, R3, 0x78, !PT ;  /* 0x0000001005057812 */ /* 0x000fe200078e7803 */
[----:B------:R-:W-:Y:S04]  /*23550*/  STL [R1+0x16bc], R2 ;  /* 0x0016bc0201007387 */ /* 0x000fe80000100800 */
[----:B------:R-:W3:Y:S01]  /*23560*/  LDL.LU R12, [R1] ;  /* 0x00000000010c7983 */ /* 0x000ee20000300800 */
[----:B------:R-:W-:Y:S01]  /*23570*/  LOP3.LUT R5, R5, R15, RZ, 0xfc, !PT ;  /* 0x0000000f05057212 */ /* 0x000fe200078efcff */
[----:B--2---:R-:W-:Y:S11]  /*23580*/  HMMA.16816.F32 R16, R16, R6, R20 ;  /* 0x000000061010723c */ /* 0x004ff60000001814 */
[----:B------:R-:W-:Y:S11]  /*23590*/  @!UPT UIADD3 URZ, URZ, URZ, URZ ;  /* 0x0000003f3f3ff290 */ /* 0x000ff6000fffe03f */
[----:B------:R-:W-:Y:S01]  /*235a0*/  @!UPT UIADD3 URZ, URZ, URZ, URZ ;  /* 0x0000003f3f3ff290 */ /* 0x000fe2000fffe03f */
[----:B------:R-:W-:Y:S04]  /*235b0*/  STL.64 [R1+0x80], R16 ;  /* 0x0000801001007387 */ /* 0x000fe80000100a00 */
[----:B------:R-:W-:Y:S04]  /*235c0*/  STL.64 [R1+0x88], R18 ;  /* 0x0000881201007387 */ /* 0x000fe80000100a00 */
[----:B------:R-:W3:Y:S04]  /*235d0*/  LDL.LU R13, [R1+0x4] ;  /* 0x00000400010d7983 */ /* 0x000ee80000300800 */
[----:B------:R-:W2:Y:S04]  /*235e0*/  LDL.LU R14, [R1+0x8] ;  /* 0x00000800010e7983 */ /* 0x000ea80000300800 */
[----:B------:R-:W2:Y:S01]  /*235f0*/  LDL.LU R15, [R1+0xc] ;  /* 0x00000c00010f7983 */ /* 0x000ea20000300800 */
[----:B------:R-:W-:-:S05]  /*23600*/  LOP3.LUT R5, R5, 0x20, RZ, 0x3c, !PT ;  /* 0x0000002005057812 */ /* 0x000fca00078e3cff */
[----:B------:R-:W0:Y:S04]  /*23610*/  LDSM.16.MT88.4 R16, [R5+0x1a000] ;  /* 0x01a000000510783b */ /* 0x000e280000004200 */
[----:B--2---:R-:W-:Y:S04]  /*23620*/  STL.64 [R1+0x16f8], R14 ;  /* 0x0016f80e01007387 */ /* 0x004fe80000100a00 */
[----:B---3--:R2:W-:Y:S04]  /*23630*/  STL.64 [R1+0x16f0], R12 ;  /* 0x0016f00c01007387 */ /* 0x0085e80000100a00 */
[----:B-1----:R-:W3:Y:S04]  /*23640*/  LDL.LU R24, [R1+0x20] ;  /* 0x0000200001187983 */ /* 0x002ee80000300800 */
[----:B------:R-:W3:Y:S04]  /*23650*/  LDL.LU R25, [R1+0x24] ;  /* 0x0000240001197983 */ /* 0x000ee80000300800 */
[----:B----4-:R-:W4:Y:S04]  /*23660*/  LDL.LU R26, [R1+0x28] ;  /* 0x00002800011a7983 */ /* 0x010f280000300800 */
[----:B------:R-:W4:Y:S01]  /*23670*/  LDL.LU R27, [R1+0x2c] ;  /* 0x00002c00011b7983 */ /* 0x000f220000300800 */
[----:B0-----:R-:W-:-:S02]  /*23680*/  IMAD.MOV.U32 R20, RZ, RZ, R17 ;  /* 0x000000ffff147224 */ /* 0x001fc400078e0011 */
[----:B------:R-:W-:Y:S01]  /*23690*/  IMAD.MOV.U32 R21, RZ, RZ, R19 ;  /* 0x000000ffff157224 */ /* 0x000fe200078e0013 */
[----:B------:R-:W-:Y:S02]  /*236a0*/  MOV R2, R16 ;  /* 0x0000001000027202 */ /* 0x000fe40000000f00 */
[----:B------:R-:W-:Y:S02]  /*236b0*/  MOV R3, R18 ;  /* 0x0000001200037202 */ /* 0x000fe40000000f00 */
[----:B------:R-:W0:Y:S04]  /*236c0*/  LDSM.16.MT88.4 R16, [R5+0x1a080] ;  /* 0x01a080000510783b */ /* 0x000e280000004200 */
[----:B----4-:R-:W-:Y:S04]  /*236d0*/  STL.64 [R1+0x1718], R26 ;  /* 0x0017181a01007387 */ /* 0x010fe80000100a00 */
[----:B---3--:R-:W-:Y:S04]  /*236e0*/  STL.64 [R1+0x1710], R24 ;  /* 0x0017101801007387 */ /* 0x008fe80000100a00 */
[----:B--2---:R-:W2:Y:S04]  /*236f0*/  LDL.LU R12, [R1+0x10] ;  /* 0x00001000010c7983 */ /* 0x004ea80000300800 */
[----:B------:R-:W2:Y:S04]  /*23700*/  LDL.LU R13, [R1+0x14] ;  /* 0x00001400010d7983 */ /* 0x000ea80000300800 */
[----:B------:R-:W2:Y:S04]  /*23710*/  LDL.LU R14, [R1+0x18] ;  /* 0x00001800010e7983 */ /* 0x000ea80000300800 */
[----:B------:R1:W-:Y:S04]  /*23720*/  STL.64 [R1+0x16e8], R20 ;  /* 0x0016e81401007387 */ /* 0x0003e80000100a00 */
[----:B------:R-:W3:Y:S04]  /*23730*/  LDSM.16.MT88.4 R24, [R0+0x1a000] ;  /* 0x01a000000018783b */ /* 0x000ee80000004200 */
[----:B-1----:R-:W4:Y:S04]  /*23740*/  LDL.LU R20, [R1+0x70] ;  /* 0x0000700001147983 */ /* 0x002f280000300800 */
[----:B------:R-:W4:Y:S04]  /*23750*/  LDL.LU R21, [R1+0x74] ;  /* 0x0000740001157983 */ /* 0x000f280000300800 */
[----:B------:R-:W2:Y:S04]  /*23760*/  LDL.LU R22, [R1+0x78] ;  /* 0x0000780001167983 */ /* 0x000ea80000300800 */
[----:B------:R-:W2:Y:S01]  /*23770*/  LDL.LU R23, [R1+0x7c] ;  /* 0x00007c0001177983 */ /* 0x000ea20000300800 */
[----:B0-----:R-:W-:Y:S01]  /*23780*/  IMAD.MOV.U32 R10, RZ, RZ, R18 ;  /* 0x000000ffff0a7224 */ /* 0x001fe200078e0012 */
[----:B------:R-:W-:-:S02]  /*23790*/  MOV R11, R19 ;  /* 0x00000013000b7202 */ /* 0x000fc40000000f00 */
[----:B------:R-:W-:Y:S01]  /*237a0*/  MOV R15, R4 ;  /* 0x00000004000f7202 */ /* 0x000fe20000000f00 */
[----:B------:R-:W-:Y:S01]  /*237b0*/  IMAD.MOV.U32 R4, RZ, RZ, R16 ;  /* 0x000000ffff047224 */ /* 0x000fe200078e0010 */
[----:B------:R-:W-:Y:S01]  /*237c0*/  MOV R5, R17 ;  /* 0x0000001100057202 */ /* 0x000fe20000000f00 */
[----:B---3--:R-:W-:Y:S01]  /*237d0*/  IMAD.MOV.U32 R19, RZ, RZ, R24 ;  /* 0x000000ffff137224 */ /* 0x008fe200078e0018 */
[----:B------:R-:W-:Y:S01]  /*237e0*/  MOV R18, R25 ;  /* 0x0000001900127202 */ /* 0x000fe20000000f00 */
[----:B------:R-:W-:Y:S01]  /*237f0*/  IMAD.MOV.U32 R17, RZ, RZ, R26 ;  /* 0x000000ffff117224 */ /* 0x000fe200078e001a */
[----:B------:R-:W-:Y:S01]  /*23800*/  MOV R16, R27 ;  /* 0x0000001b00107202 */ /* 0x000fe20000000f00 */
[----:B--2---:R-:W-:Y:S04]  /*23810*/  STL.64 [R1+0x1708], R22 ;  /* 0x0017081601007387 */ /* 0x004fe80000100a00 */
[----:B----4-:R0:W-:Y:S04]  /*23820*/  STL.64 [R1+0x1700], R20 ;  /* 0x0017001401007387 */ /* 0x0101e80000100a00 */
[----:B0-----:R-:W2:Y:S04]  /*23830*/  LDL.LU R20, [R1+0xd0] ;  /* 0x0000d00001147983 */ /* 0x001ea80000300800 */
[----:B------:R-:W2:Y:S04]  /*23840*/  LDL.LU R21, [R1+0xd4] ;  /* 0x0000d40001157983 */ /* 0x000ea80000300800 */
[----:B------:R-:W2:Y:S04]  /*23850*/  LDL.LU R22, [R1+0xd8] ;  /* 0x0000d80001167983 */ /* 0x000ea80000300800 */
[----:B------:R-:W2:Y:S04]  /*23860*/  LDL.LU R23, [R1+0xdc] ;  /* 0x0000dc0001177983 */ /* 0x000ea80000300800 */
[----:B------:R-:W-:Y:S04]  /*23870*/  STL.64 [R1+0x16d0], R10 ;  /* 0x0016d00a01007387 */ /* 0x000fe80000100a00 */
[----:B------:R0:W-:Y:S04]  /*23880*/  STL.64 [R1+0x16c8], R8 ;  /* 0x0016c80801007387 */ /* 0x0001e80000100a00 */
[----:B0-----:R-:W3:Y:S04]  /*23890*/  LDL.LU R8, [R1+0x50] ;  /* 0x0000500001087983 */ /* 0x001ee80000300800 */
[----:B------:R-:W3:Y:S04]  /*238a0*/  LDL.LU R9, [R1+0x54] ;  /* 0x0000540001097983 */ /* 0x000ee80000300800 */
[----:B------:R-:W3:Y:S04]  /*238b0*/  LDL.LU R10, [R1+0x58] ;  /* 0x00005800010a7983 */ /* 0x000ee80000300800 */
[----:B------:R-:W3:Y:S04]  /*238c0*/  LDL.LU R11, [R1+0x5c] ;  /* 0x00005c00010b7983 */ /* 0x000ee80000300800 */
[----:B------:R-:W4:Y:S04]  /*238d0*/  LDL.LU.64 R26, [R1+0x1718] ;  /* 0x00171800011a7983 */ /* 0x000f280000300a00 */
[----:B------:R-:W4:Y:S04]  /*238e0*/  LDL.LU.64 R24, [R1+0x1710] ;  /* 0x0017100001187983 */ /* 0x000f280000300a00 */
[----:B------:R-:W-:Y:S04]  /*238f0*/  STL.64 [R1+0x1698], R18 ;  /* 0x0016981201007387 */ /* 0x000fe80000100a00 */
[----:B------:R0:W-:Y:S04]  /*23900*/  STL.64 [R1+0x1690], R16 ;  /* 0x0016901001007387 */ /* 0x0001e80000100a00 */
[----:B0-----:R-:W4:Y:S04]  /*23910*/  LDL.LU R16, [R1+0xe0] ;  /* 0x0000e00001107983 */ /* 0x001f280000300800 */
[----:B------:R-:W4:Y:S04]  /*23920*/  LDL.LU R17, [R1+0xe4] ;  /* 0x0000e40001117983 */ /* 0x000f280000300800 */
[----:B------:R-:W4:Y:S04]  /*23930*/  LDL.LU R18, [R1+0xe8] ;  /* 0x0000e80001127983 */ /* 0x000f280000300800 */
[----:B------:R-:W4:Y:S01]  /*23940*/  LDL.LU R19, [R1+0xec] ;  /* 0x0000ec0001137983 */ /* 0x000f220000300800 */
[-C--:B--2---:R-:W-:Y:S08]  /*23950*/  HMMA.16816.F32 R12, R12, R6.reuse, R20 ;  /* 0x000000060c0c723c */ /* 0x084ff00000001814 */
[-C--:B----4-:R-:W-:Y:S11]  /*23960*/  HMMA.16816.F32 R16, R24, R6.reuse, R16 ;  /* 0x000000061810723c */ /* 0x090ff60000001810 */
[----:B------:R-:W-:Y:S11]  /*23970*/  @!UPT UIADD3 URZ, URZ, URZ, URZ ;  /* 0x0000003f3f3ff290 */ /* 0x000ff6000fffe03f */
[----:B------:R-:W-:Y:S02]  /*23980*/  @!UPT UIADD3 URZ, URZ, URZ, URZ ;  /* 0x0000003f3f3ff290 */ /* 0x000fe4000fffe03f */
[----:B------:R-:W-:Y:S01]  /*23990*/  IMAD.MOV.U32 R24, RZ, RZ, R16 ;  /* 0x000000ffff187224 */ /* 0x000fe200078e0010 */
[----:B------:R-:W-:Y:S01]  /*239a0*/  MOV R25, R17 ;  /* 0x0000001100197202 */ /* 0x000fe20000000f00 */
[----:B------:R-:W2:Y:S04]  /*239b0*/  LDL.LU R16, [R1+0x40] ;  /* 0x0000400001107983 */ /* 0x000ea80000300800 */
[----:B------:R-:W2:Y:S04]  /*239c0*/  LDL.LU R17, [R1+0x44] ;  /* 0x0000440001117983 */ /* 0x000ea80000300800 */
[----:B------:R-:W4:Y:S04]  /*239d0*/  LDL.LU.64 R22, [R1+0x1708] ;  /* 0x0017080001167983 */ /* 0x000f280000300a00 */
[----:B------:R-:W4:Y:S04]  /*239e0*/  LDL.LU.64 R20, [R1+0x1700] ;  /* 0x0017000001147983 */ /* 0x000f280000300a00 */
[----:B------:R-:W-:Y:S04]  /*239f0*/  STL.64 [R1+0xf0], R12 ;  /* 0x0000f00c01007387 */ /* 0x000fe80000100a00 */
[----:B------:R0:W-:Y:S04]  /*23a00*/  STL.64 [R1+0xf8], R14 ;  /* 0x0000f80e01007387 */ /* 0x0001e80000100a00 */
[----:B0-----:R-:W4:Y:S04]  /*23a10*/  LDL.LU.64 R14, [R1+0x16f8] ;  /* 0x0016f800010e7983 */ /* 0x001f280000300a00 */
[----:B------:R-:W4:Y:S01]  /*23a20*/  LDL.LU.64 R12, [R1+0x16f0] ;  /* 0x0016f000010c7983 */ /* 0x000f220000300a00 */
[----:B------:R-:W-:Y:S01]  /*23a30*/  MOV R27, R19 ;  /* 0x00000013001b7202 */ /* 0x000fe20000000f00 */
[----:B------:R-:W-:Y:S01]  /*23a40*/  IMAD.MOV.U32 R26, RZ, RZ, R18 ;  /* 0x000000ffff1a7224 */ /* 0x000fe200078e0012 */
[----:B------:R-:W-:Y:S01]  /*23a50*/  MOV R19, R28 ;  /* 0x0000001c00137202 */ /* 0x000fe20000000f00 */
[----:B------:R-:W-:Y:S01]  /*23a60*/  IMAD.MOV.U32 R18, RZ, RZ, R29 ;  /* 0x000000ffff127224 */ /* 0x000fe200078e001d */
[-C--:B----4-:R-:W-:Y:S01]  /*23a70*/  HMMA.16816.F32 R12, R12, R6.reuse, R20 ;  /* 0x000000060c0c723c */ /* 0x090fe20000001814 */
[----:B------:R-:W4:Y:S11]  /*23a80*/  LDL.LU.64 R20, [R1+0x16e8] ;  /* 0x0016e80001147983 */ /* 0x000f360000300a00 */
[----:B------:R-:W-:Y:S11]  /*23a90*/  @!UPT UIADD3 URZ, URZ, URZ, URZ ;  /* 0x0000003f3f3ff290 */ /* 0x000ff6000fffe03f */
[----:B------:R-:W-:Y:S01]  /*23aa0*/  @!UPT UIADD3 URZ, URZ, URZ, URZ ;  /* 0x0000003f3f3ff290 */ /* 0x000fe2000fffe03f */
[----:B------:R-:W-:Y:S01]  /*23ab0*/  IMAD.MOV.U32 R28, RZ, RZ, R14 ;  /* 0x000000ffff1c7224 */ /* 0x000fe200078e000e */
[----:B------:R-:W-:Y:S01]  /*23ac0*/  MOV R23, R15 ;  /* 0x0000000f00177202 */ /* 0x000fe20000000f00 */
[----:B------:R-:W-:Y:S01]  /*23ad0*/  IMAD.MOV.U32 R22, RZ, RZ, R12 ;  /* 0x000000ffff167224 */ /* 0x000fe200078e000c */
[----:B------:R-:W-:Y:S01]  /*23ae0*/  MOV R29, R13 ;  /* 0x0000000d001d7202 */ /* 0x000fe20000000f00 */
[----:B------:R-:W3:Y:S04]  /*23af0*/  LDL.LU.64 R14, [R1+0x16e0] ;  /* 0x0016e000010e7983 */ /* 0x000ee80000300a00 */
[----:B------:R-:W3:Y:S04]  /*23b00*/  LDL.LU.64 R12, [R1+0x16d8] ;  /* 0x0016d800010c7983 */ /* 0x000ee80000300a00 */
[----:B------:R-:W-:Y:S04]  /*23b10*/  STL [R1+0x1658], R23 ;  /* 0x0016581701007387 */ /* 0x000fe80000100800 */
[----:B------:R-:W-:Y:S04]  /*23b20*/  STL [R1+0x1654], R28 ;  /* 0x0016541c01007387 */ /* 0x000fe80000100800 */
[----:B------:R-:W-:Y:S04]  /*23b30*/  STL [R1+0x1650], R29 ;  /* 0x0016501d01007387 */ /* 0x000fe80000100800 */
[----:B------:R-:W-:Y:S01]  /*23b40*/  STL [R1+0x164c], R22 ;  /* 0x00164c1601007387 */ /* 0x000fe20000100800 */
[----:B---3--:R-:W-:Y:S03]  /*23b50*/  HMMA.16816.F32 R12, R12, R6, R8 ;  /* 0x000000060c0c723c */ /* 0x008fe60000001808 */
[----:B------:R-:W3:Y:S04]  /*23b60*/  LDL.LU.64 R10, [R1+0x16d0] ;  /* 0x0016d000010a7983 */ /* 0x000ee80000300a00 */
[----:B------:R-:W2:Y:S11]  /*23b70*/  LDL.LU.64 R8, [R1+0x16c8] ;  /* 0x0016c80001087983 */ /* 0x000eb60000300a00 */
[----:B------:R-:W-:Y:S05]  /*23b80*/  @!UPT UIADD3 URZ, URZ, URZ, URZ ;  /* 0x0000003f3f3ff290 */ /* 0x000fea000fffe03f */
[----:B------:R-:W-:Y:S04]  /*23b90*/  STL.64 [R1+0xd0], R12 ;  /* 0x0000d00c01007387 */ /* 0x000fe80000100a00 */
[----:B------:R-:W-:Y:S04]  /*23ba0*/  STL.64 [R1+0xd8], R14 ;  /* 0x0000d80e01007387 */ /* 0x000fe80000100a00 */
[----:B------:R-:W0:Y:S01]  /*23bb0*/  LDSM.16.MT88.4 R12, [R0+0x1a080] ;  /* 0x01a08000000c783b */ /* 0x000e220000004200 */
[----:B---3--:R-:W-:Y:S01]  /*23bc0*/  IMAD.MOV.U32 R6, RZ, RZ, R10 ;  /* 0x000000ffff067224 */ /* 0x008fe200078e000a */
[----:B------:R-:W-:-:S02]  /*23bd0*/  MOV R7, R11 ;  /* 0x0000000b00077202 */ /* 0x000fc40000000f00 */
[----:B------:R-:W3:Y:S04]  /*23be0*/  LDL.LU R10, [R1+0x16c4] ;  /* 0x0016c400010a7983 */ /* 0x000ee80000300800 */
[----:B------:R-:W3:Y:S04]  /*23bf0*/  LDL.LU R11, [R1+0x16c0] ;  /* 0x0016c000010b7983 */ /* 0x000ee80000300800 */
[----:B------:R1:W-:Y:S04]  /*23c00*/  STL.64 [R1+0x1668], R6 ;  /* 0x0016680601007387 */ /* 0x0003e80000100a00 */
[----:B------:R0:W-:Y:S01]  /*23c10*/  STL.64 [R1+0x1660], R4 ;  /* 0x0016600401007387 */ /* 0x0001e20000100a00 */
[----:B-1----:R-:W-:-:S02]  /*23c20*/  IMAD.MOV.U32 R6, RZ, RZ, R3 ;  /* 0x000000ffff067224 */ /* 0x002fc400078e0003 */
[----:B0-----:R-:W-:Y:S01]  /*23c30*/  IMAD.MOV.U32 R4, RZ, RZ, R2 ;  /* 0x000000ffff047224 */ /* 0x001fe200078e0002 */
[----:B----4-:R-:W-:Y:S01]  /*23c40*/  MOV R5, R20 ;  /* 0x0000001400057202 */ /* 0x010fe20000000f00 */
[----:B------:R-:W4:Y:S04]  /*23c50*/  LDL.LU R2, [R1+0x16bc] ;  /* 0x0016bc0001027983 */ /* 0x000f280000300800 */
[----:B------:R-:W4:Y:S04]  /*23c60*/  LDL.LU R20, [R1+0x16b8] ;  /* 0x0016b80001147983 */ /* 0x000f280000300800 */
[----:B------:R-:W4:Y:S01]  /*23c70*/  LDL.LU R3, [R1+0x16b4] ;  /* 0x0016b40001037983 */ /* 0x000f220000300800 */
[----:B------:R-:W-:-:S03]  /*23c80*/  MOV R7, R21 ;  /* 0x0000001500077202 */ /* 0x000fc60000000f00 */
[----:B------:R-:W4:Y:S04]  /*23c90*/  LDL.LU R21, [R1+0x16b0] ;  /* 0x0016b00001157983 */ /* 0x000f280000300800 */
[----:B------:R-:W-:Y:S04]  /*23ca0*/  STL [R1+0x165c], R0 ;  /* 0x00165c0001007387 */ /* 0x000fe80000100800 */
[----:B------:R2:W-:Y:S04]  /*23cb0*/  STL.64 [R1+0x1628], R14 ;  /* 0x0016280e01007387 */ /* 0x0005e80000100a00 */
[----:B------:R3:W-:Y:S01]  /*23cc0*/  STL.64 [R1+0x1620], R12 ;  /* 0x0016200c01007387 */ /* 0x0007e20000100a00 */
[----:B--2---:R-:W-:Y:S01]  /*23cd0*/  IMAD.MOV.U32 R14, RZ, RZ, R9 ;  /* 0x000000ffff0e7224 */ /* 0x004fe200078e0009 */
[----:B------:R-:W-:-:S02]  /*23ce0*/  MOV R15, R8 ;  /* 0x00000008000f7202 */ /* 0x000fc40000000f00 */
[----:B---3--:R-:W-:Y:S01]  /*23cf0*/  MOV R13, R10 ;  /* 0x0000000a000d7202 */ /* 0x008fe20000000f00 */
[----:B------:R-:W-:Y:S02]  /*23d00*/  IMAD.MOV.U32 R12, RZ, RZ, R11 ;  /* 0x000000ffff0c7224 */ /* 0x000fe400078e000b */
[----:B----4-:R-:W0:Y:S04]  /*23d10*/  LDSM.16.MT88.4 R8, [R3+0x1a000] ;  /* 0x01a000000308783b */ /* 0x010e280000004200 */
[----:B0-----:R-:W-:Y:S04]  /*23d20*/  STL.64 [R1+0xb0], R8 ;  /* 0x0000b00801007387 */ /* 0x001fe80000100a00 */
[----:B------:R0:W-:Y:S04]  /*23d30*/  STL.64 [R1+0xb8], R10 ;  /* 0x0000b80a01007387 */ /* 0x0001e80000100a00 */
[----:B0-----:R-:W2:Y:S04]  /*23d40*/  LDL.LU.64 R10, [R1+0x16a8] ;  /* 0x0016a800010a7983 */ /* 0x001ea80000300a00 */
[----:B------:R-:W2:Y:S02]  /*23d50*/  LDL.LU.64 R8, [R1+0x16a0] ;  /* 0x0016a00001087983 */ /* 0x000ea40000300a00 */
[----:B--2---:R-:W-:Y:S02]  /*23d60*/  HMMA.16816.F32 R8, R16, R20, R8 ;  /* 0x000000141008723c */ /* 0x004fe40000001808 */
[----:B------:R-:W2:Y:S04]  /*23d70*/  LDL.LU.64 R18, [R1+0x1698] ;  /* 0x0016980001127983 */ /* 0x000ea80000300a00 */
[----:B------:R-:W3:Y:S11]  /*23d80*/  LDL.LU.64 R16, [R1+0x1690] ;  /* 0x0016900001107983 */ /* 0x000ef60000300a00 */
[----:B------:R-:W-:Y:S07]  /*23d90*/  @!UPT UIADD3 URZ, URZ, URZ, URZ ;  /* 0x0000003f3f3ff290 */ /* 0x000fee000fffe03f */
[----:B------:R-:W-:Y:S01]  /*23da0*/  IMAD.MOV.U32 R23, RZ, RZ, R8 ;  /* 0x000000ffff177224 */ /* 0x000fe200078e0008 */
[----:B------:R-:W-:Y:S01]  /*23db0*/  MOV R28, R9 ;  /* 0x00000009001c7202 */ /* 0x000fe20000000f00 */
[----:B------:R-:W-:Y:S01]  /*23dc0*/  IMAD.MOV.U32 R29, RZ, RZ, R10 ;  /* 0x000000ffff1d7224 */ /* 0x000fe200078e000a */
[----:B------:R-:W-:Y:S01]  /*23dd0*/  MOV R22, R11 ;  /* 0x0000000b00167202 */ /* 0x000fe20000000f00 */
[----:B--2---:R-:W-:Y:S01]  /*23de0*/  IMAD.MOV.U32 R8, RZ, RZ, R19 ;  /* 0x000000ffff087224 */ /* 0x004fe200078e0013 */
[----:B------:R-:W-:Y:S01]  /*23df0*/  MOV R9, R18 ;  /* 0x0000001200097202 */ /* 0x000fe20000000f00 */
[----:B---3--:R-:W-:Y:S01]  /*23e00*/  IMAD.MOV.U32 R10, RZ, RZ, R17 ;  /* 0x000000ffff0a7224 */ /* 0x008fe200078e0011 */
[----:B------:R-:W-:Y:S02]  /*23e10*/  MOV R11, R16 ;  /* 0x00000010000b7202 */ /* 0x000fe40000000f00 */
[----:B------:R-:W0:Y:S04]  /*23e20*/  LDSM.16.MT88.4 R16, [R3+0x1a080] ;  /* 0x01a080000310783b */ /* 0x000e280000004200 */
[----:B0-----:R-:W-:Y:S01]  /*23e30*/  STL.64 [R1+0x90], R16 ;  /* 0x0000901001007387 */ /* 0x001fe20000100a00 */
[----:B------:R-:W-:-:S03]  /*23e40*/  IMAD.MOV.U32 R0, RZ, RZ, R19 ;  /* 0x000000ffff007224 */ /* 0x000fc600078e0013 */
[----:B------:R0:W-:Y:S04]  /*23e50*/  STL [R1+0x98], R18 ;  /* 0x0000981201007387 */ /* 0x0001e80000100800 */
[----:B0-----:R-:W2:Y:S04]  /*23e60*/  LDL.LU.64 R18, [R1+0x1688] ;  /* 0x0016880001127983 */ /* 0x001ea80000300a00 */
[----:B------:R-:W2:Y:S02]  /*23e70*/  LDL.LU.64 R16, [R1+0x1680] ;  /* 0x0016800001107983 */ /* 0x000ea40000300a00 */
[-C--:B--2---:R-:W-:Y:S11]  /*23e80*/  HMMA.16816.F32 R16, R12, R20.reuse, R16 ;  /* 0x000000140c10723c */ /* 0x084ff60000001810 */
[----:B------:R-:W-:Y:S11]  /*23e90*/  @!UPT UIADD3 URZ, URZ, URZ, URZ ;  /* 0x0000003f3f3ff290 */ /* 0x000ff6000fffe03f */
[----:B------:R-:W-:Y:S02]  /*23ea0*/  @!UPT UIADD3 URZ, URZ, URZ, URZ ;  /* 0x0000003f3f3ff290 */ /* 0x000fe4000fffe03f */
[----:B------:R-:W-:Y:S01]  /*23eb0*/  MOV R15, R16 ;  /* 0x00000010000f7202 */ /* 0x000fe20000000f00 */
[----:B------:R-:W-:Y:S01]  /*23ec0*/  IMAD.MOV.U32 R14, RZ, RZ, R17 ;  /* 0x000000ffff0e7224 */ /* 0x000fe200078e0011 */
[----:B------:R-:W-:Y:S01]  /*23ed0*/  MOV R13, R18 ;  /* 0x00000012000d7202 */ /* 0x000fe20000000f00 */
[----:B------:R-:W-:Y:S02]  /*23ee0*/  IMAD.MOV.U32 R12, RZ, RZ, R19 ;  /* 0x000000ffff0c7224 */ /* 0x000fe400078e0013 */
[----:B------:R-:W0:Y:S04]  /*23ef0*/  LDSM.16.MT88.4 R16, [R2+0x1b000] ;  /* 0x01b000000210783b */ /* 0x000e280000004200 */
[----:B------:R1:W-:Y:S04]  /*23f00*/  STL.64 [R1+0x1640], R14 ;  /* 0x0016400e01007387 */ /* 0x0003e80000100a00 */
[----:B------:R2:W-:Y:S01]  /*23f10*/  STL.64 [R1+0x1638], R12 ;  /* 0x0016380c01007387 */ /* 0x0005e20000100a00 */
[----:B-1----:R-:W-:Y:S01]  /*23f20*/  MOV R14, R26 ;  /* 0x0000001a000e7202 */ /* 0x002fe20000000f00 */
[----:B------:R-:W-:Y:S01]  /*23f30*/  IMAD.MOV.U32 R15, RZ, RZ, R27 ;  /* 0x000000ffff0f7224 */ /* 0x000fe200078e001b */
[----:B--2---:R-:W-:Y:S01]  /*23f40*/  MOV R12, R24 ;  /* 0x00000018000c7202 */ /* 0x004fe20000000f00 */
[----:B------:R-:W-:Y:S01]  /*23f50*/  IMAD.MOV.U32 R13, RZ, RZ, R25 ;  /* 0x000000ffff0d7224 */ /* 0x000fe200078e0019 */
[----:B------:R-:W2:Y:S04]  /*23f60*/  LDL.LU R24, [R1+0x167c] ;  /* 0x00167c0001187983 */ /* 0x000ea80000300800 */
[----:B------:R-:W2:Y:S04]  /*23f70*/  LDL.LU R25, [R1+0x1678] ;  /* 0x0016780001197983 */ /* 0x000ea80000300800 */
[----:B------:R-:W2:Y:S04]  /*23f80*/  LDL.LU R26, [R1+0x1674] ;  /* 0x00167400011a7983 */ /* 0x000ea80000300800 */
[----:B------:R-:W2:Y:S04]  /*23f90*/  LDL.LU R27, [R1+0x1670] ;  /* 0x00167000011b7983 */ /* 0x000ea80000300800 */
[----:B0-----:R-:W-:Y:S04]  /*23fa0*/  STL.64 [R1+0x15d8], R18 ;  /* 0x0015d81201007387 */ /* 0x001fe80000100a00 */
[----:B------:R0:W-:Y:S04]  /*23fb0*/  STL.64 [R1+0x15d0], R16 ;  /* 0x0015d01001007387 */ /* 0x0001e80000100a00 */
[----:B0-----:R-:W3:Y:S04]  /*23fc0*/  LDL.LU R16, [R1+0x80] ;  /* 0x0000800001107983 */ /* 0x001ee80000300800 */
[----:B------:R-:W3:Y:S04]  /*23fd0*/  LDL.LU R17, [R1+0x84] ;  /* 0x0000840001117983 */ /* 0x000ee80000300800 */
[----:B------:R-:W3:Y:S04]  /*23fe0*/  LDL.LU R18, [R1+0x88] ;  /* 0x0000880001127983 */ /* 0x000ee80000300800 */
[----:B------:R-:W3:Y:S01]  /*23ff0*/  LDL.LU R19, [R1+0x8c] ;  /* 0x00008c0001137983 */ /* 0x000ee20000300800 */
[-C--:B--2---:R-:W-:Y:S03]  /*24000*/  HMMA.16816.F32 R24, R4, R20.reuse, R24 ;  /* 0x000000140418723c */ /* 0x084fe60000001818 */
[----:B------:R-:W3:Y:S04]  /*24010*/  LDL.LU.64 R6, [R1+0x1668] ;  /* 0x0016680001067983 */ /* 0x000ee80000300a00 */
[----:B------:R-:W3:Y:S11]  /*24020*/  LDL.LU.64 R4, [R1+0x1660] ;  /* 0x0016600001047983 */ /* 0x000ef60000300a00 */
[----:B------:R-:W-:Y:S05]  /*24030*/  @!UPT UIADD3 URZ, URZ, URZ, URZ ;  /* 0x0000003f3f3ff290 */ /* 0x000fea000fffe03f */
[----:B------:R-:W-:Y:S04]  /*24040*/  STL.64 [R1+0x15a8], R26 ;  /* 0x0015a81a01007387 */ /* 0x000fe80000100a00 */
[----:B------:R-:W-:Y:S04]  /*24050*/  STL.64 [R1+0x15a0], R24 ;  /* 0x0015a01801007387 */ /* 0x000fe80000100a00 */
[----:B------:R-:W0:Y:S01]  /*24060*/  LDSM.16.MT88.4 R24, [R2+0x1b080] ;  /* 0x01b080000218783b */ /* 0x000e220000004200 */
[-C--:B---3--:R-:W-:Y:S11]  /*24070*/  HMMA.16816.F32 R4, R4, R20.reuse, R16 ;  /* 0x000000140404723c */ /* 0x088ff60000001810 */
[----:B------:R-:W-:Y:S11]  /*24080*/  @!UPT UIADD3 URZ, URZ, URZ, URZ ;  /* 0x0000003f3f3ff290 */ /* 0x000ff6000fffe03f */
[----:B------:R-:W-:Y:S01]  /*24090*/  @!UPT UIADD3 URZ, URZ, URZ, URZ ;  /* 0x0000003f3f3ff290 */ /* 0x000fe2000fffe03f */
[----:B------:R-:W-:Y:S01]  /*240a0*/  STL [R1+0x1588], R7 ;  /* 0x0015880701007387 */ /* 0x000fe20000100800 */
[----:B------:R-:W2:Y:S02]  /*240b0*/  LDL.LU R16, [R1+0x90] ;  /* 0x0000900001107983 */ /* 0x000ea40000300800 */
[----:B------:R-:W2:Y:S02]  /*240c0*/  LDL.LU R17, [R1+0x94] ;  /* 0x0000940001117983 */ /* 0x000ea40000300800 */
[----:B------:R-:W3:Y:S01]  /*240d0*/  LDL.LU R18, [R1+0x98] ;  /* 0x0000980001127983 */ /* 0x000ee20000300800 */
[----:B------:R-:W-:Y:S02]  /*240e0*/  MOV R19, R0 ;  /* 0x0000000000137202 */ /* 0x000fe40000000f00 */
[----:B------:R-:W4:Y:S01]  /*240f0*/  LDL.LU R0, [R1+0x165c] ;  /* 0x00165c0001007983 */ /* 0x000f220000300800 */
[----:B------:R-:W-:Y:S03]  /*24100*/  HMMA.16816.F32 R8, R8, R20, R12 ;  /* 0x000000140808723c */ /* 0x000fe6000000180c */
[----:B---3--:R-:W-:Y:S01]  /*24110*/  STL.64 [R1+0x15f8], R18 ;  /* 0x0015f81201007387 */ /* 0x008fe20000100a00 */
[----:B--2---:R1:W-:Y:S03]  /*24120*/  STL.64 [R1+0x15f0], R16 ;  /* 0x0015f01001007387 */ /* 0x0043e60000100a00 */
[----:B-1----:R-:W2:Y:S01]  /*24130*/  LDL.LU R16, [R1+0xb0] ;  /* 0x0000b00001107983 */ /* 0x002ea20000300800 */
[----:B------:R-:W2:Y:S02]  /*24140*/  LDL.LU R17, [R1+0xb4] ;  /* 0x0000b40001117983 */ /* 0x000ea40000300800 */
[----:B------:R-:W3:Y:S02]  /*24150*/  LDL.LU R18, [R1+0xb8] ;  /* 0x0000b80001127983 */ /* 0x000ee40000300800 */
[----:B------:R-:W3:Y:S01]  /*24160*/  LDL.LU R19, [R1+0xbc] ;  /* 0x0000bc0001137983 */ /* 0x000ee20000300800 */
[----:B------:R-:W1:Y:S04]  /*24170*/  S2R R15, SR_TID.X ;  /* 0x00000000000f7919 */ /* 0x000e680000002100 */
[----:B------:R-:W0:Y:S01]  /*24180*/  S2R R13, SR_TID.X ;  /* 0x00000000000d7919 */ /* 0x000e220000002100 */
[----:B-1----:R-:W-:Y:S01]  /*24190*/  LOP3.LUT R14, R15, 0x7, RZ, 0xc0, !PT ;  /* 0x000000070f0e7812 */ /* 0x002fe200078ec0ff */
[----:B0-----:R-:W-:-:S02]  /*241a0*/  LOP3.LUT R15, R13, 0x10, RZ, 0xc0, !PT ;  /* 0x000000100d0f7812 */ /* 0x001fc400078ec0ff */
[----:B------:R-:W-:Y:S02]  /*241b0*/  IMAD.SHL.U32 R13, R13, 0x2, RZ ;  /* 0x000000020d0d7824 */ /* 0x000fe400078e00ff */
[----:B------:R-:W-:Y:S01]  /*241c0*/  IMAD R14, R14, 0x110, RZ ;  /* 0x000001100e0e7824 */ /* 0x000fe200078e02ff */
[----:B---3--:R-:W-:Y:S01]  /*241d0*/  STL.64 [R1+0x1618], R18 ;  /* 0x0016181201007387 */ /* 0x008fe20000100a00 */
[----:B--2---:R-:W-:Y:S02]  /*241e0*/  STL.64 [R1+0x1610], R16 ;  /* 0x0016101001007387 */ /* 0x004fe40000100a00 */
[----:B------:R-:W-:Y:S02]  /*241f0*/  STL.64 [R1+0x1580], R10 ;  /* 0x0015800a01007387 */ /* 0x000fe40000100a00 */
[----:B------:R-:W-:Y:S01]  /*24200*/  STL.64 [R1+0x1578], R8 ;  /* 0x0015780801007387 */ /* 0x000fe20000100a00 */
[----:B------:R-:W-:Y:S01]  /*24210*/  STL.64 [R1+0x15c8], R26 ;  /* 0x0015c81a01007387 */ /* 0x000fe20000100a00 */
[----:B------:R0:W-:Y:S02]  /*24220*/  STL.64 [R1+0x15c0], R24 ;  /* 0x0015c01801007387 */ /* 0x0001e40000100a00 */
[----:B0-----:R-:W-:Y:S01]  /*24230*/  IMAD.MOV.U32 R24, RZ, RZ, R23 ;  /* 0x000000ffff187224 */ /* 0x001fe200078e0017 */
[----:B------:R-:W-:Y:S01]  /*24240*/  MOV R25, R28 ;  /* 0x0000001c00197202 */ /* 0x000fe20000000f00 */
[----:B------:R-:W2:Y:S01]  /*24250*/  LDL.LU R23, [R1+0x1658] ;  /* 0x0016580001177983 */ /* 0x000ea20000300800 */
[----:B------:R-:W3:Y:S02]  /*24260*/  LDL.LU R28, [R1+0x1654] ;  /* 0x00165400011c7983 */ /* 0x000ee40000300800 */
[----:B------:R-:W-:Y:S01]  /*24270*/  IMAD.MOV.U32 R26, RZ, RZ, R29 ;  /* 0x000000ffff1a7224 */ /* 0x000fe200078e001d */
[----:B------:R-:W-:Y:S01]  /*24280*/  MOV R27, R22 ;  /* 0x00000016001b7202 */ /* 0x000fe20000000f00 */
[----:B------:R-:W2:Y:S01]  /*24290*/  LDL.LU R29, [R1+0x1650] ;  /* 0x00165000011d7983 */ /* 0x000ea20000300800 */
[----:B------:R-:W2:Y:S02]  /*242a0*/  LDL.LU R22, [R1+0x164c] ;  /* 0x00164c0001167983 */ /* 0x000ea40000300800 */
[----:B------:R-:W2:Y:S02]  /*242b0*/  LDL.LU R16, [R1+0xf0] ;  /* 0x0000f00001107983 */ /* 0x000ea40000300800 */
[----:B------:R-:W2:Y:S01]  /*242c0*/  LDL.LU R17, [R1+0xf4] ;  /* 0x0000f40001117983 */ /* 0x000ea20000300800 */
[----:B------:R-:W2:Y:S01]  /*242d0*/  LDL.LU R18, [R1+0xf8] ;  /* 0x0000f80001127983 */ /* 0x000ea20000300800 */
[----:B------:R-:W2:Y:S02]  /*242e0*/  LDL.LU R19, [R1+0xfc] ;  /* 0x0000fc0001137983 */ /* 0x000ea40000300800 */
[----:B------:R-:W-:Y:S02]  /*242f0*/  STL.64 [R1+0x15e8], R26 ;  /* 0x0015e81a01007387 */ /* 0x000fe40000100a00 */
[----:B------:R0:W-:Y:S02]  /*24300*/  STL.64 [R1+0x15e0], R24 ;  /* 0x0015e01801007387 */ /* 0x0001e40000100a00 */
[----:B0-----:R-:W2:Y:S01]  /*24310*/  LDL.LU R24, [R1+0xd0] ;  /* 0x0000d00001187983 */ /* 0x001ea20000300800 */
[----:B------:R-:W2:Y:S02]  /*24320*/  LDL.LU R25, [R1+0xd4] ;  /* 0x0000d40001197983 */ /* 0x000ea40000300800 */
[----:B------:R-:W2:Y:S02]  /*24330*/  LDL.LU R26, [R1+0xd8] ;  /* 0x0000d800011a7983 */ /* 0x000ea40000300800 */
[----:B------:R-:W2:Y:S01]  /*24340*/  LDL.LU R27, [R1+0xdc] ;  /* 0x0000dc00011b7983 */ /* 0x000ea20000300800 */
[----:B------:R-:W-:-:S02]  /*24350*/  SHF.L.U32 R15, R15, 0x7, RZ ;  /* 0x000000070f0f7819 */ /* 0x000fc400000006ff */
[----:B------:R-:W-:-:S04]  /*24360*/  LOP3.LUT R11, R14, 0x10, R13, 0x78, !PT ;  /* 0x000000100e0b7812 */ /* 0x000fc800078e780d */
[----:B------:R-:W-:-:S04]  /*24370*/  LOP3.LUT R11, R11, R15, RZ, 0xfc, !PT ;  /* 0x0000000f0b0b7212 */ /* 0x000fc800078efcff */
[----:B------:R-:W-:-:S05]  /*24380*/  LOP3.LUT R11, R11, 0x20, RZ, 0x3c, !PT ;  /* 0x000000200b0b7812 */ /* 0x000fca00078e3cff */
[----:B------:R-:W0:Y:S02]  /*24390*/  LDSM.16.MT88.4 R12, [R11+0x1b000] ;  /* 0x01b000000b0c783b */ /* 0x000e240000004200 */
[----:B------:R-:W1:Y:S01]  /*243a0*/  LDSM.16.MT88.4 R8, [R11+0x1b080] ;  /* 0x01b080000b08783b */ /* 0x000e620000004200 */
[----:B0-----:R-:W-:Y:S01]  /*243b0*/  MOV R7, R15 ;  /* 0x0000000f00077202 */ /* 0x001fe20000000f00 */
[----:B--2---:R3:W-:Y:S02]  /*243c0*/  STL.64 [R1+0x1608], R26 ;  /* 0x0016081a01007387 */ /* 0x0047e40000100a00 */
[----:B------:R0:W-:Y:S02]  /*243d0*/  STL.64 [R1+0x1600], R24 ;  /* 0x0016001801007387 */ /* 0x0001e40000100a00 */
[----:B---3--:R-:W-:Y:S02]  /*243e0*/  IMAD.MOV.U32 R26, RZ, RZ, R28 ;  /* 0x000000ffff1a7224 */ /* 0x008fe400078e001c */
[----:B0-----:R-:W-:Y:S01]  /*243f0*/  IMAD.MOV.U32 R24, RZ, RZ, R22 ;  /* 0x000000ffff187224 */ /* 0x001fe200078e0016 */
[----:B------:R-:W-:Y:S01]  /*24400*/  MOV R25, R29 ;  /* 0x0000001d00197202 */ /* 0x000fe20000000f00 */
[----:B------:R-:W2:Y:S01]  /*24410*/  LDL.LU R22, [R1+0x1648] ;  /* 0x0016480001167983 */ /* 0x000ea20000300800 */
[----:B------:R-:W-:Y:S01]  /*24420*/  MOV R27, R23 ;  /* 0x00000017001b7202 */ /* 0x000fe20000000f00 */
[----:B------:R-:W-:-:S02]  /*24430*/  IMAD.MOV.U32 R29, RZ, RZ, R14 ;  /* 0x000000ffff1d7224 */ /* 0x000fc400078e000e */
[----:B------:R-:W-:Y:S01]  /*24440*/  IMAD.MOV.U32 R23, RZ, RZ, R12 ;  /* 0x000000ffff177224 */ /* 0x000fe200078e000c */
[----:B------:R-:W-:Y:S01]  /*24450*/  MOV R28, R13 ;  /* 0x0000000d001c7202 */ /* 0x000fe20000000f00 */
[----:B------:R-:W3:Y:S01]  /*24460*/  LDL.LU.64 R14, [R1+0x1640] ;  /* 0x00164000010e7983 */ /* 0x000ee20000300a00 */
[----:B------:R-:W2:Y:S02]  /*24470*/  LDL.LU.64 R12, [R1+0x1638] ;  /* 0x00163800010c7983 */ /* 0x000ea40000300a00 */
[----:B-1----:R0:W-:Y:S02]  /*24480*/  STL.64 [R1+0x1598], R10 ;  /* 0x0015980a01007387 */ /* 0x0021e40000100a00 */
[----:B------:R1:W-:Y:S02]  /*24490*/  STL.64 [R1+0x1590], R8 ;  /* 0x0015900801007387 */ /* 0x0003e40000100a00 */
[----:B0-----:R-:W-:Y:S01]  /*244a0*/  IMAD.MOV.U32 R10, RZ, RZ, R29 ;  /* 0x000000ffff0a7224 */ /* 0x001fe200078e001d */
[----:B------:R-:W-:Y:S01]  /*244b0*/  MOV R11, R7 ;  /* 0x00000007000b7202 */ /* 0x000fe20000000f00 */
[----:B-1----:R-:W-:Y:S01]  /*244c0*/  IMAD.MOV.U32 R8, RZ, RZ, R23 ;  /* 0x000000ffff087224 */ /* 0x002fe200078e0017 */
[----:B------:R-:W-:Y:S01]  /*244d0*/  MOV R9, R28 ;  /* 0x0000001c00097202 */ /* 0x000fe20000000f00 */
[----:B------:R-:W4:Y:S01]  /*244e0*/  LDL.LU R23, [R1+0x1634] ;  /* 0x0016340001177983 */ /* 0x000f220000300800 */
[----:B------:R-:W4:Y:S02]  /*244f0*/  LDL.LU R28, [R1+0x1630] ;  /* 0x00163000011c7983 */ /* 0x000f240000300800 */
[----:B------:R-:W-:Y:S01]  /*24500*/  STL.64 [R1+0x15b8], R10 ;  /* 0x0015b80a01007387 */ /* 0x000fe20000100a00 */
[----:B------:R3:W-:Y:S02]  /*24510*/  STL.64 [R1+0x15b0], R8 ;  /* 0x0015b00801007387 */ /* 0x0007e40000100a00 */
[----:B---3--:R-:W-:Y:S01]  /*24520*/  IMAD.MOV.U32 R8, RZ, RZ, R15 ;  /* 0x000000ffff087224 */ /* 0x008fe200078e000f */
[----:B------:R-:W-:Y:S01]  /*24530*/  MOV R9, R14 ;  /* 0x0000000e00097202 */ /* 0x000fe20000000f00 */
[----:B--2---:R-:W-:Y:S01]  /*24540*/  IMAD.MOV.U32 R10, RZ, RZ, R13 ;  /* 0x000000ffff0a7224 */ /* 0x004fe200078e000d */
[----:B------:R-:W-:-:S02]  /*24550*/  MOV R11, R12 ;  /* 0x0000000c000b7202 */ /* 0x000fc40000000f00 */
[----:B----4-:R-:W0:Y:S04]  /*24560*/  LDSM.16.MT88.4 R12, [R0+0x1b000] ;  /* 0x01b00000000c783b */ /* 0x010e280000004200 */
[----:B0-----:R-:W-:Y:S01]  /*24570*/  STL.64 [R1+0x10], R12 ;  /* 0x0000100c01007387 */ /* 0x001fe20000100a00 */
[----:B------:R-:W-:Y:S02]  /*24580*/  STL.64 [R1+0x18], R14 ;  /* 0x0000180e01007387 */ /* 0x000fe40000100a00 */
[----:B------:R-:W0:Y:S02]  /*24590*/  LDSM.16.MT88.4 R12, [R0+0x1b080] ;  /* 0x01b08000000c783b */ /* 0x000e240000004200 */
[----:B0-----:R-:W-:Y:S02]  /*245a0*/  STL [R1+0x4], R13 ;  /* 0x0000040d01007387 */ /* 0x001fe40000100800 */
[----:B------:R0:W-:Y:S02]  /*245b0*/  STL.64 [R1+0x8], R14 ;  /* 0x0000080e01007387 */ /* 0x0001e40000100a00 */
[----:B------:R-:W-:Y:S01]  /*245c0*/  IMAD.MOV.U32 R7, RZ, RZ, R12 ;  /* 0x000000ffff077224 */ /* 0x000fe200078e000c */
[----:B0-----:R-:W2:Y:S01]  /*245d0*/  LDL.LU.64 R14, [R1+0x1628] ;  /* 0x00162800010e7983 */ /* 0x001ea20000300a00 */
[----:B------:R-:W2:Y:S02]  /*245e0*/  LDL.LU.64 R12, [R1+0x1620] ;  /* 0x00162000010c7983 */ /* 0x000ea40000300a00 */
[----:B------:R-:W-:Y:S01]  /*245f0*/  STL [R1+0x1568], R0 ;  /* 0x0015680001007387 */ /* 0x000fe20000100800 */
[-C--:B--2---:R-:W-:Y:S01]  /*24600*/  HMMA.16816.F32 R12, R12, R20.reuse, R16 ;  /* 0x000000140c0c723c */ /* 0x084fe20000001810 */
[----:B------:R-:W2:Y:S01]  /*24610*/  LDL.LU.64 R18, [R1+0x1618] ;  /* 0x0016180001127983 */ /* 0x000ea20000300a00 */
[----:B------:R-:W2:Y:S06]  /*24620*/  LDL.LU.64 R16, [R1+0x1610] ;  /* 0x0016100001107983 */ /* 0x000eac0000300a00 */
[-C--:B--2---:R-:W-:Y:S01]  /*24630*/  HMMA.16816.F32 R16, R16, R20.reuse, R24 ;  /* 0x000000141010723c */ /* 0x084fe20000001818 */
[----:B------:R-:W2:Y:S01]  /*24640*/  LDL.LU.64 R26, [R1+0x1608] ;  /* 0x00160800011a7983 */ /* 0x000ea20000300a00 */
[----:B------:R-:W2:Y:S11]  /*24650*/  LDL.LU.64 R24, [R1+0x1600] ;  /* 0x0016000001187983 */ /* 0x000eb60000300a00 */
[----:B------:R-:W-:Y:S10]  /*24660*/  @!UPT UIADD3 URZ, URZ, URZ, URZ ;  /* 0x0000003f3f3ff290 */ /* 0x000ff4000fffe03f */
[----:B------:R-:W-:Y:S01]  /*24670*/  STL.64 [R1+0xa0], R16 ;  /* 0x0000a01001007387 */ /* 0x000fe20000100a00 */
[----:B------:R-:W-:Y:S02]  /*24680*/  STL.64 [R1+0xa8], R18 ;  /* 0x0000a81201007387 */ /* 0x000fe40000100a00 */
[----:B------:R-:W0:Y:S02]  /*24690*/  LDSM.16.MT88.4 R16, [R3+0x1b000] ;  /* 0x01b000000310783b */ /* 0x000e240000004200 */
[----:B0-----:R-:W-:Y:S02]  /*246a0*/  STL [R1+0xe0], R16 ;  /* 0x0000e01001007387 */ /* 0x001fe40000100800 */
[----:B------:R0:W-:Y:S01]  /*246b0*/  STL.64 [R1+0xe8], R18 ;  /* 0x0000e81201007387 */ /* 0x0001e20000100a00 */
[----:B------:R-:W-:Y:S01]  /*246c0*/  MOV R0, R17 ;  /* 0x0000001100007202 */ /* 0x000fe20000000f00 */
[----:B0-----:R-:W2:Y:S01]  /*246d0*/  LDL.LU.64 R18, [R1+0x15f8] ;  /* 0x0015f80001127983 */ /* 0x001ea20000300a00 */
[----:B------:R-:W2:Y:S03]  /*246e0*/  LDL.LU.64 R16, [R1+0x15f0] ;  /* 0x0015f00001107983 */ /* 0x000ea60000300a00 */
[----:B------:R-:W-:Y:S01]  /*246f0*/  STL [R1+0x156c], R0 ;  /* 0x00156c0001007387 */ /* 0x000fe20000100800 */
[----:B--2---:R-:W-:Y:S01]  /*24700*/  HMMA.16816.F32 R16, R16, R20, R24 ;  /* 0x000000141010723c */ /* 0x004fe20000001818 */
[----:B------:R-:W2:Y:S01]  /*24710*/  LDL.LU.64 R26, [R1+0x15e8] ;  /* 0x0015e800011a7983 */ /* 0x000ea20000300a00 */
[----:B------:R-:W2:Y:S11]  /*24720*/  LDL.LU.64 R24, [R1+0x15e0] ;  /* 0x0015e00001187983 */ /* 0x000eb60000300a00 */
[----:B------:R-:W-:Y:S10]  /*24730*/  @!UPT UIADD3 URZ, URZ, URZ, URZ ;  /* 0x0000003f3f3ff290 */ /* 0x000ff4000fffe03f */
[----:B------:R-:W-:Y:S01]  /*24740*/  STL [R1+0xb0], R16 ;  /* 0x0000b01001007387 */ /* 0x000fe20000100800 */
[----:B------:R-:W-:Y:S02]  /*24750*/  IMAD.MOV.U32 R21, RZ, RZ, R17 ;  /* 0x000000ffff157224 */ /* 0x000fe400078e0011 */
[----:B------:R-:W-:Y:S01]  /*24760*/  STL [R1+0xb8], R18 ;  /* 0x0000b81201007387 */ /* 0x000fe20000100800 */
[----:B------:R-:W-:Y:S02]  /*24770*/  MOV R20, R19 ;  /* 0x0000001300147202 */ /* 0x000fe40000000f00 */
[----:B------:R-:W0:Y:S04]  /*24780*/  LDSM.16.MT88.4 R16, [R3+0x1b080] ;  /* 0x01b080000310783b */ /* 0x000e280000004200 */
[----:B------:R-:W-:Y:S01]  /*24790*/  STL [R1+0x1564], R21 ;  /* 0x0015641501007387 */ /* 0x000fe20000100800 */
[----:B------:R-:W-:Y:S03]  /*247a0*/  STL [R1+0x1560], R20 ;  /* 0x0015601401007387 */ /* 0x000fe60000100800 */
[----:B0-----:R-:W-:Y:S01]  /*247b0*/  STL.64 [R1+0xc0], R16 ;  /* 0x0000c01001007387 */ /* 0x001fe20000100a00 */
[----:B------:R0:W-:Y:S02]  /*247c0*/  STL [R1+0xc8], R18 ;  /* 0x0000c81201007387 */ /* 0x0001e40000100800 */
[----:B------:R-:W-:-:S02]  /*247d0*/  IMAD.MOV.U32 R0, RZ, RZ, R19 ;  /* 0x000000ffff007224 */ /* 0x000fc400078e0013 */
[----:B0-----:R-:W2:Y:S01]  /*247e0*/  LDL.LU.64 R18, [R1+0x15d8] ;  /* 0x0015d80001127983 */ /* 0x001ea20000300a00 */
[----:B------:R-:W2:Y:S02]  /*247f0*/  LDL.LU.64 R16, [R1+0x15d0] ;  /* 0x0015d00001107983 */ /* 0x000ea40000300a00 */
[----:B------:R-:W-:Y:S01]  /*24800*/  STL [R1+0x1570], R0 ;  /* 0x0015700001007387 */ /* 0x000fe20000100800 */
[----:B--2---:R-:W-:Y:S01]  /*24810*/  HMMA.16816.F32 R16, R16, R22, R24 ;  /* 0x000000161010723c */ /* 0x004fe20000001818 */
[----:B------:R-:W2:Y:S01]  /*24820*/  LDL.LU.64 R26, [R1+0x15c8] ;  /* 0x0015c800011a7983 */ /* 0x000ea20000300a00 */
[----:B------:R-:W2:Y:S11]  /*24830*/  LDL.LU.64 R24, [R1+0x15c0] ;  /* 0x0015c00001187983 */ /* 0x000eb60000300a00 */
[----:B------:R-:W-:Y:S10]  /*24840*/  @!UPT UIADD3 URZ, URZ, URZ, URZ ;  /* 0x0000003f3f3ff290 */ /* 0x000ff4000fffe03f */
[----:B------:R-:W-:Y:S01]  /*24850*/  STL [R1+0x74], R17 ;  /* 0x0000741101007387 */ /* 0x000fe20000100800 */
[----:B------:R-:W-:Y:S01]  /*24860*/  MOV R21, R16 ;  /* 0x0000001000157202 */ /* 0x000fe20000000f00 */
[----:B------:R-:W-:Y:S02]  /*24870*/  STL [R1+0x7c], R19 ;  /* 0x00007c1301007387 */ /* 0x000fe40000100800 */
[----:B------:R-:W-:Y:S02]  /*24880*/  IMAD.MOV.U32 R20, RZ, RZ, R18 ;  /* 0x000000ffff147224 */ /* 0x000fe400078e0012 */
[----:B------:R-:W0:Y:S04]  /*24890*/  LDSM.16.MT88.4 R16, [R2+0x1c000] ;  /* 0x01c000000210783b */ /* 0x000e280000004200 */
[----:B0-----:R-:W-:Y:S01]  /*248a0*/  STL.64 [R1+0xd0], R16 ;  /* 0x0000d01001007387 */ /* 0x001fe20000100a00 */
[----:B------:R-:W-:Y:S01]  /*248b0*/  STL [R1+0xd8], R18 ;  /* 0x0000d81201007387 */ /* 0x000fe20000100800 */
[----:B------:R-:W-:-:S02]  /*248c0*/  MOV R0, R19 ;  /* 0x0000001300007202 */ /* 0x000fc40000000f00 */
[----:B------:R-:W0:Y:S04]  /*248d0*/  LDSM.16.M88.4 R16, [R28+0x20380] ;  /* 0x020380001c10783b */ /* 0x000e280000000200 */
[----:B0-----:R-:W-:Y:S01]  /*248e0*/  STL [R1+0x14dc], R18 ;  /* 0x0014dc1201007387 */ /* 0x001fe20000100800 */
[----:B------:R-:W-:Y:S01]  /*248f0*/  STL [R1+0x1400], R19 ;  /* 0x0014001301007387 */ /* 0x000fe20000100800 */
[-C--:B--2---:R-:W-:Y:S02]  /*24900*/  HMMA.16816.F32 R24, R24, R22.reuse, R8 ;  /* 0x000000161818723c */ /* 0x084fe40000001808 */
[----:B------:R-:W2:Y:S01]  /*24910*/  LDL.LU.64 R10, [R1+0x15b8] ;  /* 0x0015b800010a7983 */ /* 0x000ea20000300a00 */
[----:B------:R-:W2:Y:S11]  /*24920*/  LDL.LU.64 R8, [R1+0x15b0] ;  /* 0x0015b00001087983 */ /* 0x000eb60000300a00 */
[----:B------:R-:W-:Y:S09]  /*24930*/  @!UPT UIADD3 URZ, URZ, URZ, URZ ;  /* 0x0000003f3f3ff290 */ /* 0x000ff2000fffe03f */
[----:B------:R-:W-:Y:S01]  /*24940*/  STL.64 [R1+0xf0], R24 ;  /* 0x0000f01801007387 */ /* 0x000fe20000100a00 */
[----:B------:R0:W-:Y:S03]  /*24950*/  STL.64 [R1+0xf8], R26 ;  /* 0x0000f81a01007387 */ /* 0x0001e60000100a00 */
[----:B0-----:R-:W2:Y:S01]  /*24960*/  LDL.LU.64 R26, [R1+0x15a8] ;  /* 0x0015a800011a7983 */ /* 0x001ea20000300a00 */
[----:B------:R-:W2:Y:S02]  /*24970*/  LDL.LU.64 R24, [R1+0x15a0] ;  /* 0x0015a00001187983 */ /* 0x000ea40000300a00 */
[-C--:B--2---:R-:W-:Y:S01]  /*24980*/  HMMA.16816.F32 R24, R8, R22.reuse, R24 ;  /* 0x000000160818723c */ /* 0x084fe20000001818 */
[----:B------:R-:W2:Y:S01]  /*24990*/  LDL.LU.64 R10, [R1+0x1598] ;  /* 0x00159800010a7983 */ /* 0x000ea20000300a00 */
[----:B------:R-:W2:Y:S11]  /*249a0*/  LDL.LU.64 R8, [R1+0x1590] ;  /* 0x0015900001087983 */ /* 0x000eb60000300a00 */
[----:B------:R-:W-:Y:S11]  /*249b0*/  @!UPT UIADD3 URZ, URZ, URZ, URZ ;  /* 0x0000003f3f3ff290 */ /* 0x000ff6000fffe03f */
[----:B------:R-:W-:Y:S02]  /*249c0*/  IMAD.MOV.U32 R3, RZ, RZ, R24 ;  /* 0x000000ffff037224 */ /* 0x000fe400078e0018 */
[----:B------:R-:W-:Y:S02]  /*249d0*/  IMAD.MOV.U32 R24, RZ, RZ, R7 ;  /* 0x000000ffff187224 */ /* 0x000fe400078e0007 */
[----:B------:R-:W2:Y:S01]  /*249e0*/  LDL.LU R7, [R1+0x1588] ;  /* 0x0015880001077983 */ /* 0x000ea20000300800 */
[----:B------:R-:W-:Y:S02]  /*249f0*/  MOV R19, R27 ;  /* 0x0000001b00137202 */ /* 0x000fe40000000f00 */
[----:B------:R-:W-:Y:S01]  /*24a00*/  MOV R29, R25 ;  /* 0x00000019001d7202 */ /* 0x000fe20000000f00 */
[----:B------:R-:W-:Y:S01]  /*24a10*/  IMAD.MOV.U32 R28, RZ, RZ, R26 ;  /* 0x000000ffff1c7224 */ /* 0x000fe200078e001a */
[----:B------:R-:W3:Y:S01]  /*24a20*/  LDL.LU R25, [R1+0x4] ;  /* 0x0000040001197983 */ /* 0x000ee20000300800 */
[----:B------:R-:W3:Y:S02]  /*24a30*/  LDL.LU R26, [R1+0x8] ;  /* 0x00000800011a7983 */ /* 0x000ee40000300800 */
[----:B------:R-:W3:Y:S02]  /*24a40*/  LDL.LU R27, [R1+0xc] ;  /* 0x00000c00011b7983 */ /* 0x000ee40000300800 */
[----:B------:R-:W-:Y:S01]  /*24a50*/  STL [R1+0x14ec], R19 ;  /* 0x0014ec1301007387 */ /* 0x000fe20000100800 */
[----:B------:R-:W-:Y:S01]  /*24a60*/  STL [R1+0x14e8], R28 ;  /* 0x0014e81c01007387 */ /* 0x000fe20000100800 */
[----:B------:R-:W-:Y:S02]  /*24a70*/  STL [R1+0x14e4], R29 ;  /* 0x0014e41d01007387 */ /* 0x000fe40000100800 */
[----:B------:R-:W-:Y:S01]  /*24a80*/  STL [R1+0x14e0], R3 ;  /* 0x0014e00301007387 */ /* 0x000fe20000100800 */
[-C--:B--2---:R-:W-:Y:S01]  /*24a90*/  HMMA.16816.F32 R4, R8, R22.reuse, R4 ;  /* 0x000000160804723c */ /* 0x084fe20000001804 */
[----:B------:R-:W2:Y:S01]  /*24aa0*/  LDL.LU.64 R10, [R1+0x1580] ;  /* 0x00158000010a7983 */ /* 0x000ea20000300a00 */
[----:B------:R-:W2:Y:S11]  /*24ab0*/  LDL.LU.64 R8, [R1+0x1578] ;  /* 0x0015780001087983 */ /* 0x000eb60000300a00 */
[----:B------:R-:W-:Y:S10]  /*24ac0*/  @!UPT UIADD3 URZ, URZ, URZ, URZ ;  /* 0x0000003f3f3ff290 */ /* 0x000ff4000fffe03f */
[----:B------:R0:W-:Y:S01]  /*24ad0*/  STL.64 [R1+0x80], R4 ;  /* 0x0000800401007387 */ /* 0x0001e20000100a00 */
[----:B------:R1:W-:Y:S01]  /*24ae0*/  STL [R1+0x88], R6 ;  /* 0x0000880601007387 */ /* 0x0003e20000100800 */
[----:B------:R-:W-:Y:S02]  /*24af0*/  MOV R18, R7 ;  /* 0x0000000700127202 */ /* 0x000fe40000000f00 */
[----:B0-----:R-:W2:Y:S01]  /*24b00*/  LDL.LU R4, [R1+0x10] ;  /* 0x0000100001047983 */ /* 0x001ea20000300800 */
[----:B------:R-:W2:Y:S02]  /*24b10*/  LDL.LU R5, [R1+0x14] ;  /* 0x0000140001057983 */ /* 0x000ea40000300800 */
[----:B-1----:R-:W2:Y:S02]  /*24b20*/  LDL.LU R6, [R1+0x18] ;  /* 0x0000180001067983 */ /* 0x002ea40000300800 */
[----:B------:R-:W2:Y:S01]  /*24b30*/  LDL.LU R7, [R1+0x1c] ;  /* 0x00001c0001077983 */ /* 0x000ea20000300800 */
[----:B------:R-:W-:Y:S01]  /*24b40*/  STL [R1+0x14f0], R18 ;  /* 0x0014f01201007387 */ /* 0x000fe20000100800 */
[-C--:B---3--:R-:W-:Y:S01]  /*24b50*/  HMMA.16816.F32 R12, R24, R22.reuse, R12 ;  /* 0x00000016180c723c */ /* 0x088fe2000000180c */
[----:B------:R-:W0:Y:S07]  /*24b60*/  S2R R27, SR_TID.X ;  /* 0x00000000001b7919 */ /* 0x000e2e0000002100 */
[----:B--2---:R-:W-:Y:S11]  /*24b70*/  HMMA.16816.F32 R4, R4, R22, R8 ;  /* 0x000000160404723c */ /* 0x004ff60000001808 */
[----:B------:R-:W-:Y:S11]  /*24b80*/  @!UPT UIADD3 URZ, URZ, URZ, URZ ;  /* 0x0000003f3f3ff290 */ /* 0x000ff6000fffe03f */
[----:B------:R-:W-:Y:S02]  /*24b90*/  @!UPT UIADD3 URZ, URZ, URZ, URZ ;  /* 0x0000003f3f3ff290 */ /* 0x000fe4000fffe03f */
[----:B------:R-:W-:Y:S01]  /*24ba0*/  MOV R3, R7 ;  /* 0x0000000700037202 */ /* 0x000fe20000000f00 */
[----:B------:R-:W-:Y:S01]  /*24bb0*/  IMAD.MOV.U32 R29, RZ, RZ, R6 ;  /* 0x000000ffff1d7224 */ /* 0x000fe200078e0006 */
[----:B------:R-:W-:Y:S01]  /*24bc0*/  MOV R28, R5 ;  /* 0x00000005001c7202 */ /* 0x000fe20000000f00 */
[----:B------:R-:W-:Y:S02]  /*24bd0*/  IMAD.MOV.U32 R19, RZ, RZ, R4 ;  /* 0x000000ffff137224 */ /* 0x000fe400078e0004 */
[----:B------:R-:W-:Y:S01]  /*24be0*/  STL [R1+0x1500], R3 ;  /* 0x0015000301007387 */ /* 0x000fe20000100800 */
[----:B------:R-:W-:Y:S02]  /*24bf0*/  STL [R1+0x14fc], R29 ;  /* 0x0014fc1d01007387 */ /* 0x000fe40000100800 */
[----:B------:R-:W-:Y:S02]  /*24c00*/  STL [R1+0x14f8], R28 ;  /* 0x0014f81c01007387 */ /* 0x000fe40000100800 */
[----:B------:R-:W-:Y:S01]  /*24c10*/  STL [R1+0x14f4], R19 ;  /* 0x0014f41301007387 */ /* 0x000fe20000100800 */
[----:B------:R-:W-:Y:S01]  /*24c20*/  STL.64 [R1+0x1548], R16 ;  /* 0x0015481001007387 */ /* 0x000fe20000100a00 */
[----:B------:R-:W2:Y:S02]  /*24c30*/  LDL.LU R8, [R1+0xd0] ;  /* 0x0000d00001087983 */ /* 0x000ea40000300800 */
[----:B------:R-:W2:Y:S02]  /*24c40*/  LDL.LU R9, [R1+0xd4] ;  /* 0x0000d40001097983 */ /* 0x000ea40000300800 */
[----:B------:R-:W3:Y:S02]  /*24c50*/  LDL.LU R10, [R1+0xd8] ;  /* 0x0000d800010a7983 */ /* 0x000ee40000300800 */
[----:B------:R-:W-:Y:S01]  /*24c60*/  IMAD.MOV.U32 R11, RZ, RZ, R0 ;  /* 0x000000ffff0b7224 */ /* 0x000fe200078e0000 */
[----:B------:R-:W1:Y:S04]  /*24c70*/  S2R R25, SR_TID.X ;  /* 0x0000000000197919 */ /* 0x000e680000002100 */
[----:B------:R-:W4:Y:S04]  /*24c80*/  LDL.LU R0, [R1+0x1570] ;  /* 0x0015700001007983 */ /* 0x000f280000300800 */
[----:B------:R-:W2:Y:S01]  /*24c90*/  LDSM.16.MT88.4 R4, [R2+0x1c080] ;  /* 0x01c080000204783b */ /* 0x000ea20000004200 */
[----:B0-----:R-:W-:-:S05]  /*24ca0*/  LOP3.LUT R27, R27, 0x7, RZ, 0xc0, !PT ;  /* 0x000000071b1b7812 */ /* 0x001fca00078ec0ff */
[----:B------:R-:W-:Y:S01]  /*24cb0*/  IMAD R27, R27, 0x110, RZ ;  /* 0x000001101b1b7824 */ /* 0x000fe200078e02ff */
[C---:B-1----:R-:W-:Y:S01]  /*24cc0*/  LOP3.LUT R26, R25.reuse, 0x10, RZ, 0xc0, !PT ;  /* 0x00000010191a7812 */ /* 0x042fe200078ec0ff */
[----:B------:R-:W-:-:S04]  /*24cd0*/  SHF.L.U32 R25, R25, 0x1, RZ ;  /* 0x0000000119197819 */ /* 0x000fc800000006ff */
[----:B------:R-:W-:Y:S01]  /*24ce0*/  IMAD.SHL.U32 R26, R26, 0x80, RZ ;  /* 0x000000801a1a7824 */ /* 0x000fe200078e00ff */
[----:B------:R-:W-:-:S04]  /*24cf0*/  LOP3.LUT R27, R27, 0x10, R25, 0x78, !PT ;  /* 0x000000101b1b7812 */ /* 0x000fc800078e7819 */
[----:B------:R-:W-:-:S04]  /*24d00*/  LOP3.LUT R27, R27, R26, RZ, 0xfc, !PT ;  /* 0x0000001a1b1b7212 */ /* 0x000fc800078efcff */
[----:B------:R-:W-:Y:S01]  /*24d10*/  LOP3.LUT R27, R27, 0x20, RZ, 0x3c, !PT ;  /* 0x000000201b1b7812 */ /* 0x000fe200078e3cff */
[----:B---3--:R-:W-:Y:S01]  /*24d20*/  STL.64 [R1+0x1520], R10 ;  /* 0x0015200a01007387 */ /* 0x008fe20000100a00 */
[----:B--2---:R0:W-:Y:S02]  /*24d30*/  STL.64 [R1+0x1518], R8 ;  /* 0x0015180801007387 */ /* 0x0041e40000100a00 */
[----:B------:R-:W-:Y:S02]  /*24d40*/  STL.64 [R1+0x1460], R14 ;  /* 0x0014600e01007387 */ /* 0x000fe40000100a00 */
[----:B------:R-:W-:Y:S01]  /*24d50*/  STL.64 [R1+0x1458], R12 ;  /* 0x0014580c01007387 */ /* 0x000fe20000100a00 */
[----:B------:R-:W-:Y:S01]  /*24d60*/  STL [R1+0x1504], R2 ;  /* 0x0015040201007387 */ /* 0x000fe20000100800 */
[----:B------:R-:W-:Y:S02]  /*24d70*/  STL.64 [R1+0x14d0], R6 ;  /* 0x0014d00601007387 */ /* 0x000fe40000100a00 */
[----:B------:R-:W-:Y:S02]  /*24d80*/  STL.64 [R1+0x14c8], R4 ;  /* 0x0014c80401007387 */ /* 0x000fe40000100a00 */
[----:B------:R-:W1:Y:S04]  /*24d90*/  LDSM.16.MT88.4 R4, [R27+0x1c000] ;  /* 0x01c000001b04783b */ /* 0x000e680000004200 */
[----:B0-----:R-:W2:Y:S01]  /*24da0*/  LDL.LU R8, [R1+0xc0] ;  /* 0x0000c00001087983 */ /* 0x001ea20000300800 */
[----:B----4-:R-:W-:-:S03]  /*24db0*/  MOV R11, R0 ;  /* 0x00000000000b7202 */ /* 0x010fc60000000f00 */
[----:B-1----:R-:W-:Y:S01]  /*24dc0*/  STL.64 [R1+0x50], R4 ;  /* 0x0000500401007387 */ /* 0x002fe20000100a00 */
[----:B------:R-:W-:Y:S02]  /*24dd0*/  STL.64 [R1+0x58], R6 ;  /* 0x0000580601007387 */ /* 0x000fe40000100a00 */
[----:B------:R-:W2:Y:S02]  /*24de0*/  LDL.LU R9, [R1+0xc4] ;  /* 0x0000c40001097983 */ /* 0x000ea40000300800 */
[----:B------:R-:W3:Y:S01]  /*24df0*/  LDL.LU R10, [R1+0xc8] ;  /* 0x0000c800010a7983 */ /* 0x000ee20000300800 */
[----:B------:R-:W4:Y:S01]  /*24e00*/  LDL.LU R0, [R1+0x156c] ;  /* 0x00156c0001007983 */ /* 0x000f220000300800 */
[----:B------:R-:W2:Y:S02]  /*24e10*/  LDL.LU R16, [R1+0xa0] ;  /* 0x0000a00001107983 */ /* 0x000ea40000300800 */
[----:B------:R-:W2:Y:S02]  /*24e20*/  LDL.LU R17, [R1+0xa4] ;  /* 0x0000a40001117983 */ /* 0x000ea40000300800 */
[----:B------:R-:W2:Y:S01]  /*24e30*/  LDL.LU R18, [R1+0xa8] ;  /* 0x0000a80001127983 */ /* 0x000ea20000300800 */
[----:B------:R-:W2:Y:S04]  /*24e40*/  LDL.LU R19, [R1+0xac] ;  /* 0x0000ac0001137983 */ /* 0x000ea80000300800 */
[----:B------:R-:W0:Y:S04]  /*24e50*/  LDSM.16.MT88.4 R4, [R27+0x1c080] ;  /* 0x01c080001b04783b */ /* 0x000e280000004200 */
[----:B--2---:R-:W-:Y:S01]  /*24e60*/  STL.64 [R1+0x1558], R18 ;  /* 0x0015581201007387 */ /* 0x004fe20000100a00 */
[----:B------:R-:W-:Y:S02]  /*24e70*/  STL.64 [R1+0x1550], R16 ;  /* 0x0015501001007387 */ /* 0x000fe40000100a00 */
[----:B---3--:R-:W-:Y:S02]  /*24e80*/  STL.64 [R1+0x1540], R10 ;  /* 0x0015400a01007387 */ /* 0x008fe40000100a00 */
[----:B------:R1:W-:Y:S02]  /*24e90*/  STL.64 [R1+0x1538], R8 ;  /* 0x0015380801007387 */ /* 0x0003e40000100a00 */
[----:B-1----:R-:W2:Y:S01]  /*24ea0*/  LDL.LU R8, [R1+0xe0] ;  /* 0x0000e00001087983 */ /* 0x002ea20000300800 */
[----:B----4-:R-:W-:-:S02]  /*24eb0*/  IMAD.MOV.U32 R9, RZ, RZ, R0 ;  /* 0x000000ffff097224 */ /* 0x010fc400078e0000 */
[----:B------:R-:W3:Y:S01]  /*24ec0*/  LDL.LU R0, [R1+0x1568] ;  /* 0x0015680001007983 */ /* 0x000ee20000300800 */
[----:B0-----:R-:W-:Y:S01]  /*24ed0*/  MOV R2, R6 ;  /* 0x0000000600027202 */ /* 0x001fe20000000f00 */
[----:B------:R-:W-:Y:S01]  /*24ee0*/  IMAD.MOV.U32 R3, RZ, RZ, R7 ;  /* 0x000000ffff037224 */ /* 0x000fe200078e0007 */
[----:B------:R-:W2:Y:S01]  /*24ef0*/  LDL.LU R10, [R1+0xe8] ;  /* 0x0000e800010a7983 */ /* 0x000ea20000300800 */
[----:B------:R-:W2:Y:S02]  /*24f00*/  LDL.LU R11, [R1+0xec] ;  /* 0x0000ec00010b7983 */ /* 0x000ea40000300800 */
[----:B------:R-:W-:Y:S02]  /*24f10*/  STL.64 [R1+0x40], R4 ;  /* 0x0000400401007387 */ /* 0x000fe40000100a00 */
[----:B------:R-:W-:Y:S01]  /*24f20*/  STL [R1+0x1510], R2 ;  /* 0x0015100201007387 */ /* 0x000fe20000100800 */
[----:B------:R-:W-:Y:S04]  /*24f30*/  STL [R1+0x150c], R3 ;  /* 0x00150c0301007387 */ /* 0x000fe80000100800 */
[----:B---3--:R-:W0:Y:S04]  /*24f40*/  LDSM.16.MT88.4 R12, [R0+0x1c000] ;  /* 0x01c00000000c783b */ /* 0x008e280000004200 */
[----:B------:R-:W1:Y:S04]  /*24f50*/  LDSM.16.MT88.4 R16, [R0+0x1c080] ;  /* 0x01c080000010783b */ /* 0x000e680000004200 */
[----:B0-----:R-:W-:Y:S01]  /*24f60*/  STL.64 [R1+0x1480], R14 ;  /* 0x0014800e01007387 */ /* 0x001fe20000100a00 */
[----:B------:R0:W-:Y:S02]  /*24f70*/  STL.64 [R1+0x1478], R12 ;  /* 0x0014780c01007387 */ /* 0x0001e40000100a00 */
[----:B0-----:R-:W-:Y:S01]  /*24f80*/  MOV R12, R21 ;  /* 0x00000015000c7202 */ /* 0x001fe20000000f00 */
[----:B------:R-:W-:Y:S01]  /*24f90*/  IMAD.MOV.U32 R14, RZ, RZ, R20 ;  /* 0x000000ffff0e7224 */ /* 0x000fe200078e0014 */
[----:B------:R-:W3:Y:S01]  /*24fa0*/  LDL.LU R21, [R1+0x1564] ;  /* 0x0015640001157983 */ /* 0x000ee20000300800 */
[----:B------:R-:W4:Y:S02]  /*24fb0*/  LDL.LU R13, [R1+0x74] ;  /* 0x00007400010d7983 */ /* 0x000f240000300800 */
[----:B------:R-:W2:Y:S02]  /*24fc0*/  LDL.LU R20, [R1+0x1560] ;  /* 0x0015600001147983 */ /* 0x000ea40000300800 */
[----:B------:R-:W2:Y:S01]  /*24fd0*/  LDL.LU R15, [R1+0x7c] ;  /* 0x00007c00010f7983 */ /* 0x000ea20000300800 */
[----:B-1----:R-:W-:Y:S01]  /*24fe0*/  MOV R5, R18 ;  /* 0x0000001200057202 */ /* 0x002fe20000000f00 */
[----:B------:R-:W-:Y:S01]  /*24ff0*/  IMAD.MOV.U32 R4, RZ, RZ, R19 ;  /* 0x000000ffff047224 */ /* 0x000fe200078e0013 */
[----:B------:R-:W-:Y:S01]  /*25000*/  MOV R7, R16 ;  /* 0x0000001000077202 */ /* 0x000fe20000000f00 */
[----:B------:R-:W-:Y:S01]  /*25010*/  IMAD.MOV.U32 R6, RZ, RZ, R17 ;  /* 0x000000ffff067224 */ /* 0x000fe200078e0011 */
[----:B------:R-:W0:Y:S04]  /*25020*/  S2R R27, SR_TID.X ;  /* 0x00000000001b7919 */ /* 0x000e280000002100 */
[----:B--2---:R-:W-:Y:S01]  /*25030*/  STL.64 [R1+0x1530], R14 ;  /* 0x0015300e01007387 */ /* 0x004fe20000100a00 */
[----:B----4-:R1:W-:Y:S03]  /*25040*/  STL.64 [R1+0x1528], R12 ;  /* 0x0015280c01007387 */ /* 0x0103e60000100a00 */
[----:B-1----:R-:W2:Y:S01]  /*25050*/  LDL.LU R12, [R1+0xb0] ;  /* 0x0000b000010c7983 */ /* 0x002ea20000300800 */
[----:B------:R-:W2:Y:S02]  /*25060*/  LDL.LU R14, [R1+0xb8] ;  /* 0x0000b800010e7983 */ /* 0x000ea40000300800 */
[----:B------:R-:W4:Y:S02]  /*25070*/  LDL.LU.64 R18, [R1+0x1558] ;  /* 0x0015580001127983 */ /* 0x000f240000300a00 */
[----:B------:R-:W4:Y:S01]  /*25080*/  LDL.LU.64 R16, [R1+0x1550] ;  /* 0x0015500001107983 */ /* 0x000f220000300a00 */
[----:B---3--:R-:W-:-:S02]  /*25090*/  MOV R13, R21 ;  /* 0x00000015000d7202 */ /* 0x008fc40000000f00 */
[----:B------:R-:W1:Y:S01]  /*250a0*/  S2R R21, SR_TID.X ;  /* 0x0000000000157919 */ /* 0x000e620000002100 */
[----:B------:R-:W-:Y:S01]  /*250b0*/  IMAD.MOV.U32 R15, RZ, RZ, R20 ;  /* 0x000000ffff0f7224 */ /* 0x000fe200078e0014 */
[----:B-1----:R-:W-:Y:S01]  /*250c0*/  LOP3.LUT R20, R21, 0x7, RZ, 0xc0, !PT ;  /* 0x0000000715147812 */ /* 0x002fe200078ec0ff */
[C---:B0-----:R-:W-:Y:S01]  /*250d0*/  LOP3.LUT R21, R27.reuse, 0x10, RZ, 0xc0, !PT ;  /* 0x000000101b157812 */ /* 0x041fe200078ec0ff */
[----:B------:R-:W-:-:S03]  /*250e0*/  SHF.L.U32 R27, R27, 0x1, RZ ;  /* 0x000000011b1b7819 */ /* 0x000fc600000006ff */
[----:B------:R-:W-:Y:S02]  /*250f0*/  IMAD R20, R20, 0x110, RZ ;  /* 0x0000011014147824 */ /* 0x000fe400078e02ff */
[----:B------:R-:W-:-:S03]  /*25100*/  IMAD.SHL.U32 R21, R21, 0x80, RZ ;  /* 0x0000008015157824 */ /* 0x000fc600078e00ff */
[----:B------:R-:W-:-:S04]  /*25110*/  LOP3.LUT R27, R20, 0x10, R27, 0x78, !PT ;  /* 0x00000010141b7812 */ /* 0x000fc800078e781b */
[----:B------:R-:W-:-:S04]  /*25120*/  LOP3.LUT R27, R27, R21, RZ, 0xfc, !PT ;  /* 0x000000151b1b7212 */ /* 0x000fc800078efcff */
[----:B------:R-:W-:Y:S01]  /*25130*/  LOP3.LUT R27, R27, 0x60, RZ, 0x3c, !PT ;  /* 0x000000601b1b7812 */ /* 0x000fe200078e3cff */
[----:B------:R-:W-:Y:S01]  /*25140*/  STL [R1+0x1514], R7 ;  /* 0x0015140701007387 */ /* 0x000fe20000100800 */
[----:B------:R-:W-:Y:S01]  /*25150*/  STL [R1+0x1508], R0 ;  /* 0x0015080001007387 */ /* 0x000fe20000100800 */
[----:B----4-:R-:W-:Y:S02]  /*25160*/  HMMA.16816.F32 R8, R8, R22, R16 ;  /* 0x000000160808723c */ /* 0x010fe40000001810 */
[----:B------:R-:W3:Y:S11]  /*25170*/  LDL.LU.64 R16, [R1+0x1548] ;  /* 0x0015480001107983 */ /* 0x000ef60000300a00 */
[----:B------:R-:W-:Y:S11]  /*25180*/  @!UPT UIADD3 URZ, URZ, URZ, URZ ;  /* 0x0000003f3f3ff290 */ /* 0x000ff6000fffe03f */
[----:B------:R-:W-:Y:S01]  /*25190*/  MOV R29, R8 ;  /* 0x00000008001d7202 */ /* 0x000fe20000000f00 */
[----:B------:R-:W-:Y:S01]  /*251a0*/  IMAD.MOV.U32 R28, RZ, RZ, R9 ;  /* 0x000000ffff1c7224 */ /* 0x000fe200078e0009 */
[----:B------:R-:W-:Y:S01]  /*251b0*/  MOV R19, R10 ;  /* 0x0000000a00137202 */ /* 0x000fe20000000f00 */
[----:B------:R-:W-:Y:S02]  /*251c0*/  IMAD.MOV.U32 R18, RZ, RZ, R11 ;  /* 0x000000ffff127224 */ /* 0x000fe400078e000b */
[----:B------:R-:W0:Y:S02]  /*251d0*/  LDSM.16.MT88.4 R8, [R27+0x1c000] ;  /* 0x01c000001b08783b */ /* 0x000e240000004200 */
[----:B------:R-:W1:Y:S01]  /*251e0*/  LDSM.16.MT88.4 R24, [R27+0x1c080] ;  /* 0x01c080001b18783b */ /* 0x000e620000004200 */
[----:B0-----:R-:W-:-:S03]  /*251f0*/  MOV R3, R10 ;  /* 0x0000000a00037202 */ /* 0x001fc60000000f00 */
[----:B------:R-:W-:Y:S01]  /*25200*/  IMAD.MOV.U32 R0, RZ, RZ, R11 ;  /* 0x000000ffff007224 */ /* 0x000fe200078e000b */
[----:B------:R-:W-:Y:S01]  /*25210*/  MOV R7, R8 ;  /* 0x0000000800077202 */ /* 0x000fe20000000f00 */
[----:B------:R-:W-:Y:S01]  /*25220*/  IMAD.MOV.U32 R2, RZ, RZ, R9 ;  /* 0x000000ffff027224 */ /* 0x000fe200078e0009 */
[----:B------:R-:W2:Y:S01]  /*25230*/  LDL.LU.64 R10, [R1+0x1540] ;  /* 0x00154000010a7983 */ /* 0x000ea20000300a00 */
[----:B------:R-:W2:Y:S02]  /*25240*/  LDL.LU.64 R8, [R1+0x1538] ;  /* 0x0015380001087983 */ /* 0x000ea40000300a00 */
[----:B--2---:R-:W-:Y:S01]  /*25250*/  HMMA.16816.F32 R20, R8, R22, R12 ;  /* 0x000000160814723c */ /* 0x004fe2000000180c */
[----:B------:R-:W3:Y:S01]  /*25260*/  LDL.LU.64 R14, [R1+0x1530] ;  /* 0x00153000010e7983 */ /* 0x000ee20000300a00 */
[----:B------:R-:W3:Y:S02]  /*25270*/  LDL.LU.64 R12, [R1+0x1528] ;  /* 0x00152800010c7983 */ /* 0x000ee40000300a00 */
[----:B------:R-:W3:Y:S02]  /*25280*/  LDL.LU.64 R10, [R1+0x1520] ;  /* 0x00152000010a7983 */ /* 0x000ee40000300a00 */
[----:B------:R-:W3:Y:S11]  /*25290*/  LDL.LU.64 R8, [R1+0x1518] ;  /* 0x0015180001087983 */ /* 0x000ef60000300a00 */
[----:B------:R-:W-:Y:S06]  /*252a0*/  @!UPT UIADD3 URZ, URZ, URZ, URZ ;  /* 0x0000003f3f3ff290 */ /* 0x000fec000fffe03f */
[----:B------:R-:W-:Y:S01]  /*252b0*/  STL.64 [R1+0x1410], R22 ;  /* 0x0014101601007387 */ /* 0x000fe20000100a00 */
[----:B------:R-:W-:Y:S02]  /*252c0*/  STL.64 [R1+0x1408], R20 ;  /* 0x0014081401007387 */ /* 0x000fe40000100a00 */
[----:B-1----:R0:W-:Y:S02]  /*252d0*/  STL.64 [R1+0x1420], R26 ;  /* 0x0014201a01007387 */ /* 0x0021e40000100a00 */
[----:B------:R1:W-:Y:S01]  /*252e0*/  STL.64 [R1+0x1418], R24 ;  /* 0x0014181801007387 */ /* 0x0003e20000100a00 */
[----:B0-----:R-:W-:Y:S02]  /*252f0*/  MOV R26, R3 ;  /* 0x00000003001a7202 */ /* 0x001fe40000000f00 */
[----:B-1----:R-:W-:Y:S01]  /*25300*/  MOV R24, R7 ;  /* 0x0000000700187202 */ /* 0x002fe20000000f00 */
[----:B------:R-:W-:Y:S01]  /*25310*/  IMAD.MOV.U32 R25, RZ, RZ, R2 ;  /* 0x000000ffff197224 */ /* 0x000fe200078e0002 */
[----:B------:R-:W2:Y:S01]  /*25320*/  LDL.LU R7, [R1+0x1514] ;  /* 0x0015140001077983 */ /* 0x000ea20000300800 */
[----:B------:R-:W-:-:S02]  /*25330*/  IMAD.MOV.U32 R27, RZ, RZ, R0 ;  /* 0x000000ffff1b7224 */ /* 0x000fc400078e0000 */
[----:B------:R-:W4:Y:S02]  /*25340*/  LDL.LU R2, [R1+0x1510] ;  /* 0x0015100001027983 */ /* 0x000f240000300800 */
[----:B------:R-:W2:Y:S01]  /*25350*/  LDL.LU R3, [R1+0x150c] ;  /* 0x00150c0001037983 */ /* 0x000ea20000300800 */
[----:B------:R-:W2:Y:S01]  /*25360*/  LDL.LU R0, [R1+0x1508] ;  /* 0x0015080001007983 */ /* 0x000ea20000300800 */
[----:B------:R-:W-:Y:S02]  /*25370*/  STL.64 [R1+0x1440], R26 ;  /* 0x0014401a01007387 */ /* 0x000fe40000100a00 */
[----:B------:R-:W-:Y:S01]  /*25380*/  STL.64 [R1+0x1438], R24 ;  /* 0x0014381801007387 */ /* 0x000fe20000100a00 */
[----:B---3--:R-:W-:Y:S01]  /*25390*/  HMMA.16816.F32 R8, R8, R16, R12 ;  /* 0x000000100808723c */ /* 0x008fe2000000180c */
[----:B------:R-:W3:Y:S01]  /*253a0*/  LDL.LU R12, [R1+0x40] ;  /* 0x00004000010c7983 */ /* 0x000ee20000300800 */
[----:B------:R-:W3:Y:S05]  /*253b0*/  LDL.LU R13, [R1+0x44] ;  /* 0x00004400010d7983 */ /* 0x000eea0000300800 */
[----:B----4-:R-:W-:Y:S01]  /*253c0*/  MOV R14, R2 ;  /* 0x00000002000e7202 */ /* 0x010fe20000000f00 */
[----:B--2---:R-:W-:Y:S01]  /*253d0*/  IMAD.MOV.U32 R15, RZ, RZ, R3 ;  /* 0x000000ffff0f7224 */ /* 0x004fe200078e0003 */
[----:B------:R-:W2:Y:S01]  /*253e0*/  LDL.LU R2, [R1+0x1504] ;  /* 0x0015040001027983 */ /* 0x000ea20000300800 */
[----:B------:R-:W4:Y:S03]  /*253f0*/  LDL.LU R3, [R1+0x1500] ;  /* 0x0015000001037983 */ /* 0x000f260000300800 */
[----:B------:R-:W-:Y:S04]  /*25400*/  STL.64 [R1+0x14a0], R14 ;  /* 0x0014a00e01007387 */ /* 0x000fe80000100a00 */
[----:B---3--:R0:W-:Y:S04]  /*25410*/  STL.64 [R1+0x1498], R12 ;  /* 0x0014980c01007387 */ /* 0x0081e80000100a00 */
[----:B0-----:R-:W3:Y:S01]  /*25420*/  LDL.LU R12, [R1+0x50] ;  /* 0x00005000010c7983 */ /* 0x001ee20000300800 */
[----:B------:R-:W3:Y:S02]  /*25430*/  LDL.LU R13, [R1+0x54] ;  /* 0x00005400010d7983 */ /* 0x000ee40000300800 */
[----:B------:R-:W2:Y:S02]  /*25440*/  LDL.LU R14, [R1+0x58] ;  /* 0x00005800010e7983 */ /* 0x000ea40000300800 */
[----:B------:R-:W2:Y:S02]  /*25450*/  LDL.LU R15, [R1+0x5c] ;  /* 0x00005c00010f7983 */ /* 0x000ea40000300800 */
[----:B--2---:R-:W-:Y:S01]  /*25460*/  STL.64 [R1+0x14c0], R14 ;  /* 0x0014c00e01007387 */ /* 0x004fe20000100a00 */
[----:B---3--:R-:W-:Y:S02]  /*25470*/  STL.64 [R1+0x14b8], R12 ;  /* 0x0014b80c01007387 */ /* 0x008fe40000100a00 */
[----:B------:R-:W-:Y:S02]  /*25480*/  STL.64 [R1+0x1430], R10 ;  /* 0x0014300a01007387 */ /* 0x000fe40000100a00 */
[----:B------:R0:W-:Y:S02]  /*25490*/  STL.64 [R1+0x1428], R8 ;  /* 0x0014280801007387 */ /* 0x0001e40000100a00 */
[----:B0-----:R-:W-:Y:S01]  /*254a0*/  MOV R8, R29 ;  /* 0x0000001d00087202 */ /* 0x001fe20000000f00 */
[----:B------:R-:W-:Y:S01]  /*254b0*/  IMAD.MOV.U32 R9, RZ, RZ, R28 ;  /* 0x000000ffff097224 */ /* 0x000fe200078e001c */
[----:B------:R-:W2:Y:S01]  /*254c0*/  LDL.LU R29, [R1+0x14fc] ;  /* 0x0014fc00011d7983 */ /* 0x000ea20000300800 */
[----:B------:R-:W3:Y:S01]  /*254d0*/  LDL.LU R28, [R1+0x14f8] ;  /* 0x0014f800011c7983 */ /* 0x000ee20000300800 */
[----:B------:R-:W-:-:S02]  /*254e0*/  MOV R10, R19 ;  /* 0x00000013000a7202 */ /* 0x000fc40000000f00 */
[----:B------:R-:W3:Y:S01]  /*254f0*/  LDL.LU R19, [R1+0x14f4] ;  /* 0x0014f40001137983 */ /* 0x000ee20000300800 */
[----:B------:R-:W-:Y:S02]  /*25500*/  IMAD.MOV.U32 R11, RZ, RZ, R18 ;  /* 0x000000ffff0b7224 */ /* 0x000fe400078e0012 */
[----:B------:R-:W3:Y:S02]  /*25510*/  LDL.LU R18, [R1+0x14f0] ;  /* 0x0014f00001127983 */ /* 0x000ee40000300800 */
[----:B------:R-:W3:Y:S01]  /*25520*/  LDL.LU R12, [R1+0xf0] ;  /* 0x0000f000010c7983 */ /* 0x000ee20000300800 */
[----:B------:R-:W3:Y:S01]  /*25530*/  LDL.LU R13, [R1+0xf4] ;  /* 0x0000f400010d7983 */ /* 0x000ee20000300800 */
[----:B------:R-:W3:Y:S02]  /*25540*/  LDL.LU R14, [R1+0xf8] ;  /* 0x0000f800010e7983 */ /* 0x000ee40000300800 */
[----:B------:R-:W3:Y:S02]  /*25550*/  LDL.LU R15, [R1+0xfc] ;  /* 0x0000fc00010f7983 */ /* 0x000ee40000300800 */
[----:B------:R0:W-:Y:S01]  /*25560*/  STL.64 [R1+0x1450], R10 ;  /* 0x0014500a01007387 */ /* 0x0001e20000100a00 */
[----:B------:R1:W-:Y:S01]  /*25570*/  STL.64 [R1+0x1448], R8 ;  /* 0x0014480801007387 */ /* 0x0003e20000100a00 */
[----:B0-----:R-:W-:Y:S01]  /*25580*/  MOV R10, R5 ;  /* 0x00000005000a7202 */ /* 0x001fe20000000f00 */
[----:B------:R-:W-:Y:S01]  /*25590*/  IMAD.MOV.U32 R11, RZ, RZ, R4 ;  /* 0x000000ffff0b7224 */ /* 0x000fe200078e0004 */
[----:B-1----:R-:W-:Y:S01]  /*255a0*/  MOV R8, R7 ;  /* 0x0000000700087202 */ /* 0x002fe20000000f00 */
[----:B------:R-:W-:-:S02]  /*255b0*/  IMAD.MOV.U32 R9, RZ, RZ, R6 ;  /* 0x000000ffff097224 */ /* 0x000fc400078e0006 */
[----:B------:R-:W0:Y:S04]  /*255c0*/  LDSM.16.MT88.4 R4, [R2+0x1d000] ;  /* 0x01d000000204783b */ /* 0x000e280000004200 */
[----:B------:R4:W-:Y:S01]  /*255d0*/  STL.64 [R1+0x1470], R10 ;  /* 0x0014700a01007387 */ /* 0x0009e20000100a00 */
[----:B------:R3:W-:Y:S02]  /*255e0*/  STL.64 [R1+0x1468], R8 ;  /* 0x0014680801007387 */ /* 0x0007e40000100a00 */
[----:B----4-:R-:W-:Y:S01]  /*255f0*/  IMAD.MOV.U32 R11, RZ, RZ, R3 ;  /* 0x000000ffff0b7224 */ /* 0x010fe200078e0003 */
[----:B--2---:R-:W-:Y:S01]  /*25600*/  MOV R10, R29 ;  /* 0x0000001d000a7202 */ /* 0x004fe20000000f00 */
[----:B---3--:R-:W-:Y:S01]  /*25610*/  IMAD.MOV.U32 R9, RZ, RZ, R28 ;  /* 0x000000ffff097224 */ /* 0x008fe200078e001c */
[----:B------:R-:W-:-:S02]  /*25620*/  MOV R8, R19 ;  /* 0x0000001300087202 */ /* 0x000fc40000000f00 */
[----:B------:R-:W2:Y:S01]  /*25630*/  LDL.LU R19, [R1+0x14ec] ;  /* 0x0014ec0001137983 */ /* 0x000ea20000300800 */
[----:B------:R-:W3:Y:S02]  /*25640*/  LDL.LU R28, [R1+0x14e8] ;  /* 0x0014e800011c7983 */ /* 0x000ee40000300800 */
[----:B------:R-:W4:Y:S02]  /*25650*/  LDL.LU R29, [R1+0x14e4] ;  /* 0x0014e400011d7983 */ /* 0x000f240000300800 */
[----:B------:R-:W2:Y:S01]  /*25660*/  LDL.LU R3, [R1+0x14e0] ;  /* 0x0014e00001037983 */ /* 0x000ea20000300800 */
[----:B------:R-:W-:Y:S01]  /*25670*/  STL.64 [R1+0x1490], R10 ;  /* 0x0014900a01007387 */ /* 0x000fe20000100a00 */
[----:B------:R1:W-:Y:S03]  /*25680*/  STL.64 [R1+0x1488], R8 ;  /* 0x0014880801007387 */ /* 0x0003e60000100a00 */
[----:B-1----:R-:W2:Y:S01]  /*25690*/  LDL.LU R8, [R1+0x80] ;  /* 0x0000800001087983 */ /* 0x002ea20000300800 */
[----:B------:R-:W2:Y:S02]  /*256a0*/  LDL.LU R9, [R1+0x84] ;  /* 0x0000840001097983 */ /* 0x000ea40000300800 */
[----:B------:R-:W2:Y:S01]  /*256b0*/  LDL.LU R10, [R1+0x88] ;  /* 0x00008800010a7983 */ /* 0x000ea20000300800 */
[----:B------:R-:W-:-:S02]  /*256c0*/  MOV R11, R18 ;  /* 0x00000012000b7202 */ /* 0x000fc40000000f00 */
[----:B------:R-:W3:Y:S04]  /*256d0*/  LDL.LU R18, [R1+0x14dc] ;  /* 0x0014dc0001127983 */ /* 0x000ee80000300800 */
[----:B--2---:R3:W-:Y:S01]  /*256e0*/  STL.64 [R1+0x14b0], R10 ;  /* 0x0014b00a01007387 */ /* 0x0047e20000100a00 */
[----:B------:R1:W-:Y:S02]  /*256f0*/  STL.64 [R1+0x14a8], R8 ;  /* 0x0014a80801007387 */ /* 0x0003e40000100a00 */
[----:B---3--:R-:W-:Y:S02]  /*25700*/  IMAD.MOV.U32 R10, RZ, RZ, R28 ;  /* 0x000000ffff0a7224 */ /* 0x008fe400078e001c */
[----:B-1----:R-:W-:Y:S01]  /*25710*/  IMAD.MOV.U32 R8, RZ, RZ, R3 ;  /* 0x000000ffff087224 */ /* 0x002fe200078e0003 */
[----:B------:R-:W-:Y:S01]  /*25720*/  MOV R11, R19 ;  /* 0x00000013000b7202 */ /* 0x000fe20000000f00 */
[----:B------:R-:W2:Y:S01]  /*25730*/  LDL.LU R3, [R1+0x14d8] ;  /* 0x0014d80001037983 */ /* 0x000ea20000300800 */
[----:B0-----:R-:W-:-:S02]  /*25740*/  IMAD.MOV.U32 R28, RZ, RZ, R4 ;  /* 0x000000ffff1c7224 */ /* 0x001fc400078e0004 */
[----:B------:R-:W-:Y:S01]  /*25750*/  STL.64 [R1+0x78], R6 ;  /* 0x0000780601007387 */ /* 0x000fe20000100a00 */
[----:B------:R-:W-:Y:S02]  /*25760*/  MOV R19, R5 ;  /* 0x0000000500137202 */ /* 0x000fe40000000f00 */
[----:B------:R-:W0:Y:S02]  /*25770*/  LDSM.16.MT88.4 R4, [R2+0x1d080] ;  /* 0x01d080000204783b */ /* 0x000e240000004200 */
[----:B0-----:R-:W-:Y:S01]  /*25780*/  IMAD.MOV.U32 R21, RZ, RZ, R6 ;  /* 0x000000ffff157224 */ /* 0x001fe200078e0006 */
[----:B------:R-:W-:Y:S01]  /*25790*/  MOV R20, R7 ;  /* 0x0000000700147202 */ /* 0x000fe20000000f00 */
[----:B------:R-:W-:Y:S01]  /*257a0*/  IMAD.MOV.U32 R24, RZ, RZ, R4 ;  /* 0x000000ffff187224 */ /* 0x000fe200078e0004 */
[----:B------:R-:W-:Y:S01]  /*257b0*/  MOV R22, R5 ;  /* 0x0000000500167202 */ /* 0x000fe20000000f00 */
[----:B------:R-:W3:Y:S01]  /*257c0*/  LDL.LU.64 R6, [R1+0x14d0] ;  /* 0x0014d00001067983 */ /* 0x000ee20000300a00 */
[----:B------:R-:W3:Y:S01]  /*257d0*/  LDL.LU.64 R4, [R1+0x14c8] ;  /* 0x0014c80001047983 */ /* 0x000ee20000300a00 */
[----:B----4-:R-:W-:Y:S01]  /*257e0*/  MOV R9, R29 ;  /* 0x0000001d00097202 */ /* 0x010fe20000000f00 */
[-C--:B---3--:R-:W-:Y:S01]  /*257f0*/  HMMA.16816.F32 R4, R4, R16.reuse, R12 ;  /* 0x000000100404723c */ /* 0x088fe2000000180c */
[----:B------:R-:W3:Y:S01]  /*25800*/  LDL.LU.64 R14, [R1+0x14c0] ;  /* 0x0014c000010e7983 */ /* 0x000ee20000300a00 */
[----:B------:R-:W3:Y:S06]  /*25810*/  LDL.LU.64 R12, [R1+0x14b8] ;  /* 0x0014b800010c7983 */ /* 0x000eec0000300a00 */
[-C--:B---3--:R-:W-:Y:S01]  /*25820*/  HMMA.16816.F32 R12, R12, R16.reuse, R8 ;  /* 0x000000100c0c723c */ /* 0x088fe20000001808 */
[----:B------:R-:W3:Y:S01]  /*25830*/  LDL.LU.64 R10, [R1+0x14b0] ;  /* 0x0014b000010a7983 */ /* 0x000ee20000300a00 */
[----:B------:R-:W3:Y:S11]  /*25840*/  LDL.LU.64 R8, [R1+0x14a8] ;  /* 0x0014a80001087983 */ /* 0x000ef60000300a00 */
[----:B------:R-:W-:Y:S10]  /*25850*/  @!UPT UIADD3 URZ, URZ, URZ, URZ ;  /* 0x0000003f3f3ff290 */ /* 0x000ff4000fffe03f */
[----:B------:R-:W-:Y:S01]  /*25860*/  STL.64 [R1+0xe0], R12 ;  /* 0x0000e00c01007387 */ /* 0x000fe20000100a00 */
[----:B------:R0:W-:Y:S03]  /*25870*/  STL.64 [R1+0xe8], R14 ;  /* 0x0000e80e01007387 */ /* 0x0001e60000100a00 */
[----:B0-----:R-:W3:Y:S01]  /*25880*/  LDL.LU.64 R14, [R1+0x14a0] ;  /* 0x0014a000010e7983 */ /* 0x001ee20000300a00 */
[----:B------:R-:W3:Y:S02]  /*25890*/  LDL.LU.64 R12, [R1+0x1498] ;  /* 0x00149800010c7983 */ /* 0x000ee40000300a00 */
        /* <DEDUP_REMOVED lines=8> */
[----:B---3--:R-:W-:Y:S01]  /*25920*/  HMMA.16816.F32 R12, R12, R16, R8 ;  /* 0x000000100c0c723c */ /* 0x008fe20000001808 */
[----:B------:R-:W3:Y:S01]  /*25930*/  LDL.LU.64 R10, [R1+0x1470] ;  /* 0x00147000010a7983 */ /* 0x000ee20000300a00 */
[----:B------:R-:W3:Y:S11]  /*25940*/  LDL.LU.64 R8, [R1+0x1468] ;  /* 0x0014680001087983 */ /* 0x000ef60000300a00 */
[----:B------:R-:W-:Y:S10]  /*25950*/  @!UPT UIADD3 URZ, URZ, URZ, URZ ;  /* 0x0000003f3f3ff290 */ /* 0x000ff4000fffe03f */
[----:B------:R-:W-:Y:S01]  /*25960*/  STL.64 [R1+0xc0], R12 ;  /* 0x0000c00c01007387 */ /* 0x000fe20000100a00 */
[----:B------:R0:W-:Y:S03]  /*25970*/  STL.64 [R1+0xc8], R14 ;  /* 0x0000c80e01007387 */ /* 0x0001e60000100a00 */
[----:B0-----:R-:W3:Y:S01]  /*25980*/  LDL.LU.64 R14, [R1+0x1460] ;  /* 0x00146000010e7983 */ /* 0x001ee20000300a00 */
[----:B------:R-:W3:Y:S03]  /*25990*/  LDL.LU.64 R12, [R1+0x1458] ;  /* 0x00145800010c7983 */ /* 0x000ee60000300a00 */
[----:B------:R-:W0:Y:S04]  /*259a0*/  S2R R29, SR_TID.X ;  /* 0x00000000001d7919 */ /* 0x000e280000002100 */
[----:B------:R-:W1:Y:S01]  /*259b0*/  S2R R27, SR_TID.X ;  /* 0x00000000001b7919 */ /* 0x000e620000002100 */
[----:B0-----:R-:W-:Y:S01]  /*259c0*/  LOP3.LUT R23, R29, 0x7, RZ, 0xc0, !PT ;  /* 0x000000071d177812 */ /* 0x001fe200078ec0ff */
[----:B-1----:R-:W-:-:S02]  /*259d0*/  LOP3.LUT R29, R27, 0x10, RZ, 0xc0, !PT ;  /* 0x000000101b1d7812 */ /* 0x002fc400078ec0ff */
[----:B------:R-:W-:Y:S02]  /*259e0*/  IMAD.SHL.U32 R27, R27, 0x2, RZ ;  /* 0x000000021b1b7824 */ /* 0x000fe400078e00ff */
[----:B------:R-:W-:Y:S01]  /*259f0*/  IMAD R23, R23, 0x110, RZ ;  /* 0x0000011017177824 */ /* 0x000fe200078e02ff */
[----:B------:R-:W-:-:S04]  /*25a00*/  SHF.L.U32 R29, R29, 0x7, RZ ;  /* 0x000000071d1d7819 */ /* 0x000fc800000006ff */
[----:B------:R-:W-:-:S04]  /*25a10*/  LOP3.LUT R23, R23, 0x10, R27, 0x78, !PT ;  /* 0x0000001017177812 */ /* 0x000fc800078e781b */
[----:B------:R-:W-:-:S04]  /*25a20*/  LOP3.LUT R23, R23, R29, RZ, 0xfc, !PT ;  /* 0x0000001d17177212 */ /* 0x000fc800078efcff */
[----:B------:R-:W-:Y:S01]  /*25a30*/  LOP3.LUT R23, R23, 0x20, RZ, 0x3c, !PT ;  /* 0x0000002017177812 */ /* 0x000fe200078e3cff */
[----:B---3--:R-:W-:Y:S01]  /*25a40*/  HMMA.16816.F32 R12, R8, R16, R12 ;  /* 0x00000010080c723c */ /* 0x008fe2000000180c */
[----:B------:R-:W3:Y:S01]  /*25a50*/  LDL.LU.64 R10, [R1+0x1450] ;  /* 0x00145000010a7983 */ /* 0x000ee20000300a00 */
[----:B------:R-:W3:Y:S11]  /*25a60*/  LDL.LU.64 R8, [R1+0x1448] ;  /* 0x0014480001087983 */ /* 0x000ef60000300a00 */
[----:B------:R-:W-:Y:S10]  /*25a70*/  @!UPT UIADD3 URZ, URZ, URZ, URZ ;  /* 0x0000003f3f3ff290 */ /* 0x000ff4000fffe03f */
[----:B------:R0:W-:Y:S02]  /*25a80*/  STL.64 [R1+0xb0], R12 ;  /* 0x0000b00c01007387 */ /* 0x0001e40000100a00 */
[----:B0-----:R-:W-:Y:S02]  /*25a90*/  IMAD.MOV.U32 R12, RZ, RZ, R24 ;  /* 0x000000ffff0c7224 */ /* 0x001fe400078e0018 */
[----:B------:R-:W0:Y:S04]  /*25aa0*/  LDSM.16.MT88.4 R24, [R23+0x1d000] ;  /* 0x01d000001718783b */ /* 0x000e280000004200 */
[----:B------:R-:W-:Y:S04]  /*25ab0*/  STL.64 [R1+0xb8], R14 ;  /* 0x0000b80e01007387 */ /* 0x000fe80000100a00 */
[----:B0-----:R-:W-:Y:S01]  /*25ac0*/  STL.64 [R1+0x20], R24 ;  /* 0x0000201801007387 */ /* 0x001fe20000100a00 */
[----:B------:R0:W-:Y:S03]  /*25ad0*/  STL.64 [R1+0x28], R26 ;  /* 0x0000281a01007387 */ /* 0x0001e60000100a00 */
[----:B0-----:R-:W3:Y:S01]  /*25ae0*/  LDL.LU.64 R26, [R1+0x1440] ;  /* 0x00144000011a7983 */ /* 0x001ee20000300a00 */
[----:B------:R-:W3:Y:S01]  /*25af0*/  LDL.LU.64 R24, [R1+0x1438] ;  /* 0x0014380001187983 */ /* 0x000ee20000300a00 */
[----:B------:R-:W-:Y:S01]  /*25b00*/  MOV R13, R22 ;  /* 0x00000016000d7202 */ /* 0x000fe20000000f00 */
[----:B------:R-:W-:Y:S01]  /*25b10*/  IMAD.MOV.U32 R14, RZ, RZ, R21 ;  /* 0x000000ffff0e7224 */ /* 0x000fe200078e0015 */
[----:B------:R-:W-:-:S02]  /*25b20*/  MOV R15, R20 ;  /* 0x00000014000f7202 */ /* 0x000fc40000000f00 */
[----:B------:R-:W0:Y:S01]  /*25b30*/  LDSM.16.MT88.4 R20, [R23+0x1d080] ;  /* 0x01d080001714783b */ /* 0x000e220000004200 */
[-C--:B---3--:R-:W-:Y:S03]  /*25b40*/  HMMA.16816.F32 R24, R24, R16.reuse, R8 ;  /* 0x000000101818723c */ /* 0x088fe60000001808 */
[----:B------:R-:W3:Y:S01]  /*25b50*/  LDL.LU.64 R10, [R1+0x1430] ;  /* 0x00143000010a7983 */ /* 0x000ee20000300a00 */
[----:B------:R-:W3:Y:S11]  /*25b60*/  LDL.LU.64 R8, [R1+0x1428] ;  /* 0x0014280001087983 */ /* 0x000ef60000300a00 */
[----:B------:R-:W-:Y:S08]  /*25b70*/  @!UPT UIADD3 URZ, URZ, URZ, URZ ;  /* 0x0000003f3f3ff290 */ /* 0x000ff0000fffe03f */
[----:B------:R-:W-:Y:S01]  /*25b80*/  STL.64 [R1+0x80], R24 ;  /* 0x0000801801007387 */ /* 0x000fe20000100a00 */
[----:B------:R1:W-:Y:S03]  /*25b90*/  STL.64 [R1+0x88], R26 ;  /* 0x0000881a01007387 */ /* 0x0003e60000100a00 */
[----:B-1----:R-:W4:Y:S01]  /*25ba0*/  LDL.LU.64 R26, [R1+0x1420] ;  /* 0x00142000011a7983 */ /* 0x002f220000300a00 */
[----:B------:R-:W4:Y:S02]  /*25bb0*/  LDL.LU.64 R24, [R1+0x1418] ;  /* 0x0014180001187983 */ /* 0x000f240000300a00 */
[----:B0-----:R-:W-:Y:S02]  /*25bc0*/  STL.64 [R1+0x90], R20 ;  /* 0x0000901401007387 */ /* 0x001fe40000100a00 */
[----:B------:R0:W-:Y:S02]  /*25bd0*/  STL.64 [R1+0x98], R22 ;  /* 0x0000981601007387 */ /* 0x0001e40000100a00 */
[----:B0-----:R-:W4:Y:S01]  /*25be0*/  LDL.LU.64 R22, [R1+0x1410] ;  /* 0x0014100001167983 */ /* 0x001f220000300a00 */
[----:B------:R-:W4:Y:S02]  /*25bf0*/  LDL.LU.64 R20, [R1+0x1408] ;  /* 0x0014080001147983 */ /* 0x000f240000300a00 */
[----:B----4-:R-:W-:Y:S07]  /*25c00*/  HMMA.16816.F32 R24, R24, R16, R20 ;  /* 0x000000101818723c */ /* 0x010fee0000001814 */
[----:B------:R-:W-:-:S02]  /*25c10*/  MOV R20, R28 ;  /* 0x0000001c00147202 */ /* 0x000fc40000000f00 */
[----:B------:R-:W4:Y:S01]  /*25c20*/  LDL.LU R28, [R1+0x1404] ;  /* 0x00140400011c7983 */ /* 0x000f220000300800 */
[----:B------:R-:W-:Y:S11]  /*25c30*/  IMAD.MOV.U32 R21, RZ, RZ, R19 ;  /* 0x000000ffff157224 */ /* 0x000ff600078e0013 */
[----:B------:R-:W-:Y:S02]  /*25c40*/  @!UPT UIADD3 URZ, URZ, URZ, URZ ;  /* 0x0000003f3f3ff290 */ /* 0x000fe4000fffe03f */
[----:B------:R-:W-:Y:S01]  /*25c50*/  STL.64 [R1+0x50], R24 ;  /* 0x0000501801007387 */ /* 0x000fe20000100a00 */
[----:B------:R-:W-:Y:S02]  /*25c60*/  STL.64 [R1+0x58], R26 ;  /* 0x0000581a01007387 */ /* 0x000fe40000100a00 */
[----:B------:R-:W3:Y:S02]  /*25c70*/  LDL.LU R19, [R1+0x1400] ;  /* 0x0014000001137983 */ /* 0x000ee40000300800 */
[----:B------:R-:W4:Y:S01]  /*25c80*/  LDL.LU R22, [R1+0x78] ;  /* 0x0000780001167983 */ /* 0x000f220000300800 */
[----:B------:R-:W4:Y:S04]  /*25c90*/  LDL.LU R23, [R1+0x7c] ;  /* 0x00007c0001177983 */ /* 0x000f280000300800 */
[----:B------:R-:W0:Y:S04]  /*25ca0*/  LDSM.16.MT88.4 R24, [R0+0x1d000] ;  /* 0x01d000000018783b */ /* 0x000e280000004200 */
[----:B------:R-:W1:Y:S02]  /*25cb0*/  S2R R29, SR_TID.X ;  /* 0x00000000001d7919 */ /* 0x000e640000002100 */
[----:B-1----:R-:W-:-:S05]  /*25cc0*/  IMAD.SHL.U32 R29, R29, 0x2, RZ ;  /* 0x000000021d1d7824 */ /* 0x002fca00078e00ff */
[----:B--2---:R-:W-:Y:S01]  /*25cd0*/  LOP3.LUT R17, R3, 0x10, R29, 0x78, !PT ;  /* 0x0000001003117812 */ /* 0x004fe200078e781d */
[----:B0-----:R-:W-:Y:S01]  /*25ce0*/  STL.64 [R1+0x60], R24 ;  /* 0x0000601801007387 */ /* 0x001fe20000100a00 */
[----:B------:R-:W-:Y:S01]  /*25cf0*/  STL [R1+0x68], R26 ;  /* 0x0000681a01007387 */ /* 0x000fe20000100800 */
[----:B------:R-:W-:Y:S01]  /*25d00*/  MOV R16, R27 ;  /* 0x0000001b00107202 */ /* 0x000fe20000000f00 */
[-C--:B---3--:R-:W-:Y:S08]  /*25d10*/  HMMA.16816.F32 R12, R12, R18.reuse, R4 ;  /* 0x000000120c0c723c */ /* 0x088ff00000001804 */
[----:B----4-:R-:W-:Y:S01]  /*25d20*/  HMMA.16816.F32 R8, R20, R18, R8 ;  /* 0x000000121408723c */ /* 0x010fe20000001808 */
[----:B------:R-:W-:-:S04]  /*25d30*/  LOP3.LUT R17, R17, R28, RZ, 0xfc, !PT ;  /* 0x0000001c11117212 */ /* 0x000fc800078efcff */
[----:B------:R-:W-:-:S05]  /*25d40*/  LOP3.LUT R17, R17, 0x60, RZ, 0x3c, !PT ;  /* 0x0000006011117812 */ /* 0x000fca00078e3cff */
[----:B------:R-:W-:Y:S04]  /*25d50*/  LDSM.16.MT88.4 R24, [R17+0x1d000] ;  /* 0x01d000001118783b */ /* 0x000fe80000004200 */
[----:B------:R-:W-:Y:S04]  /*25d60*/  LDSM.16.MT88.4 R20, [R17+0x1d080] ;  /* 0x01d080001114783b */ /* 0x000fe80000004200 */
[----:B------:R-:W-:Y:S05]  /*25d70*/  STL.64 [R1+0x1328], R14 ;  /* 0x0013280e01007387 */ /* 0x000fea0000100a00 */
[----:B------:R-:W-:Y:S02]  /*25d80*/  STL.64 [R1+0x30], R8 ;  /* 0x0000300801007387 */ /* 0x000fe40000100a00 */
[----:B------:R-:W-:Y:S02]  /*25d90*/  STL.64 [R1+0x38], R10 ;  /* 0x0000380a01007387 */ /* 0x000fe40000100a00 */
[----:B------:R-:W0:Y:S04]  /*25da0*/  LDSM.16.MT88.4 R8, [R0+0x1d080] ;  /* 0x01d080000008783b */ /* 0x000e280000004200 */
[----:B------:R-:W-:Y:S02]  /*25db0*/  STL.64 [R1+0x1320], R12 ;  /* 0x0013200c01007387 */ /* 0x000fe40000100a00 */
[----:B------:R-:W1:Y:S02]  /*25dc0*/  LDSM.16.MT88.4 R12, [R2+0x1e000] ;  /* 0x01e00000020c783b */ /* 0x000e640000004200 */
[----:B0-----:R-:W-:Y:S02]  /*25dd0*/  STL.64 [R1+0x1398], R10 ;  /* 0x0013980a01007387 */ /* 0x001fe40000100a00 */
[----:B------:R-:W-:Y:S02]  /*25de0*/  STL.64 [R1+0x1390], R8 ;  /* 0x0013900801007387 */ /* 0x000fe40000100a00 */
[----:B------:R-:W-:Y:S02]  /*25df0*/  STL [R1+0x137c], R24 ;  /* 0x00137c1801007387 */ /* 0x000fe40000100800 */
[----:B------:R-:W-:Y:S01]  /*25e00*/  STL [R1+0x1378], R25 ;  /* 0x0013781901007387 */ /* 0x000fe20000100800 */
[----:B------:R-:W-:Y:S01]  /*25e10*/  STL [R1+0x1374], R26 ;  /* 0x0013741a01007387 */ /* 0x000fe20000100800 */
[----:B------:R-:W-:Y:S02]  /*25e20*/  STL [R1+0x1370], R27 ;  /* 0x0013701b01007387 */ /* 0x000fe40000100800 */
[----:B------:R-:W-:Y:S02]  /*25e30*/  STL.64 [R1+0x1368], R22 ;  /* 0x0013681601007387 */ /* 0x000fe40000100a00 */
[----:B------:R-:W-:Y:S01]  /*25e40*/  STL.64 [R1+0x1360], R20 ;  /* 0x0013601401007387 */ /* 0x000fe20000100a00 */
[----:B------:R-:W-:Y:S01]  /*25e50*/  STL [R1+0x1358], R17 ;  /* 0x0013581101007387 */ /* 0x000fe20000100800 */
[----:B-1----:R-:W-:Y:S02]  /*25e60*/  STL.64 [R1+0x1350], R14 ;  /* 0x0013500e01007387 */ /* 0x002fe40000100a00 */
[----:B------:R0:W-:Y:S02]  /*25e70*/  STL.64 [R1+0x1348], R12 ;  /* 0x0013480c01007387 */ /* 0x0001e40000100a00 */
[----:B0-----:R-:W2:Y:S01]  /*25e80*/  LDL.LU R12, [R1+0x50] ;  /* 0x00005000010c7983 */ /* 0x001ea20000300800 */
[----:B------:R-:W2:Y:S02]  /*25e90*/  LDL.LU R13, [R1+0x54] ;  /* 0x00005400010d7983 */ /* 0x000ea40000300800 */
[----:B------:R-:W3:Y:S02]  /*25ea0*/  LDL.LU R14, [R1+0x58] ;  /* 0x00005800010e7983 */ /* 0x000ee40000300800 */
[----:B------:R-:W3:Y:S01]  /*25eb0*/  LDL.LU R15, [R1+0x5c] ;  /* 0x00005c00010f7983 */ /* 0x000ee20000300800 */
[----:B------:R-:W4:Y:S01]  /*25ec0*/  LDL.LU R8, [R1+0x60] ;  /* 0x0000600001087983 */ /* 0x000f220000300800 */
[----:B------:R-:W4:Y:S02]  /*25ed0*/  LDL.LU R9, [R1+0x64] ;  /* 0x0000640001097983 */ /* 0x000f240000300800 */
[----:B------:R-:W2:Y:S02]  /*25ee0*/  LDL.LU R10, [R1+0x68] ;  /* 0x00006800010a7983 */ /* 0x000ea40000300800 */
[----:B------:R-:W-:-:S05]  /*25ef0*/  IMAD.MOV.U32 R11, RZ, RZ, R16 ;  /* 0x000000ffff0b7224 */ /* 0x000fca00078e0010 */
[----:B--2---:R-:W-:Y:S01]  /*25f00*/  STL.64 [R1+0x13b8], R10 ;  /* 0x0013b80a01007387 */ /* 0x004fe20000100a00 */
[----:B----4-:R0:W-:Y:S03]  /*25f10*/  STL.64 [R1+0x13b0], R8 ;  /* 0x0013b00801007387 */ /* 0x0101e60000100a00 */
[----:B0-----:R-:W2:Y:S01]  /*25f20*/  LDL.LU R8, [R1+0x90] ;  /* 0x0000900001087983 */ /* 0x001ea20000300800 */
[----:B------:R-:W2:Y:S02]  /*25f30*/  LDL.LU R9, [R1+0x94] ;  /* 0x0000940001097983 */ /* 0x000ea40000300800 */
[----:B------:R-:W4:Y:S02]  /*25f40*/  LDL.LU R10, [R1+0x98] ;  /* 0x00009800010a7983 */ /* 0x000f240000300800 */
[----:B------:R-:W4:Y:S02]  /*25f50*/  LDL.LU R11, [R1+0x9c] ;  /* 0x00009c00010b7983 */ /* 0x000f240000300800 */
[----:B----4-:R-:W-:Y:S01]  /*25f60*/  STL.64 [R1+0x13d8], R10 ;  /* 0x0013d80a01007387 */ /* 0x010fe20000100a00 */
[----:B--2---:R0:W-:Y:S03]  /*25f70*/  STL.64 [R1+0x13d0], R8 ;  /* 0x0013d00801007387 */ /* 0x0041e60000100a00 */
[----:B0-----:R-:W2:Y:S01]  /*25f80*/  LDL.LU R8, [R1+0x20] ;  /* 0x0000200001087983 */ /* 0x001ea20000300800 */
[----:B------:R-:W2:Y:S02]  /*25f90*/  LDL.LU R9, [R1+0x24] ;  /* 0x0000240001097983 */ /* 0x000ea40000300800 */
[----:B------:R-:W4:Y:S02]  /*25fa0*/  LDL.LU R10, [R1+0x28] ;  /* 0x00002800010a7983 */ /* 0x000f240000300800 */
[----:B------:R-:W4:Y:S02]  /*25fb0*/  LDL.LU R11, [R1+0x2c] ;  /* 0x00002c00010b7983 */ /* 0x000f240000300800 */
[----:B----4-:R-:W-:Y:S01]  /*25fc0*/  STL.64 [R1+0x13f8], R10 ;  /* 0x0013f80a01007387 */ /* 0x010fe20000100a00 */
[----:B--2---:R-:W-:Y:S02]  /*25fd0*/  STL.64 [R1+0x13f0], R8 ;  /* 0x0013f00801007387 */ /* 0x004fe40000100a00 */
[----:B---3--:R-:W-:Y:S02]  /*25fe0*/  STL.64 [R1+0x1388], R14 ;  /* 0x0013880e01007387 */ /* 0x008fe40000100a00 */
[----:B------:R0:W-:Y:S01]  /*25ff0*/  STL.64 [R1+0x1380], R12 ;  /* 0x0013800c01007387 */ /* 0x0001e20000100a00 */
[----:B------:R-:W1:Y:S04]  /*26000*/  S2R R7, SR_TID.X ;  /* 0x0000000000077919 */ /* 0x000e680000002100 */
[----:B------:R-:W2:Y:S04]  /*26010*/  S2R R6, SR_TID.X ;  /* 0x0000000000067919 */ /* 0x000ea80000002100 */
[----:B------:R-:W3:Y:S04]  /*26020*/  LDSM.16.MT88.4 R8, [R2+0x1e080] ;  /* 0x01e080000208783b */ /* 0x000ee80000004200 */
[----:B0-----:R-:W4:Y:S01]  /*26030*/  LDL.LU R12, [R1+0xb0] ;  /* 0x0000b000010c7983 */ /* 0x001f220000300800 */
[----:B------:R-:W4:Y:S02]  /*26040*/  LDL.LU R13, [R1+0xb4] ;  /* 0x0000b400010d7983 */ /* 0x000f240000300800 */
[----:B------:R-:W2:Y:S02]  /*26050*/  LDL.LU R14, [R1+0xb8] ;  /* 0x0000b800010e7983 */ /* 0x000ea40000300800 */
[----:B------:R-:W2:Y:S02]  /*26060*/  LDL.LU R15, [R1+0xbc] ;  /* 0x0000bc00010f7983 */ /* 0x000ea40000300800 */
[----:B--2---:R-:W-:Y:S01]  /*26070*/  STL.64 [R1+0x13a8], R14 ;  /* 0x0013a80e01007387 */ /* 0x004fe20000100a00 */
[----:B----4-:R0:W-:Y:S03]  /*26080*/  STL.64 [R1+0x13a0], R12 ;  /* 0x0013a00c01007387 */ /* 0x0101e60000100a00 */
[----:B0-----:R-:W2:Y:S01]  /*26090*/  LDL.LU R12, [R1+0xc0] ;  /* 0x0000c000010c7983 */ /* 0x001ea20000300800 */
[----:B------:R-:W2:Y:S02]  /*260a0*/  LDL.LU R13, [R1+0xc4] ;  /* 0x0000c400010d7983 */ /* 0x000ea40000300800 */
[----:B------:R-:W4:Y:S02]  /*260b0*/  LDL.LU R14, [R1+0xc8] ;  /* 0x0000c800010e7983 */ /* 0x000f240000300800 */
[----:B------:R-:W4:Y:S01]  /*260c0*/  LDL.LU R15, [R1+0xcc] ;  /* 0x0000cc00010f7983 */ /* 0x000f220000300800 */
[----:B-1----:R-:W-:Y:S01]  /*260d0*/  LOP3.LUT R5, R7, 0x7, RZ, 0xc0, !PT ;  /* 0x0000000707057812 */ /* 0x002fe200078ec0ff */
[----:B------:R-:W-:-:S04]  /*260e0*/  LOP3.LUT R7, R6, 0xe0, RZ, 0xc0, !PT ;  /* 0x000000e006077812 */ /* 0x000fc800078ec0ff */
[----:B------:R-:W-:Y:S01]  /*260f0*/  IMAD.SHL.U32 R4, R5, 0x10, RZ ;  /* 0x0000001005047824 */ /* 0x000fe200078e00ff */
[----:B------:R-:W-:-:S03]  /*26100*/  SHF.L.U32 R5, R6, 0x1, RZ ;  /* 0x0000000106057819 */ /* 0x000fc600000006ff */
[----:B------:R-:W-:Y:S01]  /*26110*/  IMAD R7, R7, 0x100, R4 ;  /* 0x0000010007077824 */ /* 0x000fe200078e0204 */
[----:B------:R-:W-:-:S04]  /*26120*/  LOP3.LUT R6, R6, 0x7, RZ, 0xc0, !PT ;  /* 0x0000000706067812 */ /* 0x000fc800078ec0ff */
[----:B------:R-:W-:-:S04]  /*26130*/  LOP3.LUT R7, R7, 0x30, R5, 0x78, !PT ;  /* 0x0000003007077812 */ /* 0x000fc800078e7805 */
[----:B------:R-:W-:-:S04]  /*26140*/  LEA R7, R6, R7, 0xa ;  /* 0x0000000706077211 */ /* 0x000fc800078e50ff */
[----:B------:R-:W-:-:S06]  /*26150*/  LOP3.LUT R7, R7, 0x40, RZ, 0x3c, !PT ;  /* 0x0000004007077812 */ /* 0x000fcc00078e3cff */
[----:B------:R-:W0:Y:S04]  /*26160*/  LDSM.16.M88.4 R4, [R7+0x20380] ;  /* 0x020380000704783b */ /* 0x000e280000000200 */
[----:B----4-:R-:W-:Y:S01]  /*26170*/  STL.64 [R1+0x13c8], R14 ;  /* 0x0013c80e01007387 */ /* 0x010fe20000100a00 */
[----:B--2---:R1:W-:Y:S03]  /*26180*/  STL.64 [R1+0x13c0], R12 ;  /* 0x0013c00c01007387 */ /* 0x0043e60000100a00 */
[----:B-1----:R-:W2:Y:S01]  /*26190*/  LDL.LU R12, [R1+0xd0] ;  /* 0x0000d000010c7983 */ /* 0x002ea20000300800 */
[----:B------:R-:W2:Y:S02]  /*261a0*/  LDL.LU R13, [R1+0xd4] ;  /* 0x0000d400010d7983 */ /* 0x000ea40000300800 */
[----:B------:R-:W4:Y:S02]  /*261b0*/  LDL.LU R14, [R1+0xd8] ;  /* 0x0000d800010e7983 */ /* 0x000f240000300800 */
[----:B------:R-:W4:Y:S01]  /*261c0*/  LDL.LU R15, [R1+0xdc] ;  /* 0x0000dc00010f7983 */ /* 0x000f220000300800 */
[----:B------:R-:W-:-:S04]  /*261d0*/  LOP3.LUT R16, R3, 0x10, R29, 0x78, !PT ;  /* 0x0000001003107812 */ /* 0x000fc800078e781d */
[----:B------:R-:W-:-:S04]  /*261e0*/  LOP3.LUT R16, R16, R28, RZ, 0xfc, !PT ;  /* 0x0000001c10107212 */ /* 0x000fc800078efcff */
[----:B------:R-:W-:Y:S01]  /*261f0*/  LOP3.LUT R16, R16, 0x20, RZ, 0x3c, !PT ;  /* 0x0000002010107812 */ /* 0x000fe200078e3cff */
[----:B---3--:R-:W-:Y:S01]  /*26200*/  MOV R29, R10 ;  /* 0x0000000a001d7202 */ /* 0x008fe20000000f00 */
[----:B----4-:R-:W-:Y:S01]  /*26210*/  STL.64 [R1+0x13e8], R14 ;  /* 0x0013e80e01007387 */ /* 0x010fe20000100a00 */
[----:B--2---:R1:W-:Y:S03]  /*26220*/  STL.64 [R1+0x13e0], R12 ;  /* 0x0013e00c01007387 */ /* 0x0043e60000100a00 */
[----:B-1----:R-:W2:Y:S01]  /*26230*/  LDL.LU R12, [R1+0xe0] ;  /* 0x0000e000010c7983 */ /* 0x002ea20000300800 */
[----:B------:R-:W2:Y:S02]  /*26240*/  LDL.LU R13, [R1+0xe4] ;  /* 0x0000e400010d7983 */ /* 0x000ea40000300800 */
[----:B------:R-:W2:Y:S02]  /*26250*/  LDL.LU R14, [R1+0xe8] ;  /* 0x0000e800010e7983 */ /* 0x000ea40000300800 */
[----:B------:R-:W2:Y:S01]  /*26260*/  LDL.LU R15, [R1+0xec] ;  /* 0x0000ec00010f7983 */ /* 0x000ea20000300800 */
[----:B------:R-:W3:Y:S01]  /*26270*/  LDL.LU R20, [R1+0x80] ;  /* 0x0000800001147983 */ /* 0x000ee20000300800 */
[----:B------:R-:W3:Y:S02]  /*26280*/  LDL.LU R21, [R1+0x84] ;  /* 0x0000840001157983 */ /* 0x000ee40000300800 */
[----:B------:R-:W3:Y:S02]  /*26290*/  LDL.LU R22, [R1+0x88] ;  /* 0x0000880001167983 */ /* 0x000ee40000300800 */
[----:B------:R-:W3:Y:S01]  /*262a0*/  LDL.LU R23, [R1+0x8c] ;  /* 0x00008c0001177983 */ /* 0x000ee20000300800 */
[----:B0-----:R0:W-:Y:S01]  /*262b0*/  STL [R1+0x12e4], R6 ;  /* 0x0012e40601007387 */ /* 0x0011e20000100800 */
[----:B------:R-:W-:Y:S02]  /*262c0*/  STL [R1+0x12e0], R7 ;  /* 0x0012e00701007387 */ /* 0x000fe40000100800 */
[----:B------:R-:W-:Y:S02]  /*262d0*/  STL.64 [R1], R8 ;  /* 0x0000000801007387 */ /* 0x000fe40000100a00 */
[----:B0-----:R-:W-:-:S02]  /*262e0*/  IMAD.MOV.U32 R6, RZ, RZ, R11 ;  /* 0x000000ffff067224 */ /* 0x001fc400078e000b */
[----:B------:R-:W0:Y:S02]  /*262f0*/  LDSM.16.MT88.4 R8, [R16+0x1e000] ;  /* 0x01e000001008783b */ /* 0x000e240000004200 */
[----:B0-----:R-:W-:Y:S01]  /*26300*/  MOV R26, R10 ;  /* 0x0000000a001a7202 */ /* 0x001fe20000000f00 */
[----:B------:R-:W-:Y:S01]  /*26310*/  IMAD.MOV.U32 R27, RZ, RZ, R11 ;  /* 0x000000ffff1b7224 */ /* 0x000fe200078e000b */
[----:B------:R-:W-:Y:S01]  /*26320*/  MOV R24, R8 ;  /* 0x0000000800187202 */ /* 0x000fe20000000f00 */
[----:B------:R-:W-:Y:S01]  /*26330*/  IMAD.MOV.U32 R25, RZ, RZ, R9 ;  /* 0x000000ffff197224 */ /* 0x000fe200078e0009 */
[----:B------:R-:W2:Y:S01]  /*26340*/  LDL.LU.64 R10, [R1+0x13f8] ;  /* 0x0013f800010a7983 */ /* 0x000ea20000300a00 */
[----:B------:R-:W2:Y:S02]  /*26350*/  LDL.LU.64 R8, [R1+0x13f0] ;  /* 0x0013f00001087983 */ /* 0x000ea40000300a00 */
[-C--:B--2---:R-:W-:Y:S01]  /*26360*/  HMMA.16816.F32 R8, R8, R18.reuse, R12 ;  /* 0x000000120808723c */ /* 0x084fe2000000180c */
[----:B------:R-:W2:Y:S01]  /*26370*/  LDL.LU.64 R14, [R1+0x13e8] ;  /* 0x0013e800010e7983 */ /* 0x000ea20000300a00 */
[----:B------:R-:W2:Y:S11]  /*26380*/  LDL.LU.64 R12, [R1+0x13e0] ;  /* 0x0013e000010c7983 */ /* 0x000eb60000300a00 */
[----:B------:R-:W-:Y:S11]  /*26390*/  @!UPT UIADD3 URZ, URZ, URZ, URZ ;  /* 0x0000003f3f3ff290 */ /* 0x000ff6000fffe03f */
[----:B------:R-:W-:Y:S01]  /*263a0*/  MOV R17, R8 ;  /* 0x0000000800117202 */ /* 0x000fe20000000f00 */
[----:B------:R-:W-:Y:S01]  /*263b0*/  IMAD.MOV.U32 R28, RZ, RZ, R9 ;  /* 0x000000ffff1c7224 */ /* 0x000fe200078e0009 */
[----:B------:R-:W-:Y:S01]  /*263c0*/  MOV R3, R10 ;  /* 0x0000000a00037202 */ /* 0x000fe20000000f00 */
[----:B------:R-:W-:Y:S02]  /*263d0*/  IMAD.MOV.U32 R2, RZ, RZ, R11 ;  /* 0x000000ffff027224 */ /* 0x000fe400078e000b */
[----:B------:R-:W0:Y:S04]  /*263e0*/  LDSM.16.MT88.4 R8, [R16+0x1e080] ;  /* 0x01e080001008783b */ /* 0x000e280000004200 */
[----:B0-----:R-:W-:Y:S01]  /*263f0*/  STL [R1+0xe4], R9 ;  /* 0x0000e40901007387 */ /* 0x001fe20000100800 */
[----:B------:R0:W-:Y:S02]  /*26400*/  STL [R1+0xe8], R10 ;  /* 0x0000e80a01007387 */ /* 0x0001e40000100800 */
[----:B------:R-:W-:Y:S01]  /*26410*/  IMAD.MOV.U32 R16, RZ, RZ, R11 ;  /* 0x000000ffff107224 */ /* 0x000fe200078e000b */
[----:B------:R-:W-:Y:S01]  /*26420*/  MOV R7, R8 ;  /* 0x0000000800077202 */ /* 0x000fe20000000f00 */
[----:B0-----:R-:W2:Y:S01]  /*26430*/  LDL.LU.64 R10, [R1+0x13d8] ;  /* 0x0013d800010a7983 */ /* 0x001ea20000300a00 */
[----:B------:R-:W2:Y:S02]  /*26440*/  LDL.LU.64 R8, [R1+0x13d0] ;  /* 0x0013d00001087983 */ /* 0x000ea40000300a00 */
[-C--:B--2---:R-:W-:Y:S01]  /*26450*/  HMMA.16816.F32 R8, R8, R18.reuse, R12 ;  /* 0x000000120808723c */ /* 0x084fe2000000180c */
[----:B------:R-:W2:Y:S01]  /*26460*/  LDL.LU.64 R14, [R1+0x13c8] ;  /* 0x0013c800010e7983 */ /* 0x000ea20000300a00 */
[----:B------:R-:W2:Y:S11]  /*26470*/  LDL.LU.64 R12, [R1+0x13c0] ;  /* 0x0013c000010c7983 */ /* 0x000eb60000300a00 */
[----:B------:R-:W-:Y:S10]  /*26480*/  @!UPT UIADD3 URZ, URZ, URZ, URZ ;  /* 0x0000003f3f3ff290 */ /* 0x000ff4000fffe03f */
[----:B------:R-:W-:Y:S01]  /*26490*/  STL.64 [R1+0x90], R8 ;  /* 0x0000900801007387 */ /* 0x000fe20000100a00 */
[----:B------:R-:W-:Y:S02]  /*264a0*/  STL.64 [R1+0x98], R10 ;  /* 0x0000980a01007387 */ /* 0x000fe40000100a00 */
[----:B------:R-:W0:Y:S02]  /*264b0*/  LDSM.16.MT88.4 R8, [R0+0x1e000] ;  /* 0x01e000000008783b */ /* 0x000e240000004200 */
[----:B0-----:R-:W-:Y:S02]  /*264c0*/  STL.64 [R1+0xf0], R8 ;  /* 0x0000f00801007387 */ /* 0x001fe40000100a00 */
[----:B------:R0:W-:Y:S02]  /*264d0*/  STL.64 [R1+0xf8], R10 ;  /* 0x0000f80a01007387 */ /* 0x0001e40000100a00 */
        /* <DEDUP_REMOVED lines=13> */
[----:B------:R-:W-:Y:S01]  /*265b0*/  STL [R1+0x131c], R0 ;  /* 0x00131c0001007387 */ /* 0x000fe20000100800 */
[-C--:B--2---:R-:W-:Y:S01]  /*265c0*/  HMMA.16816.F32 R8, R8, R18.reuse, R12 ;  /* 0x000000120808723c */ /* 0x084fe2000000180c */
[----:B------:R-:W2:Y:S01]  /*265d0*/  LDL.LU.64 R14, [R1+0x1388] ;  /* 0x00138800010e7983 */ /* 0x000ea20000300a00 */
[----:B------:R-:W2:Y:S11]  /*265e0*/  LDL.LU.64 R12, [R1+0x1380] ;  /* 0x00138000010c7983 */ /* 0x000eb60000300a00 */
[----:B------:R-:W-:Y:S10]  /*265f0*/  @!UPT UIADD3 URZ, URZ, URZ, URZ ;  /* 0x0000003f3f3ff290 */ /* 0x000ff4000fffe03f */
[----:B------:R0:W-:Y:S01]  /*26600*/  STL.64 [R1+0xb0], R8 ;  /* 0x0000b00801007387 */ /* 0x0001e20000100a00 */
[----:B------:R1:W-:Y:S01]  /*26610*/  STL.64 [R1+0xb8], R10 ;  /* 0x0000b80a01007387 */ /* 0x0003e20000100a00 */
[----:B0-----:R-:W-:Y:S01]  /*26620*/  MOV R8, R24 ;  /* 0x0000001800087202 */ /* 0x001fe20000000f00 */
[----:B------:R-:W-:Y:S01]  /*26630*/  IMAD.MOV.U32 R9, RZ, RZ, R25 ;  /* 0x000000ffff097224 */ /* 0x000fe200078e0019 */
[----:B------:R-:W3:Y:S01]  /*26640*/  LDL.LU R24, [R1+0x137c] ;  /* 0x00137c0001187983 */ /* 0x000ee20000300800 */
[----:B------:R-:W3:Y:S01]  /*26650*/  LDL.LU R25, [R1+0x1378] ;  /* 0x0013780001197983 */ /* 0x000ee20000300800 */
[----:B-1----:R-:W-:Y:S01]  /*26660*/  MOV R10, R26 ;  /* 0x0000001a000a7202 */ /* 0x002fe20000000f00 */
[----:B------:R-:W-:Y:S01]  /*26670*/  IMAD.MOV.U32 R11, RZ, RZ, R27 ;  /* 0x000000ffff0b7224 */ /* 0x000fe200078e001b */
[----:B------:R-:W3:Y:S01]  /*26680*/  LDL.LU R26, [R1+0x1374] ;  /* 0x00137400011a7983 */ /* 0x000ee20000300800 */
[----:B------:R-:W3:Y:S03]  /*26690*/  LDL.LU R27, [R1+0x1370] ;  /* 0x00137000011b7983 */ /* 0x000ee60000300800 */
[----:B------:R-:W-:Y:S01]  /*266a0*/  STL.64 [R1+0x1338], R10 ;  /* 0x0013380a01007387 */ /* 0x000fe20000100a00 */
[----:B------:R0:W-:Y:S03]  /*266b0*/  STL.64 [R1+0x1330], R8 ;  /* 0x0013300801007387 */ /* 0x0001e60000100a00 */
[----:B0-----:R-:W4:Y:S01]  /*266c0*/  LDL.LU R8, [R1+0x30] ;  /* 0x0000300001087983 */ /* 0x001f220000300800 */
[----:B------:R-:W4:Y:S02]  /*266d0*/  LDL.LU R9, [R1+0x34] ;  /* 0x0000340001097983 */ /* 0x000f240000300800 */
[----:B------:R-:W4:Y:S02]  /*266e0*/  LDL.LU R10, [R1+0x38] ;  /* 0x00003800010a7983 */ /* 0x000f240000300800 */
[----:B------:R-:W4:Y:S01]  /*266f0*/  LDL.LU R11, [R1+0x3c] ;  /* 0x00003c00010b7983 */ /* 0x000f220000300800 */
[-C--:B---3--:R-:W-:Y:S01]  /*26700*/  HMMA.16816.F32 R24, R24, R18.reuse, R20 ;  /* 0x000000121818723c */ /* 0x088fe20000001814 */
[----:B------:R-:W2:Y:S01]  /*26710*/  LDL.LU.64 R22, [R1+0x1368] ;  /* 0x0013680001167983 */ /* 0x000ea20000300a00 */
[----:B------:R-:W2:Y:S11]  /*26720*/  LDL.LU.64 R20, [R1+0x1360] ;  /* 0x0013600001147983 */ /* 0x000eb60000300a00 */
[----:B------:R-:W-:Y:S10]  /*26730*/  @!UPT UIADD3 URZ, URZ, URZ, URZ ;  /* 0x0000003f3f3ff290 */ /* 0x000ff4000fffe03f */
[----:B------:R0:W-:Y:S01]  /*26740*/  STL.64 [R1+0xd0], R24 ;  /* 0x0000d01801007387 */ /* 0x0001e20000100a00 */
[----:B------:R1:W-:Y:S02]  /*26750*/  STL [R1+0xd8], R26 ;  /* 0x0000d81a01007387 */ /* 0x0003e40000100800 */
[----:B0-----:R-:W-:Y:S02]  /*26760*/  IMAD.MOV.U32 R24, RZ, RZ, R17 ;  /* 0x000000ffff187224 */ /* 0x001fe400078e0011 */
[----:B------:R-:W3:Y:S01]  /*26770*/  LDL.LU R17, [R1+0x1358] ;  /* 0x0013580001117983 */ /* 0x000ee20000300800 */
[----:B--2---:R-:W-:Y:S03]  /*26780*/  HMMA.16816.F32 R20, R20, R18, R12 ;  /* 0x000000121414723c */ /* 0x004fe6000000180c */
[----:B------:R-:W4:Y:S01]  /*26790*/  LDL.LU.64 R14, [R1+0x1350] ;  /* 0x00135000010e7983 */ /* 0x000f220000300a00 */
[----:B------:R-:W4:Y:S01]  /*267a0*/  LDL.LU.64 R12, [R1+0x1348] ;  /* 0x00134800010c7983 */ /* 0x000f220000300a00 */
[----:B------:R-:W-:Y:S01]  /*267b0*/  MOV R25, R28 ;  /* 0x0000001c00197202 */ /* 0x000fe20000000f00 */
[----:B-1----:R-:W-:Y:S11]  /*267c0*/  IMAD.MOV.U32 R26, RZ, RZ, R3 ;  /* 0x000000ffff1a7224 */ /* 0x002ff600078e0003 */
[----:B------:R-:W-:Y:S06]  /*267d0*/  @!UPT UIADD3 URZ, URZ, URZ, URZ ;  /* 0x0000003f3f3ff290 */ /* 0x000fec000fffe03f */
[----:B------:R0:W-:Y:S01]  /*267e0*/  STL [R1+0x70], R20 ;  /* 0x0000701401007387 */ /* 0x0001e20000100800 */
[----:B------:R-:W-:Y:S01]  /*267f0*/  IMAD.MOV.U32 R28, RZ, RZ, R21 ;  /* 0x000000ffff1c7224 */ /* 0x000fe200078e0015 */
[----:B------:R-:W-:Y:S01]  /*26800*/  MOV R3, R22 ;  /* 0x0000001600037202 */ /* 0x000fe20000000f00 */
[----:B------:R-:W-:Y:S01]  /*26810*/  MOV R22, R29 ;  /* 0x0000001d00167202 */ /* 0x000fe20000000f00 */
[----:B0-----:R-:W2:Y:S01]  /*26820*/  LDL.LU R20, [R1] ;  /* 0x0000000001147983 */ /* 0x001ea20000300800 */
[----:B------:R-:W2:Y:S02]  /*26830*/  LDL.LU R21, [R1+0x4] ;  /* 0x0000040001157983 */ /* 0x000ea40000300800 */
[----:B------:R-:W2:Y:S01]  /*26840*/  LDL.LU R29, [R1+0x1340] ;  /* 0x00134000011d7983 */ /* 0x000ea20000300800 */
[----:B----4-:R-:W-:Y:S01]  /*26850*/  HMMA.16816.F32 R12, R12, R4, R8 ;  /* 0x000000040c0c723c */ /* 0x010fe20000001808 */
[----:B------:R-:W4:Y:S01]  /*26860*/  LDL.LU.64 R10, [R1+0x1338] ;  /* 0x00133800010a7983 */ /* 0x000f220000300a00 */
[----:B------:R-:W4:Y:S11]  /*26870*/  LDL.LU.64 R8, [R1+0x1330] ;  /* 0x0013300001087983 */ /* 0x000f360000300a00 */
[----:B------:R-:W-:Y:S10]  /*26880*/  @!UPT UIADD3 URZ, URZ, URZ, URZ ;  /* 0x0000003f3f3ff290 */ /* 0x000ff4000fffe03f */
[----:B------:R-:W-:Y:S01]  /*26890*/  STL.64 [R1+0x50], R12 ;  /* 0x0000500c01007387 */ /* 0x000fe20000100a00 */
[----:B------:R0:W-:Y:S03]  /*268a0*/  STL.64 [R1+0x58], R14 ;  /* 0x0000580e01007387 */ /* 0x0001e60000100a00 */
[----:B0-----:R-:W2:Y:S01]  /*268b0*/  LDL.LU.64 R14, [R1+0x1328] ;  /* 0x00132800010e7983 */ /* 0x001ea20000300a00 */
[----:B------:R-:W2:Y:S01]  /*268c0*/  LDL.LU.64 R12, [R1+0x1320] ;  /* 0x00132000010c7983 */ /* 0x000ea20000300a00 */
[----:B------:R-:W-:Y:S01]  /*268d0*/  MOV R0, R27 ;  /* 0x0000001b00007202 */ /* 0x000fe20000000f00 */
[----:B------:R-:W-:Y:S02]  /*268e0*/  MOV R27, R2 ;  /* 0x00000002001b7202 */ /* 0x000fe40000000f00 */
[----:B------:R-:W-:Y:S02]  /*268f0*/  IMAD.MOV.U32 R2, RZ, RZ, R23 ;  /* 0x000000ffff027224 */ /* 0x000fe400078e0017 */
[----:B------:R-:W-:-:S02]  /*26900*/  IMAD.MOV.U32 R23, RZ, RZ, R6 ;  /* 0x000000ffff177224 */ /* 0x000fc400078e0006 */
[----:B------:R-:W0:Y:S02]  /*26910*/  S2R R6, SR_TID.X ;  /* 0x0000000000067919 */ /* 0x000e240000002100 */
[----:B0-----:R-:W-:-:S05]  /*26920*/  LOP3.LUT R6, R6, 0x7, RZ, 0xc0, !PT ;  /* 0x0000000706067812 */ /* 0x001fca00078ec0ff */
[----:B------:R-:W-:Y:S01]  /*26930*/  IMAD R6, R6, 0x110, RZ ;  /* 0x0000011006067824 */ /* 0x000fe200078e02ff */
[-C--:B----4-:R-:W-:Y:S08]  /*26940*/  HMMA.16816.F32 R8, R8, R4.reuse, R24 ;  /* 0x000000040808723c */ /* 0x090ff00000001818 */
[----:B--2---:R-:W-:Y:S01]  /*26950*/  HMMA.16816.F32 R12, R20, R4, R12 ;  /* 0x00000004140c723c */ /* 0x004fe2000000180c */
[----:B---3--:R-:W0:Y:S11]  /*26960*/  LDSM.16.MT88.4 R20, [R17+0x1e000] ;  /* 0x01e000001114783b */ /* 0x008e360000004200 */
[----:B------:R-:W-:Y:S11]  /*26970*/  @!UPT UIADD3 URZ, URZ, URZ, URZ ;  /* 0x0000003f3f3ff290 */ /* 0x000ff6000fffe03f */
[----:B------:R-:W-:Y:S01]  /*26980*/  STL.64 [R1+0x12c8], R14 ;  /* 0x0012c80e01007387 */ /* 0x000fe20000100a00 */
[----:B------:R-:W-:Y:S02]  /*26990*/  STL.64 [R1+0x12c0], R12 ;  /* 0x0012c00c01007387 */ /* 0x000fe40000100a00 */
[----:B------:R1:W-:Y:S02]  /*269a0*/  STL [R1+0x129c], R8 ;  /* 0x00129c0801007387 */ /* 0x0003e40000100800 */
[----:B-1----:R-:W-:Y:S02]  /*269b0*/  MOV R8, R7 ;  /* 0x0000000700087202 */ /* 0x002fe40000000f00 */
[----:B------:R-:W1:Y:S04]  /*269c0*/  S2R R7, SR_TID.X ;  /* 0x0000000000077919 */ /* 0x000e680000002100 */
[----:B------:R2:W-:Y:S01]  /*269d0*/  STL [R1+0x1298], R9 ;  /* 0x0012980901007387 */ /* 0x0005e20000100800 */
[----:B------:R3:W-:Y:S02]  /*269e0*/  STL [R1+0x1294], R10 ;  /* 0x0012940a01007387 */ /* 0x0007e40000100800 */
[----:B------:R-:W-:Y:S01]  /*269f0*/  STL [R1+0x1290], R11 ;  /* 0x0012900b01007387 */ /* 0x000fe20000100800 */
[----:B--2---:R-:W2:Y:S01]  /*26a00*/  LDL.LU R9, [R1+0xe4] ;  /* 0x0000e40001097983 */ /* 0x004ea20000300800 */
[----:B---3--:R-:W2:Y:S02]  /*26a10*/  LDL.LU R10, [R1+0xe8] ;  /* 0x0000e800010a7983 */ /* 0x008ea40000300800 */
[----:B0-----:R0:W-:Y:S02]  /*26a20*/  STL.64 [R1+0x1300], R22 ;  /* 0x0013001601007387 */ /* 0x0011e40000100a00 */
[----:B-1----:R-:W-:-:S05]  /*26a30*/  IMAD.SHL.U32 R7, R7, 0x2, RZ ;  /* 0x0000000207077824 */ /* 0x002fca00078e00ff */
[----:B0-----:R-:W-:-:S04]  /*26a40*/  LOP3.LUT R23, R6, 0x10, R7, 0x78, !PT ;  /* 0x0000001006177812 */ /* 0x001fc800078e7807 */
[----:B------:R-:W-:-:S04]  /*26a50*/  LOP3.LUT R23, R23, R29, RZ, 0xfc, !PT ;  /* 0x0000001d17177212 */ /* 0x000fc800078efcff */
[----:B------:R-:W-:Y:S01]  /*26a60*/  LOP3.LUT R23, R23, 0x60, RZ, 0x3c, !PT ;  /* 0x0000006017177812 */ /* 0x000fe200078e3cff */
[----:B------:R0:W-:Y:S01]  /*26a70*/  STL.64 [R1+0x12f8], R20 ;  /* 0x0012f81401007387 */ /* 0x0001e20000100a00 */
[----:B------:R-:W-:-:S03]  /*26a80*/  MOV R11, R16 ;  /* 0x00000010000b7202 */ /* 0x000fc60000000f00 */
[----:B------:R-:W-:Y:S04]  /*26a90*/  STL [R1+0x1318], R23 ;  /* 0x0013181701007387 */ /* 0x000fe80000100800 */
[----:B------:R1:W3:Y:S04]  /*26aa0*/  LDSM.16.MT88.4 R16, [R23+0x1e080] ;  /* 0x01e080001710783b */ /* 0x0002e80000004200 */
[----:B0-----:R-:W2:Y:S01]  /*26ab0*/  LDL.LU R20, [R1+0x90] ;  /* 0x0000900001147983 */ /* 0x001ea20000300800 */
[----:B------:R-:W2:Y:S02]  /*26ac0*/  LDL.LU R21, [R1+0x94] ;  /* 0x0000940001157983 */ /* 0x000ea40000300800 */
[----:B------:R-:W2:Y:S02]  /*26ad0*/  LDL.LU R22, [R1+0x98] ;  /* 0x0000980001167983 */ /* 0x000ea40000300800 */
[----:B-1----:R-:W2:Y:S01]  /*26ae0*/  LDL.LU R23, [R1+0x9c] ;  /* 0x00009c0001177983 */ /* 0x002ea20000300800 */
[----:B------:R-:W-:-:S04]  /*26af0*/  LOP3.LUT R27, R6, 0x10, R7, 0x78, !PT ;  /* 0x00000010061b7812 */ /* 0x000fc800078e7807 */
[----:B------:R-:W-:Y:S01]  /*26b00*/  LOP3.LUT R27, R27, R29, RZ, 0xfc, !PT ;  /* 0x0000001d1b1b7212 */ /* 0x000fe200078efcff */
[----:B---3--:R-:W-:Y:S01]  /*26b10*/  STL.64 [R1+0x12f0], R18 ;  /* 0x0012f01201007387 */ /* 0x008fe20000100a00 */
[----:B------:R-:W-:Y:S03]  /*26b20*/  STL.64 [R1+0x12e8], R16 ;  /* 0x0012e81001007387 */ /* 0x000fe60000100a00 */
[----:B------:R-:W0:Y:S01]  /*26b30*/  LDSM.16.MT88.4 R16, [R27+0x1f000] ;  /* 0x01f000001b10783b */ /* 0x000e220000004200 */
[----:B------:R-:W-:-:S04]  /*26b40*/  LOP3.LUT R15, R6, 0x10, R7, 0x78, !PT ;  /* 0x00000010060f7812 */ /* 0x000fc800078e7807 */
[----:B------:R-:W-:-:S04]  /*26b50*/  LOP3.LUT R15, R15, R29, RZ, 0xfc, !PT ;  /* 0x0000001d0f0f7212 */ /* 0x000fc800078efcff */
[----:B------:R-:W-:Y:S01]  /*26b60*/  LOP3.LUT R15, R15, 0x20, RZ, 0x3c, !PT ;  /* 0x000000200f0f7812 */ /* 0x000fe200078e3cff */
[----:B0-----:R-:W-:Y:S01]  /*26b70*/  IMAD.MOV.U32 R6, RZ, RZ, R17 ;  /* 0x000000ffff067224 */ /* 0x001fe200078e0011 */
[----:B------:R-:W-:Y:S01]  /*26b80*/  MOV R7, R18 ;  /* 0x0000001200077202 */ /* 0x000fe20000000f00 */
[----:B------:R-:W-:Y:S01]  /*26b90*/  STL [R1+0x10], R16 ;  /* 0x0000101001007387 */ /* 0x000fe20000100800 */
[----:B------:R-:W-:Y:S02]  /*26ba0*/  IMAD.MOV.U32 R29, RZ, RZ, R19 ;  /* 0x000000ffff1d7224 */ /* 0x000fe400078e0013 */
[----:B------:R-:W-:Y:S02]  /*26bb0*/  LDSM.16.MT88.4 R16, [R27+0x1f080] ;  /* 0x01f080001b10783b */ /* 0x000fe40000004200 */
[----:B------:R-:W0:Y:S04]  /*26bc0*/  LDSM.16.MT88.4 R24, [R15+0x1f000] ;  /* 0x01f000000f18783b */ /* 0x000e280000004200 */
[----:B------:R-:W1:Y:S04]  /*26bd0*/  LDSM.16.MT88.4 R12, [R15+0x1f080] ;  /* 0x01f080000f0c783b */ /* 0x000e680000004200 */
[----:B0-----:R-:W-:Y:S01]  /*26be0*/  STL [R1+0x12ac], R24 ;  /* 0x0012ac1801007387 */ /* 0x001fe20000100800 */
[----:B------:R-:W-:Y:S02]  /*26bf0*/  STL.64 [R1], R16 ;  /* 0x0000001001007387 */ /* 0x000fe40000100a00 */
[----:B------:R2:W-:Y:S02]  /*26c00*/  STL.64 [R1+0x8], R18 ;  /* 0x0000081201007387 */ /* 0x0005e40000100a00 */
[----:B------:R0:W-:Y:S01]  /*26c10*/  STL [R1+0x12a8], R25 ;  /* 0x0012a81901007387 */ /* 0x0001e20000100800 */
[----:B------:R3:W-:Y:S01]  /*26c20*/  STL [R1+0x12a4], R26 ;  /* 0x0012a41a01007387 */ /* 0x0007e20000100800 */
[----:B------:R4:W-:Y:S01]  /*26c30*/  STL [R1+0x12a0], R27 ;  /* 0x0012a01b01007387 */ /* 0x0009e20000100800 */
[----:B--2---:R-:W-:Y:S02]  /*26c40*/  HMMA.16816.F32 R16, R8, R4, R20 ;  /* 0x000000040810723c */ /* 0x004fe40000001814 */
[----:B------:R-:W2:Y:S01]  /*26c50*/  LDL.LU R20, [R1+0xf0] ;  /* 0x0000f00001147983 */ /* 0x000ea20000300800 */
[----:B------:R-:W2:Y:S02]  /*26c60*/  LDL.LU R21, [R1+0xf4] ;  /* 0x0000f40001157983 */ /* 0x000ea40000300800 */
[----:B------:R-:W2:Y:S02]  /*26c70*/  LDL.LU R22, [R1+0xf8] ;  /* 0x0000f80001167983 */ /* 0x000ea40000300800 */
[----:B------:R-:W2:Y:S01]  /*26c80*/  LDL.LU R23, [R1+0xfc] ;  /* 0x0000fc0001177983 */ /* 0x000ea20000300800 */
[----:B------:R-:W2:Y:S01]  /*26c90*/  LDL.LU R24, [R1+0xa0] ;  /* 0x0000a00001187983 */ /* 0x000ea20000300800 */
[----:B0-----:R-:W2:Y:S02]  /*26ca0*/  LDL.LU R25, [R1+0xa4] ;  /* 0x0000a40001197983 */ /* 0x001ea40000300800 */
[----:B---3--:R-:W2:Y:S02]  /*26cb0*/  LDL.LU R26, [R1+0xa8] ;  /* 0x0000a800011a7983 */ /* 0x008ea40000300800 */
[----:B----4-:R-:W2:Y:S11]  /*26cc0*/  LDL.LU R27, [R1+0xac] ;  /* 0x0000ac00011b7983 */ /* 0x010eb60000300800 */
[----:B------:R-:W-:Y:S01]  /*26cd0*/  MOV R8, R16 ;  /* 0x0000001000087202 */ /* 0x000fe20000000f00 */
[----:B------:R-:W-:Y:S01]  /*26ce0*/  IMAD.MOV.U32 R9, RZ, RZ, R17 ;  /* 0x000000ffff097224 */ /* 0x000fe200078e0011 */
[----:B------:R-:W3:Y:S01]  /*26cf0*/  LDL.LU R16, [R1+0xd0] ;  /* 0x0000d00001107983 */ /* 0x000ee20000300800 */
[----:B------:R-:W-:Y:S01]  /*26d00*/  MOV R10, R18 ;  /* 0x00000012000a7202 */ /* 0x000fe20000000f00 */
[----:B------:R-:W3:Y:S02]  /*26d10*/  LDL.LU R17, [R1+0xd4] ;  /* 0x0000d40001117983 */ /* 0x000ee40000300800 */
[----:B------:R-:W4:Y:S02]  /*26d20*/  LDL.LU R18, [R1+0xd8] ;  /* 0x0000d80001127983 */ /* 0x000f240000300800 */
[----:B------:R-:W-:Y:S01]  /*26d30*/  IMAD.MOV.U32 R11, RZ, RZ, R19 ;  /* 0x000000ffff0b7224 */ /* 0x000fe200078e0013 */
[----:B------:R-:W-:-:S02]  /*26d40*/  MOV R19, R0 ;  /* 0x0000000000137202 */ /* 0x000fc40000000f00 */
[----:B------:R-:W2:Y:S04]  /*26d50*/  LDL.LU R0, [R1+0x131c] ;  /* 0x00131c0001007983 */ /* 0x000ea80000300800 */
[----:B----4-:R-:W-:Y:S01]  /*26d60*/  STL.64 [R1+0x1310], R18 ;  /* 0x0013101201007387 */ /* 0x010fe20000100a00 */
[----:B---3--:R0:W-:Y:S03]  /*26d70*/  STL.64 [R1+0x1308], R16 ;  /* 0x0013081001007387 */ /* 0x0081e60000100a00 */
[----:B0-----:R-:W3:Y:S01]  /*26d80*/  LDL.LU R16, [R1+0xc0] ;  /* 0x0000c00001107983 */ /* 0x001ee20000300800 */
[----:B------:R-:W3:Y:S02]  /*26d90*/  LDL.LU R17, [R1+0xc4] ;  /* 0x0000c40001117983 */ /* 0x000ee40000300800 */
[----:B------:R-:W3:Y:S02]  /*26da0*/  LDL.LU R18, [R1+0xc8] ;  /* 0x0000c80001127983 */ /* 0x000ee40000300800 */
[----:B------:R-:W3:Y:S01]  /*26db0*/  LDL.LU R19, [R1+0xcc] ;  /* 0x0000cc0001137983 */ /* 0x000ee20000300800 */
[----:B------:R-:W-:Y:S01]  /*26dc0*/  STL [R1+0x12bc], R11 ;  /* 0x0012bc0b01007387 */ /* 0x000fe20000100800 */
[----:B------:R-:W-:Y:S02]  /*26dd0*/  STL [R1+0x12b8], R10 ;  /* 0x0012b80a01007387 */ /* 0x000fe40000100800 */
[----:B------:R-:W-:Y:S02]  /*26de0*/  STL [R1+0x12b4], R9 ;  /* 0x0012b40901007387 */ /* 0x000fe40000100800 */
[----:B------:R0:W-:Y:S02]  /*26df0*/  STL [R1+0x12b0], R8 ;  /* 0x0012b00801007387 */ /* 0x0001e40000100800 */
[----:B0-----:R-:W3:Y:S01]  /*26e00*/  LDL.LU R8, [R1+0xb0] ;  /* 0x0000b00001087983 */ /* 0x001ee20000300800 */
[----:B------:R-:W3:Y:S02]  /*26e10*/  LDL.LU R9, [R1+0xb4] ;  /* 0x0000b40001097983 */ /* 0x000ee40000300800 */
[----:B------:R-:W3:Y:S02]  /*26e20*/  LDL.LU R10, [R1+0xb8] ;  /* 0x0000b800010a7983 */ /* 0x000ee40000300800 */
[----:B------:R-:W3:Y:S01]  /*26e30*/  LDL.LU R11, [R1+0xbc] ;  /* 0x0000bc00010b7983 */ /* 0x000ee20000300800 */
[----:B-1----:R-:W-:Y:S01]  /*26e40*/  STL.64 [R1+0x30], R12 ;  /* 0x0000300c01007387 */ /* 0x002fe20000100a00 */
[----:B------:R-:W-:Y:S02]  /*26e50*/  STL.64 [R1+0x38], R14 ;  /* 0x0000380e01007387 */ /* 0x000fe40000100a00 */
[----:B--2---:R-:W0:Y:S02]  /*26e60*/  LDSM.16.MT88.4 R12, [R0+0x1f000] ;  /* 0x01f00000000c783b */ /* 0x004e240000004200 */
[----:B0-----:R0:W-:Y:S02]  /*26e70*/  STL.64 [R1+0x60], R12 ;  /* 0x0000600c01007387 */ /* 0x0011e40000100a00 */
[----:B------:R1:W-:Y:S02]  /*26e80*/  STL.64 [R1+0x68], R14 ;  /* 0x0000680e01007387 */ /* 0x0003e40000100a00 */
[----:B0-----:R-:W2:Y:S01]  /*26e90*/  LDL.LU R12, [R1+0x50] ;  /* 0x00005000010c7983 */ /* 0x001ea20000300800 */
[----:B------:R-:W2:Y:S02]  /*26ea0*/  LDL.LU R13, [R1+0x54] ;  /* 0x00005400010d7983 */ /* 0x000ea40000300800 */
[----:B-1----:R-:W4:Y:S02]  /*26eb0*/  LDL.LU R14, [R1+0x58] ;  /* 0x00005800010e7983 */ /* 0x002f240000300800 */
[----:B------:R-:W4:Y:S01]  /*26ec0*/  LDL.LU R15, [R1+0x5c] ;  /* 0x00005c00010f7983 */ /* 0x000f220000300800 */
[-C--:B------:R-:W-:Y:S11]  /*26ed0*/  HMMA.16816.F32 R20, R20, R4.reuse, R24 ;  /* 0x000000041414723c */ /* 0x080ff60000001818 */
[----:B------:R-:W-:Y:S11]  /*26ee0*/  @!UPT UIADD3 URZ, URZ, URZ, URZ ;  /* 0x0000003f3f3ff290 */ /* 0x000ff6000fffe03f */
[----:B------:R-:W-:Y:S02]  /*26ef0*/  @!UPT UIADD3 URZ, URZ, URZ, URZ ;  /* 0x0000003f3f3ff290 */ /* 0x000fe4000fffe03f */
[----:B------:R-:W-:Y:S01]  /*26f00*/  MOV R24, R20 ;  /* 0x0000001400187202 */ /* 0x000fe20000000f00 */
[----:B------:R-:W-:Y:S01]  /*26f10*/  IMAD.MOV.U32 R25, RZ, RZ, R21 ;  /* 0x000000ffff197224 */ /* 0x000fe200078e0015 */
[----:B------:R-:W-:Y:S01]  /*26f20*/  MOV R26, R22 ;  /* 0x00000016001a7202 */ /* 0x000fe20000000f00 */
[----:B------:R-:W-:Y:S02]  /*26f30*/  IMAD.MOV.U32 R27, RZ, RZ, R23 ;  /* 0x000000ffff1b7224 */ /* 0x000fe400078e0017 */
[----:B------:R-:W0:Y:S02]  /*26f40*/  LDSM.16.MT88.4 R20, [R0+0x1f080] ;  /* 0x01f080000014783b */ /* 0x000e240000004200 */
[----:B0-----:R-:W-:Y:S02]  /*26f50*/  IMAD.MOV.U32 R0, RZ, RZ, R23 ;  /* 0x000000ffff007224 */ /* 0x001fe400078e0017 */
[----:B----4-:R-:W-:Y:S01]  /*26f60*/  STL.64 [R1+0x12d8], R14 ;  /* 0x0012d80e01007387 */ /* 0x010fe20000100a00 */
[----:B--2---:R0:W-:Y:S03]  /*26f70*/  STL.64 [R1+0x12d0], R12 ;  /* 0x0012d00c01007387 */ /* 0x0041e60000100a00 */
[----:B0-----:R-:W2:Y:S01]  /*26f80*/  LDL.LU R12, [R1+0x70] ;  /* 0x00007000010c7983 */ /* 0x001ea20000300800 */
[----:B------:R-:W4:Y:S01]  /*26f90*/  LDL.LU R23, [R1+0x1318] ;  /* 0x0013180001177983 */ /* 0x000f220000300800 */
[----:B---3--:R-:W-:Y:S01]  /*26fa0*/  HMMA.16816.F32 R8, R16, R4, R8 ;  /* 0x000000041008723c */ /* 0x008fe20000001808 */
[----:B------:R-:W-:Y:S01]  /*26fb0*/  IMAD.MOV.U32 R13, RZ, RZ, R28 ;  /* 0x000000ffff0d7224 */ /* 0x000fe200078e001c */
[----:B------:R-:W-:Y:S01]  /*26fc0*/  MOV R14, R3 ;  /* 0x00000003000e7202 */ /* 0x000fe20000000f00 */
[----:B------:R-:W-:Y:S01]  /*26fd0*/  IMAD.MOV.U32 R15, RZ, RZ, R2 ;  /* 0x000000ffff0f7224 */ /* 0x000fe200078e0002 */
[----:B------:R-:W-:Y:S01]  /*26fe0*/  MOV R28, R20 ;  /* 0x00000014001c7202 */ /* 0x000fe20000000f00 */
[----:B------:R-:W-:Y:S01]  /*26ff0*/  IMAD.MOV.U32 R3, RZ, RZ, R21 ;  /* 0x000000ffff037224 */ /* 0x000fe200078e0015 */
[----:B------:R-:W-:Y:S11]  /*27000*/  MOV R2, R22 ;  /* 0x0000001600027202 */ /* 0x000ff60000000f00 */
[----:B------:R-:W-:Y:S06]  /*27010*/  @!UPT UIADD3 URZ, URZ, URZ, URZ ;  /* 0x0000003f3f3ff290 */ /* 0x000fec000fffe03f */
[----:B------:R-:W-:Y:S01]  /*27020*/  STL.64 [R1+0x80], R8 ;  /* 0x0000800801007387 */ /* 0x000fe20000100a00 */
[----:B------:R-:W-:Y:S03]  /*27030*/  STL.64 [R1+0x88], R10 ;  /* 0x0000880a01007387 */ /* 0x000fe60000100a00 */
[----:B----4-:R-:W0:Y:S02]  /*27040*/  LDSM.16.MT88.4 R16, [R23+0x1f000] ;  /* 0x01f000001710783b */ /* 0x010e240000004200 */
[----:B------:R-:W1:Y:S04]  /*27050*/  LDSM.16.MT88.4 R20, [R23+0x1f080] ;  /* 0x01f080001714783b */ /* 0x000e680000004200 */
[----:B------:R-:W-:Y:S01]  /*27060*/  BAR.SYNC.DEFER_BLOCKING 0x0 ;  /* 0x0000000000007b1d */ /* 0x000fe20000010000 */
[----:B0-----:R-:W-:Y:S01]  /*27070*/  MOV R9, R18 ;  /* 0x0000001200097202 */ /* 0x001fe20000000f00 */
[----:B------:R-:W-:Y:S01]  /*27080*/  IMAD.MOV.U32 R8, RZ, RZ, R19 ;  /* 0x000000ffff087224 */ /* 0x000fe200078e0013 */
[----:B------:R-:W-:Y:S01]  /*27090*/  MOV R11, R16 ;  /* 0x00000010000b7202 */ /* 0x000fe20000000f00 */
[----:B------:R-:W-:-:S02]  /*270a0*/  IMAD.MOV.U32 R10, RZ, RZ, R17 ;  /* 0x000000ffff0a7224 */ /* 0x000fc400078e0011 */
[----:B------:R-:W3:Y:S01]  /*270b0*/  LDL.LU.64 R18, [R1+0x1310] ;  /* 0x0013100001127983 */ /* 0x000ee20000300a00 */
[----:B------:R-:W3:Y:S02]  /*270c0*/  LDL.LU.64 R16, [R1+0x1308] ;  /* 0x0013080001107983 */ /* 0x000ee40000300a00 */
[----:B-1----:R-:W-:Y:S02]  /*270d0*/  STL.64 [R1+0xc0], R20 ;  /* 0x0000c01401007387 */ /* 0x002fe40000100a00 */
[----:B------:R0:W-:Y:S02]  /*270e0*/  STL.64 [R1+0xc8], R22 ;  /* 0x0000c81601007387 */ /* 0x0001e40000100a00 */
[----:B0-----:R-:W3:Y:S01]  /*270f0*/  LDL.LU.64 R22, [R1+0x1300] ;  /* 0x0013000001167983 */ /* 0x001ee20000300a00 */
[----:B------:R-:W3:Y:S02]  /*27100*/  LDL.LU.64 R20, [R1+0x12f8] ;  /* 0x0012f80001147983 */ /* 0x000ee40000300a00 */
[-C--:B---3--:R-:W-:Y:S01]  /*27110*/  HMMA.16816.F32 R20, R20, R4.reuse, R16 ;  /* 0x000000041414723c */ /* 0x088fe20000001810 */
[----:B------:R-:W2:Y:S01]  /*27120*/  LDL.LU.64 R18, [R1+0x12f0] ;  /* 0x0012f00001127983 */ /* 0x000ea20000300a00 */
[----:B------:R-:W2:Y:S11]  /*27130*/  LDL.LU.64 R16, [R1+0x12e8] ;  /* 0x0012e80001107983 */ /* 0x000eb60000300a00 */
[----:B------:R-:W-:Y:S10]  /*27140*/  @!UPT UIADD3 URZ, URZ, URZ, URZ ;  /* 0x0000003f3f3ff290 */ /* 0x000ff4000fffe03f */
[----:B------:R0:W-:Y:S01]  /*27150*/  STL.64 [R1+0x90], R20 ;  /* 0x0000901401007387 */ /* 0x0001e20000100a00 */
[----:B------:R1:W-:Y:S03]  /*27160*/  STL.64 [R1+0x98], R22 ;  /* 0x0000981601007387 */ /* 0x0003e60000100a00 */
[----:B0-----:R-:W3:Y:S01]  /*27170*/  LDL.LU R20, [R1+0x10] ;  /* 0x0000100001147983 */ /* 0x001ee20000300800 */
[----:B------:R-:W-:Y:S02]  /*27180*/  MOV R21, R6 ;  /* 0x0000000600157202 */ /* 0x000fe40000000f00 */
[----:B------:R-:W3:Y:S02]  /*27190*/  LDL.LU R6, [R1+0x12e4] ;  /* 0x0012e40001067983 */ /* 0x000ee40000300800 */
[----:B-1----:R-:W-:Y:S02]  /*271a0*/  IMAD.MOV.U32 R22, RZ, RZ, R7 ;  /* 0x000000ffff167224 */ /* 0x002fe400078e0007 */
[----:B------:R-:W3:Y:S01]  /*271b0*/  LDL.LU R7, [R1+0x12e0] ;  /* 0x0012e00001077983 */ /* 0x000ee20000300800 */
[----:B--2---:R-:W-:Y:S03]  /*271c0*/  HMMA.16816.F32 R16, R16, R4, R12 ;  /* 0x000000041010723c */ /* 0x004fe6000000180c */
[----:B------:R-:W3:Y:S01]  /*271d0*/  LDL.LU.64 R14, [R1+0x12d8] ;  /* 0x0012d800010e7983 */ /* 0x000ee20000300a00 */
[----:B------:R-:W3:Y:S01]  /*271e0*/  LDL.LU.64 R12, [R1+0x12d0] ;  /* 0x0012d000010c7983 */ /* 0x000ee20000300a00 */
[----:B------:R-:W-:Y:S11]  /*271f0*/  MOV R23, R29 ;  /* 0x0000001d00177202 */ /* 0x000ff60000000f00 */
[----:B------:R-:W-:Y:S07]  /*27200*/  @!UPT UIADD3 URZ, URZ, URZ, URZ ;  /* 0x0000003f3f3ff290 */ /* 0x000fee000fffe03f */
[----:B------:R0:W-:Y:S01]  /*27210*/  STL [R1+0x70], R16 ;  /* 0x0000701001007387 */ /* 0x0001e20000100800 */
[----:B------:R-:W-:Y:S01]  /*27220*/  IMAD.MOV.U32 R29, RZ, RZ, R17 ;  /* 0x000000ffff1d7224 */ /* 0x000fe200078e0011 */
[----:B------:R-:W-:Y:S01]  /*27230*/  MOV R5, R18 ;  /* 0x0000001200057202 */ /* 0x000fe20000000f00 */
[----:B------:R-:W-:Y:S01]  /*27240*/  IMAD.MOV.U32 R4, RZ, RZ, R19 ;  /* 0x000000ffff047224 */ /* 0x000fe200078e0013 */
[----:B0-----:R-:W2:Y:S01]  /*27250*/  LDL.LU R16, [R1] ;  /* 0x0000000001107983 */ /* 0x001ea20000300800 */
[----:B------:R-:W2:Y:S02]  /*27260*/  LDL.LU R17, [R1+0x4] ;  /* 0x0000040001117983 */ /* 0x000ea40000300800 */
[----:B------:R-:W2:Y:S02]  /*27270*/  LDL.LU R18, [R1+0x8] ;  /* 0x0000080001127983 */ /* 0x000ea40000300800 */
[----:B------:R-:W2:Y:S01]  /*27280*/  LDL.LU R19, [R1+0xc] ;  /* 0x00000c0001137983 */ /* 0x000ea20000300800 */
[----:B---3--:R-:W-:Y:S01]  /*27290*/  HMMA.16816.F32 R20, R20, R6, R12 ;  /* 0x000000061414723c */ /* 0x008fe2000000180c */
[----:B------:R-:W2:Y:S01]  /*272a0*/  LDL.LU.64 R14, [R1+0x12c8] ;  /* 0x0012c800010e7983 */ /* 0x000ea20000300a00 */
[----:B------:R-:W2:Y:S11]  /*272b0*/  LDL.LU.64 R12, [R1+0x12c0] ;  /* 0x0012c000010c7983 */ /* 0x000eb60000300a00 */
[----:B------:R-:W-:Y:S10]  /*272c0*/  @!UPT UIADD3 URZ, URZ, URZ, URZ ;  /* 0x0000003f3f3ff290 */ /* 0x000ff4000fffe03f */
[----:B------:R0:W-:Y:S01]  /*272d0*/  STL.64 [R1+0x10], R20 ;  /* 0x0000101401007387 */ /* 0x0001e20000100a00 */
[----:B------:R1:W-:Y:S01]  /*272e0*/  STL.64 [R1+0x18], R22 ;  /* 0x0000181601007387 */ /* 0x0003e20000100a00 */
[----:B0-----:R-:W-:Y:S02]  /*272f0*/  MOV R20, R28 ;  /* 0x0000001c00147202 */ /* 0x001fe40000000f00 */
[----:B-1----:R-:W-:Y:S01]  /*27300*/  MOV R22, R2 ;  /* 0x0000000200167202 */ /* 0x002fe20000000f00 */
[----:B------:R-:W-:Y:S02]  /*27310*/  IMAD.MOV.U32 R23, RZ, RZ, R0 ;  /* 0x000000ffff177224 */ /* 0x000fe400078e0000 */
[----:B------:R-:W-:-:S03]  /*27320*/  IMAD.MOV.U32 R21, RZ, RZ, R3 ;  /* 0x000000ffff157224 */ /* 0x000fc600078e0003 */
[----:B------:R-:W-:Y:S02]  /*27330*/  STL.64 [R1+0x1278], R22 ;  /* 0x0012781601007387 */ /* 0x000fe40000100a00 */
[----:B------:R0:W-:Y:S01]  /*27340*/  STL.64 [R1+0x1270], R20 ;  /* 0x0012701401007387 */ /* 0x0001e20000100a00 */
[----:B--2---:R-:W-:Y:S01]  /*27350*/  HMMA.16816.F32 R12, R16, R6, R12 ;  /* 0x00000006100c723c */ /* 0x004fe2000000180c */
[----:B------:R-:W2:Y:S01]  /*27360*/  LDL.LU R16, [R1+0x30] ;  /* 0x0000300001107983 */ /* 0x000ea20000300800 */
[----:B------:R-:W2:Y:S02]  /*27370*/  LDL.LU R17, [R1+0x34] ;  /* 0x0000340001117983 */ /* 0x000ea40000300800 */
[----:B------:R-:W2:Y:S02]  /*27380*/  LDL.LU R18, [R1+0x38] ;  /* 0x0000380001127983 */ /* 0x000ea40000300800 */
[----:B------:R-:W2:Y:S11]  /*27390*/  LDL.LU R19, [R1+0x3c] ;  /* 0x00003c0001137983 */ /* 0x000eb60000300800 */
[----:B------:R-:W-:Y:S07]  /*273a0*/  @!UPT UIADD3 URZ, URZ, URZ, URZ ;  /* 0x0000003f3f3ff290 */ /* 0x000fee000fffe03f */
[----:B------:R-:W-:Y:S01]  /*273b0*/  MOV R28, R12 ;  /* 0x0000000c001c7202 */ /* 0x000fe20000000f00 */
[----:B------:R-:W-:Y:S01]  /*273c0*/  IMAD.MOV.U32 R3, RZ, RZ, R13 ;  /* 0x000000ffff037224 */ /* 0x000fe200078e000d */
[----:B------:R-:W-:Y:S02]  /*273d0*/  MOV R12, R11 ;  /* 0x0000000b000c7202 */ /* 0x000fe40000000f00 */
[----:B------:R-:W-:Y:S01]  /*273e0*/  MOV R2, R14 ;  /* 0x0000000e00027202 */ /* 0x000fe20000000f00 */
[----:B------:R-:W3:Y:S01]  /*273f0*/  LDL.LU R11, [R1+0x12bc] ;  /* 0x0012bc00010b7983 */ /* 0x000ee20000300800 */
[----:B------:R-:W-:Y:S02]  /*27400*/  IMAD.MOV.U32 R13, RZ, RZ, R10 ;  /* 0x000000ffff0d7224 */ /* 0x000fe400078e000a */
[----:B------:R-:W-:Y:S02]  /*27410*/  IMAD.MOV.U32 R0, RZ, RZ, R15 ;  /* 0x000000ffff007224 */ /* 0x000fe400078e000f */
[----:B------:R-:W4:Y:S01]  /*27420*/  LDL.LU R10, [R1+0x12b8] ;  /* 0x0012b800010a7983 */ /* 0x000f220000300800 */
[----:B------:R-:W-:Y:S01]  /*27430*/  MOV R14, R9 ;  /* 0x00000009000e7202 */ /* 0x000fe20000000f00 */
[----:B------:R-:W-:Y:S01]  /*27440*/  IMAD.MOV.U32 R15, RZ, RZ, R8 ;  /* 0x000000ffff0f7224 */ /* 0x000fe200078e0008 */
[----:B------:R-:W2:Y:S01]  /*27450*/  LDL.LU R9, [R1+0x12b4] ;  /* 0x0012b40001097983 */ /* 0x000ea20000300800 */
[----:B------:R-:W2:Y:S01]  /*27460*/  LDL.LU R8, [R1+0x12b0] ;  /* 0x0012b00001087983 */ /* 0x000ea20000300800 */
[----:B0-----:R-:W-:-:S02]  /*27470*/  MOV R20, R24 ;  /* 0x0000001800147202 */ /* 0x001fc40000000f00 */
[----:B------:R-:W-:Y:S01]  /*27480*/  MOV R22, R26 ;  /* 0x0000001a00167202 */ /* 0x000fe20000000f00 */
[----:B------:R-:W-:Y:S01]  /*27490*/  IMAD.MOV.U32 R23, RZ, RZ, R27 ;  /* 0x000000ffff177224 */ /* 0x000fe200078e001b */
[----:B------:R-:W2:Y:S01]  /*274a0*/  LDL.LU R24, [R1+0x12ac] ;  /* 0x0012ac0001187983 */ /* 0x000ea20000300800 */
[----:B------:R-:W-:Y:S02]  /*274b0*/  IMAD.MOV.U32 R21, RZ, RZ, R25 ;  /* 0x000000ffff157224 */ /* 0x000fe400078e0019 */
[----:B------:R-:W2:Y:S02]  /*274c0*/  LDL.LU R25, [R1+0x12a8] ;  /* 0x0012a80001197983 */ /* 0x000ea40000300800 */
[----:B------:R-:W2:Y:S01]  /*274d0*/  LDL.LU R26, [R1+0x12a4] ;  /* 0x0012a400011a7983 */ /* 0x000ea20000300800 */
[----:B------:R-:W2:Y:S01]  /*274e0*/  LDL.LU R27, [R1+0x12a0] ;  /* 0x0012a000011b7983 */ /* 0x000ea20000300800 */
[----:B------:R3:W-:Y:S02]  /*274f0*/  STL.64 [R1+0x1288], R22 ;  /* 0x0012881601007387 */ /* 0x0007e40000100a00 */
[----:B------:R2:W-:Y:S02]  /*27500*/  STL.64 [R1+0x1280], R20 ;  /* 0x0012801401007387 */ /* 0x0005e40000100a00 */
[----:B---3--:R-:W-:Y:S01]  /*27510*/  IMAD.MOV.U32 R23, RZ, RZ, R11 ;  /* 0x000000ffff177224 */ /* 0x008fe200078e000b */
[----:B----4-:R-:W-:Y:S01]  /*27520*/  MOV R22, R10 ;  /* 0x0000000a00167202 */ /* 0x010fe20000000f00 */
[----:B--2---:R-:W-:Y:S01]  /*27530*/  IMAD.MOV.U32 R21, RZ, RZ, R9 ;  /* 0x000000ffff157224 */ /* 0x004fe200078e0009 */
[----:B------:R-:W-:-:S02]  /*27540*/  MOV R20, R8 ;  /* 0x0000000800147202 */ /* 0x000fc40000000f00 */
[----:B------:R-:W2:Y:S01]  /*27550*/  LDL.LU R8, [R1+0x129c] ;  /* 0x00129c0001087983 */ /* 0x000ea20000300800 */
[----:B------:R-:W2:Y:S02]  /*27560*/  LDL.LU R9, [R1+0x1298] ;  /* 0x0012980001097983 */ /* 0x000ea40000300800 */
[----:B------:R-:W2:Y:S02]  /*27570*/  LDL.LU R10, [R1+0x1294] ;  /* 0x00129400010a7983 */ /* 0x000ea40000300800 */
[----:B------:R-:W2:Y:S01]  /*27580*/  LDL.LU R11, [R1+0x1290] ;  /* 0x00129000010b7983 */ /* 0x000ea20000300800 */
[----:B------:R-:W-:Y:S01]  /*27590*/  STL.64 [R1+0x1268], R14 ;  /* 0x0012680e01007387 */ /* 0x000fe20000100a00 */
[----:B------:R0:W-:Y:S03]  /*275a0*/  STL.64 [R1+0x1260], R12 ;  /* 0x0012600c01007387 */ /* 0x0001e60000100a00 */
[----:B0-----:R-:W3:Y:S01]  /*275b0*/  LDL.LU R12, [R1+0x80] ;  /* 0x00008000010c7983 */ /* 0x001ee20000300800 */
[----:B------:R-:W3:Y:S02]  /*275c0*/  LDL.LU R13, [R1+0x84] ;  /* 0x00008400010d7983 */ /* 0x000ee40000300800 */
[----:B------:R-:W3:Y:S02]  /*275d0*/  LDL.LU R14, [R1+0x88] ;  /* 0x00008800010e7983 */ /* 0x000ee40000300800 */
[----:B------:R-:W3:Y:S01]  /*275e0*/  LDL.LU R15, [R1+0x8c] ;  /* 0x00008c00010f7983 */ /* 0x000ee20000300800 */
[-C--:B--2---:R-:W-:Y:S01]  /*275f0*/  HMMA.16816.F32 R24, R24, R6.reuse, R8 ;  /* 0x000000061818723c */ /* 0x084fe20000001808 */
[----:B------:R-:W2:Y:S01]  /*27600*/  LDL.LU R8, [R1+0x60] ;  /* 0x0000600001087983 */ /* 0x000ea20000300800 */
[----:B------:R-:W2:Y:S02]  /*27610*/  LDL.LU R9, [R1+0x64] ;  /* 0x0000640001097983 */ /* 0x000ea40000300800 */
[----:B------:R-:W2:Y:S02]  /*27620*/  LDL.LU R10, [R1+0x68] ;  /* 0x00006800010a7983 */ /* 0x000ea40000300800 */
[----:B------:R-:W2:Y:S11]  /*27630*/  LDL.LU R11, [R1+0x6c] ;  /* 0x00006c00010b7983 */ /* 0x000eb60000300800 */
[----:B------:R-:W-:Y:S06]  /*27640*/  @!UPT UIADD3 URZ, URZ, URZ, URZ ;  /* 0x0000003f3f3ff290 */ /* 0x000fec000fffe03f */
[----:B------:R-:W-:Y:S01]  /*27650*/  STL.64 [R1+0x1238], R26 ;  /* 0x0012381a01007387 */ /* 0x000fe20000100a00 */
[----:B------:R0:W-:Y:S03]  /*27660*/  STL.64 [R1+0x1230], R24 ;  /* 0x0012301801007387 */ /* 0x0001e60000100a00 */
[----:B0-----:R-:W4:Y:S01]  /*27670*/  LDL.LU R24, [R1+0xc0] ;  /* 0x0000c00001187983 */ /* 0x001f220000300800 */
[----:B------:R-:W4:Y:S02]  /*27680*/  LDL.LU R25, [R1+0xc4] ;  /* 0x0000c40001197983 */ /* 0x000f240000300800 */
[----:B------:R-:W2:Y:S02]  /*27690*/  LDL.LU R26, [R1+0xc8] ;  /* 0x0000c800011a7983 */ /* 0x000ea40000300800 */
[----:B------:R-:W2:Y:S01]  /*276a0*/  LDL.LU R27, [R1+0xcc] ;  /* 0x0000cc00011b7983 */ /* 0x000ea20000300800 */
[-C--:B------:R-:W-:Y:S01]  /*276b0*/  HMMA.16816.F32 R16, R16, R6.reuse, R20 ;  /* 0x000000061010723c */ /* 0x080fe20000001814 */
[----:B--2---:R-:W-:Y:S01]  /*276c0*/  STL.64 [R1+0x1258], R26 ;  /* 0x0012581a01007387 */ /* 0x004fe20000100a00 */
[----:B----4-:R0:W-:Y:S03]  /*276d0*/  STL.64 [R1+0x1250], R24 ;  /* 0x0012501801007387 */ /* 0x0101e60000100a00 */
[----:B0-----:R-:W2:Y:S01]  /*276e0*/  LDL.LU R24, [R1+0x90] ;  /* 0x0000900001187983 */ /* 0x001ea20000300800 */
[----:B------:R-:W2:Y:S02]  /*276f0*/  LDL.LU R25, [R1+0x94] ;  /* 0x0000940001197983 */ /* 0x000ea40000300800 */
[----:B------:R-:W2:Y:S02]  /*27700*/  LDL.LU R26, [R1+0x98] ;  /* 0x00009800011a7983 */ /* 0x000ea40000300800 */
[----:B------:R-:W2:Y:S01]  /*27710*/  LDL.LU R27, [R1+0x9c] ;  /* 0x00009c00011b7983 */ /* 0x000ea20000300800 */
[----:B------:R-:W4:Y:S01]  /*27720*/  LDL.LU.64 R22, [R1+0x1288] ;  /* 0x0012880001167983 */ /* 0x000f220000300a00 */
[----:B------:R-:W4:Y:S11]  /*27730*/  LDL.LU.64 R20, [R1+0x1280] ;  /* 0x0012800001147983 */ /* 0x000f360000300a00 */
[----:B------:R-:W-:Y:S02]  /*27740*/  STL.64 [R1+0x1248], R18 ;  /* 0x0012481201007387 */ /* 0x000fe40000100a00 */
[----:B------:R0:W-:Y:S02]  /*27750*/  STL.64 [R1+0x1240], R16 ;  /* 0x0012401001007387 */ /* 0x0001e40000100a00 */
[----:B0-----:R-:W2:Y:S01]  /*27760*/  LDL.LU R16, [R1+0x70] ;  /* 0x0000700001107983 */ /* 0x001ea20000300800 */
[-C--:B----4-:R-:W-:Y:S03]  /*27770*/  HMMA.16816.F32 R8, R8, R6.reuse, R20 ;  /* 0x000000060808723c */ /* 0x090fe60000001814 */
[----:B------:R-:W3:Y:S01]  /*27780*/  LDL.LU.64 R22, [R1+0x1278] ;  /* 0x0012780001167983 */ /* 0x000ee20000300a00 */
[----:B------:R-:W3:Y:S04]  /*27790*/  LDL.LU.64 R20, [R1+0x1270] ;  /* 0x0012700001147983 */ /* 0x000ee80000300a00 */
[----:B---3--:R-:W-:Y:S01]  /*277a0*/  HMMA.16816.F32 R20, R20, R6, R12 ;  /* 0x000000061414723c */ /* 0x008fe2000000180c */
[----:B------:R-:W2:Y:S01]  /*277b0*/  LDL.LU.64 R14, [R1+0x1268] ;  /* 0x00126800010e7983 */ /* 0x000ea20000300a00 */
[----:B------:R-:W2:Y:S01]  /*277c0*/  LDL.LU.64 R12, [R1+0x1260] ;  /* 0x00126000010c7983 */ /* 0x000ea20000300a00 */
[----:B------:R-:W-:Y:S01]  /*277d0*/  MOV R17, R29 ;  /* 0x0000001d00117202 */ /* 0x000fe20000000f00 */
[----:B------:R-:W-:Y:S01]  /*277e0*/  IMAD.MOV.U32 R18, RZ, RZ, R5 ;  /* 0x000000ffff127224 */ /* 0x000fe200078e0005 */
[----:B------:R-:W-:-:S03]  /*277f0*/  MOV R19, R4 ;  /* 0x0000000400137202 */ /* 0x000fc60000000f00 */
[-C--:B--2---:R-:W-:Y:S01]  /*27800*/  HMMA.16816.F32 R12, R12, R6.reuse, R24 ;  /* 0x000000060c0c723c */ /* 0x084fe20000001818 */
[----:B------:R-:W2:Y:S01]  /*27810*/  LDL.LU.64 R26, [R1+0x1258] ;  /* 0x00125800011a7983 */ /* 0x000ea20000300a00 */
[----:B------:R-:W2:Y:S02]  /*27820*/  LDL.LU.64 R24, [R1+0x1250] ;  /* 0x0012500001187983 */ /* 0x000ea40000300a00 */
[----:B------:R-:W-:Y:S02]  /*27830*/  FMUL R29, R2, c[0x0][0x188] ;  /* 0x00006200021d7a20 */ /* 0x000fe40000400000 */
[----:B------:R-:W0:Y:S01]  /*27840*/  S2R R2, SR_TID.X ;  /* 0x0000000000027919 */ /* 0x000e220000002100 */
[----:B------:R-:W-:Y:S01]  /*27850*/  FMUL R0, R0, c[0x0][0x188] ;  /* 0x0000620000007a20 */ /* 0x000fe20000400000 */
[----:B--2---:R-:W-:Y:S02]  /*27860*/  HMMA.16816.F32 R4, R24, R6, R16 ;  /* 0x000000061804723c */ /* 0x004fe40000001810 */
[----:B------:R-:W2:Y:S01]  /*27870*/  LDL.LU.64 R18, [R1+0x1248] ;  /* 0x0012480001127983 */ /* 0x000ea20000300a00 */
[----:B------:R-:W3:Y:S02]  /*27880*/  LDL.LU.64 R16, [R1+0x1240] ;  /* 0x0012400001107983 */ /* 0x000ee40000300a00 */
[----:B------:R-:W4:Y:S02]  /*27890*/  LDL.LU.64 R26, [R1+0x1238] ;  /* 0x00123800011a7983 */ /* 0x000f240000300a00 */
[----:B------:R-:W2:Y:S11]  /*278a0*/  LDL.LU.64 R24, [R1+0x1230] ;  /* 0x0012300001187983 */ /* 0x000eb60000300a00 */
[----:B------:R-:W-:Y:S05]  /*278b0*/  @!UPT UIADD3 URZ, URZ, URZ, URZ ;  /* 0x0000003f3f3ff290 */ /* 0x000fea000fffe03f */
[----:B------:R1:W-:Y:S01]  /*278c0*/  STL [R1+0x1224], R4 ;  /* 0x0012240401007387 */ /* 0x0003e20000100800 */
[----:B------:R0:W-:Y:S02]  /*278d0*/  STL [R1+0x1220], R5 ;  /* 0x0012200501007387 */ /* 0x0001e40000100800 */
[----:B------:R-:W-:Y:S02]  /*278e0*/  STL [R1+0x121c], R6 ;  /* 0x00121c0601007387 */ /* 0x000fe40000100800 */
[----:B------:R0:W-:Y:S02]  /*278f0*/  STL [R1+0x120c], R7 ;  /* 0x00120c0701007387 */ /* 0x0001e40000100800 */
[----:B-1----:R-:W-:Y:S02]  /*27900*/  FMUL R4, R3, c[0x0][0x188] ;  /* 0x0000620003047a20 */ /* 0x002fe40000400000 */
[----:B0-----:R-:W-:-:S03]  /*27910*/  FMUL R5, R28, c[0x0][0x188] ;  /* 0x000062001c057a20 */ /* 0x001fc60000400000 */
[----:B------:R-:W-:Y:S02]  /*27920*/  STL [R1+0x1228], R4 ;  /* 0x0012280401007387 */ /* 0x000fe40000100800 */
[----:B------:R-:W-:Y:S02]  /*27930*/  STL [R1], R5 ;  /* 0x0000000501007387 */ /* 0x000fe40000100800 */
[----:B------:R0:W-:Y:S01]  /*27940*/  STL [R1+0x4], R0 ;  /* 0x0000040001007387 */ /* 0x0001e20000100800 */
[C---:B------:R-:W-:Y:S02]  /*27950*/  LOP3.LUT R7, R2.reuse, 0xe0, RZ, 0xc0, !PT ;  /* 0x000000e002077812 */ /* 0x040fe400078ec0ff */
[----:B0-----:R-:W-:-:S05]  /*27960*/  LOP3.LUT R0, R2, 0x3, RZ, 0xc0, !PT ;  /* 0x0000000302007812 */ /* 0x001fca00078ec0ff */
[----:B------:R-:W-:-:S05]  /*27970*/  IMAD.SHL.U32 R0, R0, 0x2, RZ ;  /* 0x0000000200007824 */ /* 0x000fca00078e00ff */
[----:B------:R-:W-:Y:S02]  /*27980*/  LEA.HI R0, R7, R0, RZ, 0x1e ;  /* 0x0000000007007211 */ /* 0x000fe400078ff0ff */
[----:B------:R-:W0:Y:S01]  /*27990*/  S2R R7, SR_CTAID.X ;  /* 0x0000000000077919 */ /* 0x000e220000002500 */
[----:B------:R-:W-:-:S03]  /*279a0*/  LOP3.LUT R2, R2, 0x1c, RZ, 0xc0, !PT ;  /* 0x0000001c02027812 */ /* 0x000fc600078ec0ff */
[----:B------:R-:W1:Y:S01]  /*279b0*/  S2R R4, SR_TID.X ;  /* 0x0000000000047919 */ /* 0x000e620000002100 */
[----:B------:R-:W-:Y:S02]  /*279c0*/  LEA.HI R2, R2, 0x68, RZ, 0x1e ;  /* 0x0000006802027811 */ /* 0x000fe400078ff0ff */
[----:B0-----:R-:W-:-:S05]  /*279d0*/  SHF.L.U32 R7, R7, 0x7, RZ ;  /* 0x0000000707077819 */ /* 0x001fca00000006ff */
[----:B------:R-:W-:Y:S02]  /*279e0*/  IMAD.IADD R2, R7, 0x1, R2 ;  /* 0x0000000107027824 */ /* 0x000fe400078e0202 */
[----:B------:R-:W0:Y:S01]  /*279f0*/  S2R R7, SR_CTAID.X ;  /* 0x0000000000077919 */ /* 0x000e220000002500 */
[----:B-1----:R-:W-:Y:S02]  /*27a00*/  LOP3.LUT R4, R4, 0x1c, RZ, 0xc0, !PT ;  /* 0x0000001c04047812 */ /* 0x002fe400078ec0ff */
[----:B------:R-:W-:-:S04]  /*27a10*/  IADD3 R0, P0, R0, UR4, RZ ;  /* 0x0000000400007c10 */ /* 0x000fc8000ff1e0ff */
[----:B------:R-:W-:Y:S01]  /*27a20*/  ISETP.GT.U32.AND P1, PT, R0, R2, PT ;  /* 0x000000020000720c */ /* 0x000fe20003f24070 */
[----:B------:R-:W-:Y:S02]  /*27a30*/  IADD3.X R2, RZ, UR5, RZ, P0, !PT ;  /* 0x00000005ff027c10 */ /* 0x000fe400087fe4ff */
[----:B0-----:R-:W-:Y:S02]  /*27a40*/  IMAD.SHL.U32 R7, R7, 0x80, RZ ;  /* 0x0000008007077824 */ /* 0x001fe400078e00ff */
[----:B------:R-:W-:Y:S01]  /*27a50*/  ISETP.GT.U32.AND.EX P1, PT, R2, RZ, PT, P1 ;  /* 0x000000ff0200720c */ /* 0x000fe20003f24110 */
[----:B---3--:R-:W-:Y:S02]  /*27a60*/  FMUL R3, R16, c[0x0][0x188] ;  /* 0x0000620010037a20 */ /* 0x008fe40000400000 */
[----:B------:R-:W-:Y:S01]  /*27a70*/  FMUL R16, R20, c[0x0][0x188] ;  /* 0x0000620014107a20 */ /* 0x000fe20000400000 */
[----:B------:R-:W-:-:S04]  /*27a80*/  LEA.HI R20, R4, 0x78, RZ, 0x1e ;  /* 0x0000007804147811 */ /* 0x000fc800078ff0ff */
[----:B------:R-:W-:Y:S01]  /*27a90*/  IADD3 R20, R7, R20, RZ ;  /* 0x0000001407147210 */ /* 0x000fe20007ffe0ff */
[----:B----4-:R-:W-:-:S03]  /*27aa0*/  FMUL R5, R27, c[0x0][0x188] ;  /* 0x000062001b057a20 */ /* 0x010fc60000400000 */
[----:B------:R-:W-:Y:S02]  /*27ab0*/  ISETP.GT.U32.AND P0, PT, R0, R20, PT ;  /* 0x000000140000720c */ /* 0x000fe40003f04070 */
[----:B------:R-:W0:Y:S01]  /*27ac0*/  S2R R20, SR_TID.X ;  /* 0x0000000000147919 */ /* 0x000e220000002100 */
[----:B------:R-:W-:Y:S02]  /*27ad0*/  FMUL R27, R9, c[0x0][0x188] ;  /* 0x00006200091b7a20 */ /* 0x000fe40000400000 */
[----:B------:R-:W-:Y:S02]  /*27ae0*/  FMUL R9, R13, c[0x0][0x188] ;  /* 0x000062000d097a20 */ /* 0x000fe40000400000 */
[----:B------:R-:W1:Y:S01]  /*27af0*/  S2R R13, SR_CTAID.X ;  /* 0x00000000000d7919 */ /* 0x000e620000002500 */
[----:B--2---:R-:W-:Y:S02]  /*27b00*/  FMUL R28, R24, c[0x0][0x188] ;  /* 0x00006200181c7a20 */ /* 0x004fe40000400000 */
[----:B------:R-:W-:-:S02]  /*27b10*/  FMUL R24, R11, c[0x0][0x188] ;  /* 0x000062000b187a20 */ /* 0x000fc40000400000 */
[----:B------:R-:W-:Y:S02]  /*27b20*/  FMUL R11, R21, c[0x0][0x188] ;  /* 0x00006200150b7a20 */ /* 0x000fe40000400000 */
[----:B------:R-:W-:Y:S02]  /*27b30*/  FMUL R6, R25, c[0x0][0x188] ;  /* 0x0000620019067a20 */ /* 0x000fe40000400000 */
[----:B------:R-:W-:Y:S02]  /*27b40*/  FMUL R25, R17, c[0x0][0x188] ;  /* 0x0000620011197a20 */ /* 0x000fe40000400000 */
[----:B------:R-:W-:Y:S01]  /*27b50*/  FMUL R17, R22, c[0x0][0x188] ;  /* 0x0000620016117a20 */ /* 0x000fe20000400000 */
[----:B0-----:R-:W-:-:S04]  /*27b60*/  LOP3.LUT R21, R20, 0x1c, RZ, 0xc0, !PT ;  /* 0x0000001c14157812 */ /* 0x001fc800078ec0ff */
[----:B------:R-:W-:Y:S02]  /*27b70*/  LEA.HI R22, R21, 0x58, RZ, 0x1e ;  /* 0x0000005815167811 */ /* 0x000fe400078ff0ff */
[----:B-1----:R-:W-:Y:S01]  /*27b80*/  SHF.L.U32 R13, R13, 0x7, RZ ;  /* 0x000000070d0d7819 */ /* 0x002fe200000006ff */
[----:B------:R-:W-:-:S03]  /*27b90*/  LEA.HI R21, R21, 0x50, RZ, 0x1e ;  /* 0x0000005015157811 */ /* 0x000fc600078ff0ff */
[C---:B------:R-:W-:Y:S02]  /*27ba0*/  IADD3 R22, R13.reuse, R22, RZ ;  /* 0x000000160d167210 */ /* 0x040fe40007ffe0ff */
[----:B------:R-:W-:Y:S01]  /*27bb0*/  IMAD.IADD R21, R13, 0x1, R21 ;  /* 0x000000010d157824 */ /* 0x000fe200078e0215 */
[----:B------:R-:W-:-:S05]  /*27bc0*/  FSEL R13, R17, -INF , !P1 ;  /* 0xff800000110d7808 */ /* 0x000fca0004800000 */
[----:B------:R0:W-:Y:S04]  /*27bd0*/  STL [R1+0x90], R13 ;  /* 0x0000900d01007387 */ /* 0x0001e80000100800 */
[----:B0-----:R-:W2:Y:S01]  /*27be0*/  LDL.LU R13, [R1] ;  /* 0x00000000010d7983 */ /* 0x001ea20000300800 */
[----:B------:R-:W-:Y:S02]  /*27bf0*/  LEA.HI R4, R4, 0x60, RZ, 0x1e ;  /* 0x0000006004047811 */ /* 0x000fe400078ff0ff */
[----:B------:R-:W-:-:S03]  /*27c00*/  ISETP.GT.U32.AND P4, PT, R0, R21, PT ;  /* 0x000000150000720c */ /* 0x000fc60003f84070 */
[----:B------:R-:W-:Y:S02]  /*27c10*/  IMAD.IADD R4, R7, 0x1, R4 ;  /* 0x0000000107047824 */ /* 0x000fe400078e0204 */
[----:B------:R-:W0:Y:S04]  /*27c20*/  S2R R7, SR_TID.X ;  /* 0x0000000000077919 */ /* 0x000e280000002100 */
[----:B------:R-:W1:Y:S01]  /*27c30*/  S2R R21, SR_CTAID.X ;  /* 0x0000000000157919 */ /* 0x000e620000002500 */
[----:B------:R-:W-:-:S03]  /*27c40*/  ISETP.GT.U32.AND P3, PT, R0, R4, PT ;  /* 0x000000040000720c */ /* 0x000fc60003f64070 */
[----:B------:R-:W3:Y:S01]  /*27c50*/  S2R R17, SR_TID.X ;  /* 0x0000000000117919 */ /* 0x000ee20000002100 */
[----:B------:R-:W-:Y:S02]  /*27c60*/  ISETP.GT.U32.AND.EX P3, PT, R2, RZ, PT, P3 ;  /* 0x000000ff0200720c */ /* 0x000fe40003f64130 */
[C---:B0-----:R-:W-:Y:S01]  /*27c70*/  LOP3.LUT R20, R7.reuse, 0x1c, RZ, 0xc0, !PT ;  /* 0x0000001c07147812 */ /* 0x041fe200078ec0ff */
[----:B------:R-:W-:Y:S02]  /*27c80*/  LOP3.LUT R7, R7, 0x1c, RZ, 0xc0, !PT ;  /* 0x0000001c07077812 */ /* 0x000fe400078ec0ff */
[----:B-1----:R-:W-:Y:S02]  /*27c90*/  IMAD.SHL.U32 R21, R21, 0x80, RZ ;  /* 0x0000008015157824 */ /* 0x002fe400078e00ff */
[----:B------:R-:W-:-:S04]  /*27ca0*/  LEA.HI R7, R7, 0x40, RZ, 0x1e ;  /* 0x0000004007077811 */ /* 0x000fc800078ff0ff */
[----:B------:R-:W-:Y:S01]  /*27cb0*/  IADD3 R7, R21, R7, RZ ;  /* 0x0000000715077210 */ /* 0x000fe20007ffe0ff */
[----:B------:R-:W-:-:S03]  /*27cc0*/  FSEL R21, R16, -INF , !P3 ;  /* 0xff80000010157808 */ /* 0x000fc60005800000 */
[----:B------:R-:W-:Y:S02]  /*27cd0*/  ISETP.GT.U32.AND P3, PT, R0, R7, PT ;  /* 0x000000070000720c */ /* 0x000fe40003f64070 */
[----:B------:R-:W0:Y:S01]  /*27ce0*/  S2R R7, SR_CTAID.X ;  /* 0x0000000000077919 */ /* 0x000e220000002500 */
[----:B---3--:R-:W-:-:S03]  /*27cf0*/  LOP3.LUT R17, R17, 0x1c, RZ, 0xc0, !PT ;  /* 0x0000001c11117812 */ /* 0x008fc600078ec0ff */
[----:B------:R-:W1:Y:S01]  /*27d00*/  S2R R4, SR_CTAID.X ;  /* 0x0000000000047919 */ /* 0x000e620000002500 */
[----:B------:R-:W-:Y:S01]  /*27d10*/  LEA.HI R17, R17, 0x38, RZ, 0x1e ;  /* 0x0000003811117811 */ /* 0x000fe200078ff0ff */
[----:B0-----:R-:W-:-:S05]  /*27d20*/  IMAD.SHL.U32 R7, R7, 0x80, RZ ;  /* 0x0000008007077824 */ /* 0x001fca00078e00ff */
[----:B------:R-:W-:Y:S02]  /*27d30*/  IADD3 R17, R7, R17, RZ ;  /* 0x0000001107117210 */ /* 0x000fe40007ffe0ff */
[----:B------:R-:W0:Y:S01]  /*27d40*/  S2R R7, SR_CTAID.X ;  /* 0x0000000000077919 */ /* 0x000e220000002500 */
[----:B-1----:R-:W-:Y:S01]  /*27d50*/  IMAD.SHL.U32 R4, R4, 0x80, RZ ;  /* 0x0000008004047824 */ /* 0x002fe200078e00ff */
[----:B------:R-:W-:Y:S01]  /*27d60*/  ISETP.GT.U32.AND P2, PT, R0, R22, PT ;  /* 0x000000160000720c */ /* 0x000fe20003f44070 */
[----:B------:R-:W-:Y:S02]  /*27d70*/  LEA.HI R22, R20, 0x48, RZ, 0x1e ;  /* 0x0000004814167811 */ /* 0x000fe400078ff0ff */
[----:B------:R-:W-:Y:S02]  /*27d80*/  FMUL R18, R18, c[0x0][0x188] ;  /* 0x0000620012127a20 */ /* 0x000fe40000400000 */
[----:B------:R-:W-:Y:S02]  /*27d90*/  IADD3 R22, R4, R22, RZ ;  /* 0x0000001604167210 */ /* 0x000fe40007ffe0ff */
[----:B------:R-:W-:-:S02]  /*27da0*/  ISETP.GT.U32.AND.EX P2, PT, R2, RZ, PT, P2 ;  /* 0x000000ff0200720c */ /* 0x000fc40003f44120 */
[----:B------:R-:W-:Y:S02]  /*27db0*/  LEA.HI R20, R20, 0x30, RZ, 0x1e ;  /* 0x0000003014147811 */ /* 0x000fe400078ff0ff */
[----:B------:R-:W-:Y:S02]  /*27dc0*/  ISETP.GT.U32.AND.EX P4, PT, R2, RZ, PT, P4 ;  /* 0x000000ff0200720c */ /* 0x000fe40003f84140 */
[----:B------:R-:W-:Y:S02]  /*27dd0*/  ISETP.GT.U32.AND P1, PT, R0, R22, PT ;  /* 0x000000160000720c */ /* 0x000fe40003f24070 */
[----:B------:R-:W-:Y:S01]  /*27de0*/  FSEL R16, R18, -INF , !P2 ;  /* 0xff80000012107808 */ /* 0x000fe20005000000 */
[----:B------:R-:W-:Y:S01]  /*27df0*/  STL [R1+0x8c], R21 ;  /* 0x00008c1501007387 */ /* 0x000fe20000100800 */
[----:B------:R-:W-:Y:S01]  /*27e00*/  ISETP.GT.U32.AND.EX P1, PT, R2, RZ, PT, P1 ;  /* 0x000000ff0200720c */ /* 0x000fe20003f24110 */
[----:B0-----:R-:W-:Y:S02]  /*27e10*/  IMAD.SHL.U32 R7, R7, 0x80, RZ ;  /* 0x0000008007077824 */ /* 0x001fe400078e00ff */
[----:B------:R-:W-:Y:S03]  /*27e20*/  STL [R1+0x88], R16 ;  /* 0x0000881001007387 */ /* 0x000fe60000100800 */
[----:B------:R-:W-:Y:S01]  /*27e30*/  IADD3 R20, R7, R20, RZ ;  /* 0x0000001407147210 */ /* 0x000fe20007ffe0ff */
[----:B------:R-:W-:Y:S01]  /*27e40*/  FSEL R7, R3, -INF , !P4 ;  /* 0xff80000003077808 */ /* 0x000fe20006000000 */
[----:B------:R-:W-:Y:S01]  /*27e50*/  STL [R1+0x1210], R21 ;  /* 0x0012101501007387 */ /* 0x000fe20000100800 */
[----:B------:R-:W3:Y:S01]  /*27e60*/  LDL.LU R3, [R1+0x18] ;  /* 0x0000180001037983 */ /* 0x000ee20000300800 */
[----:B------:R-:W-:Y:S01]  /*27e70*/  ISETP.GT.U32.AND P4, PT, R0, R20, PT ;  /* 0x000000140000720c */ /* 0x000fe20003f84070 */
[----:B------:R-:W-:Y:S01]  /*27e80*/  FSEL R20, R29, -INF , !P1 ;  /* 0xff8000001d147808 */ /* 0x000fe20004800000 */
[----:B------:R-:W-:Y:S04]  /*27e90*/  STL [R1+0x84], R7 ;  /* 0x0000840701007387 */ /* 0x000fe80000100800 */
[----:B------:R-:W0:Y:S01]  /*27ea0*/  S2R R29, SR_TID.X ;  /* 0x00000000001d7919 */ /* 0x000e220000002100 */
[----:B------:R1:W-:Y:S02]  /*27eb0*/  STL [R1+0x1214], R7 ;  /* 0x0012140701007387 */ /* 0x0003e40000100800 */
[----:B------:R-:W-:Y:S02]  /*27ec0*/  STL [R1+0x80], R20 ;  /* 0x0000801401007387 */ /* 0x000fe40000100800 */
[----:B------:R4:W-:Y:S01]  /*27ed0*/  STL [R1+0x1218], R20 ;  /* 0x0012181401007387 */ /* 0x0009e20000100800 */
[----:B-1----:R-:W1:Y:S04]  /*27ee0*/  S2R R7, SR_CTAID.X ;  /* 0x0000000000077919 */ /* 0x002e680000002500 */
[----:B----4-:R-:W4:Y:S04]  /*27ef0*/  LDL.LU R20, [R1+0x10] ;  /* 0x0000100001147983 */ /* 0x010f280000300800 */
[----:B------:R-:W1:Y:S01]  /*27f00*/  S2R R21, SR_TID.X ;  /* 0x0000000000157919 */ /* 0x000e620000002100 */
[----:B------:R-:W-:-:S02]  /*27f10*/  ISETP.GT.U32.AND.EX P3, PT, R2, RZ, PT, P3 ;  /* 0x000000ff0200720c */ /* 0x000fc40003f64130 */
[----:B0-----:R-:W-:-:S04]  /*27f20*/  LOP3.LUT R29, R29, 0x1c, RZ, 0xc0, !PT ;  /* 0x0000001c1d1d7812 */ /* 0x001fc800078ec0ff */
[----:B------:R-:W-:Y:S01]  /*27f30*/  LEA.HI R29, R29, 0x20, RZ, 0x1e ;  /* 0x000000201d1d7811 */ /* 0x000fe200078ff0ff */
[----:B-1----:R-:W-:-:S05]  /*27f40*/  IMAD.SHL.U32 R7, R7, 0x80, RZ ;  /* 0x0000008007077824 */ /* 0x002fca00078e00ff */
[----:B------:R-:W-:Y:S02]  /*27f50*/  IADD3 R29, R7, R29, RZ ;  /* 0x0000001d071d7210 */ /* 0x000fe40007ffe0ff */
[C---:B------:R-:W-:Y:S01]  /*27f60*/  LOP3.LUT R16, R21.reuse, 0x1c, RZ, 0xc0, !PT ;  /* 0x0000001c15107812 */ /* 0x040fe200078ec0ff */
[----:B------:R-:W-:Y:S02]  /*27f70*/  LOP3.LUT R7, R21, 0x1c, RZ, 0xc0, !PT ;  /* 0x0000001c15077812 */ /* 0x000fe400078ec0ff */
[----:B------:R-:W0:Y:S01]  /*27f80*/  S2R R21, SR_CTAID.X ;  /* 0x0000000000157919 */ /* 0x000e220000002500 */
[----:B------:R-:W-:Y:S02]  /*27f90*/  ISETP.GT.U32.AND P2, PT, R0, R17, PT ;  /* 0x000000110000720c */ /* 0x000fe40003f44070 */
[----:B------:R-:W1:Y:S02]  /*27fa0*/  S2R R17, SR_CTAID.X ;  /* 0x0000000000117919 */ /* 0x000e640000002500 */
[----:B------:R-:W-:Y:S01]  /*27fb0*/  FMUL R12, R12, c[0x0][0x188] ;  /* 0x000062000c0c7a20 */ /* 0x000fe20000400000 */
[----:B------:R-:W-:-:S02]  /*27fc0*/  ISETP.GT.U32.AND.EX P4, PT, R2, RZ, PT, P4 ;  /* 0x000000ff0200720c */ /* 0x000fc40003f84140 */
[----:B------:R-:W-:Y:S02]  /*27fd0*/  LEA.HI R18, R16, 0x28, RZ, 0x1e ;  /* 0x0000002810127811 */ /* 0x000fe400078ff0ff */
[----:B0-----:R-:W-:Y:S01]  /*27fe0*/  SHF.L.U32 R21, R21, 0x7, RZ ;  /* 0x0000000715157819 */ /* 0x001fe200000006ff */
[----:B-1----:R-:W-:-:S05]  /*27ff0*/  IMAD.SHL.U32 R17, R17, 0x80, RZ ;  /* 0x0000008011117824 */ /* 0x002fca00078e00ff */
[----:B------:R-:W-:Y:S02]  /*28000*/  IADD3 R18, R17, R18, RZ ;  /* 0x0000001211127210 */ /* 0x000fe40007ffe0ff */
[----:B------:R-:W-:Y:S02]  /*28010*/  LEA.HI R7, R7, 0x18, RZ, 0x1e ;  /* 0x0000001807077811 */ /* 0x000fe400078ff0ff */
[----:B------:R-:W-:Y:S01]  /*28020*/  ISETP.GT.U32.AND P1, PT, R0, R18, PT ;  /* 0x000000120000720c */ /* 0x000fe20003f24070 */
[----:B------:R-:W-:Y:S02]  /*28030*/  FMUL R10, R10, c[0x0][0x188] ;  /* 0x000062000a0a7a20 */ /* 0x000fe40000400000 */
[----:B------:R-:W-:Y:S01]  /*28040*/  FMUL R14, R14, c[0x0][0x188] ;  /* 0x000062000e0e7a20 */ /* 0x000fe20000400000 */
[C---:B------:R-:W-:Y:S02]  /*28050*/  ISETP.GT.U32.AND.EX P1, PT, R2.reuse, RZ, PT, P1 ;  /* 0x000000ff0200720c */ /* 0x040fe40003f24110 */
[----:B------:R-:W-:Y:S01]  /*28060*/  ISETP.GT.U32.AND.EX P2, PT, R2, RZ, PT, P2 ;  /* 0x000000ff0200720c */ /* 0x000fe20003f44120 */
[----:B------:R-:W-:-:S02]  /*28070*/  IMAD.IADD R7, R4, 0x1, R7 ;  /* 0x0000000104077824 */ /* 0x000fc400078e0207 */
[----:B------:R-:W-:Y:S02]  /*28080*/  FMUL R8, R8, c[0x0][0x188] ;  /* 0x0000620008087a20 */ /* 0x000fe40000400000 */
[----:B------:R-:W-:Y:S01]  /*28090*/  FMUL R26, R26, c[0x0][0x188] ;  /* 0x000062001a1a7a20 */ /* 0x000fe20000400000 */
[----:B------:R-:W-:Y:S01]  /*280a0*/  FSEL R14, R14, -INF , !P2 ;  /* 0xff8000000e0e7808 */ /* 0x000fe20005000000 */
[----:B------:R-:W3:Y:S01]  /*280b0*/  LDL.LU R4, [R1+0x1228] ;  /* 0x0012280001047983 */ /* 0x000ee20000300800 */
[C---:B------:R-:W-:Y:S02]  /*280c0*/  ISETP.GT.U32.AND P2, PT, R0.reuse, R7, PT ;  /* 0x000000070000720c */ /* 0x040fe40003f44070 */
[----:B------:R-:W0:Y:S01]  /*280d0*/  S2R R7, SR_TID.X ;  /* 0x0000000000077919 */ /* 0x000e220000002100 */
[----:B--2---:R-:W-:Y:S01]  /*280e0*/  FSEL R13, R13, -INF , !P3 ;  /* 0xff8000000d0d7808 */ /* 0x004fe20005800000 */
[----:B------:R-:W-:Y:S02]  /*280f0*/  ISETP.GT.U32.AND P3, PT, R0, R29, PT ;  /* 0x0000001d0000720c */ /* 0x000fe40003f64070 */
[----:B------:R-:W1:Y:S02]  /*28100*/  S2R R29, SR_TID.X ;  /* 0x00000000001d7919 */ /* 0x000e640000002100 */
[----:B-1----:R-:W-:-:S04]  /*28110*/  LOP3.LUT R29, R29, 0x1c, RZ, 0xc0, !PT ;  /* 0x0000001c1d1d7812 */ /* 0x002fc800078ec0ff */
[----:B------:R-:W-:-:S05]  /*28120*/  LEA.HI R29, R29, 0x10, RZ, 0x1e ;  /* 0x000000101d1d7811 */ /* 0x000fca00078ff0ff */
[----:B------:R-:W-:Y:S01]  /*28130*/  IMAD.IADD R29, R21, 0x1, R29 ;  /* 0x00000001151d7824 */ /* 0x000fe200078e021d */
[----:B------:R-:W-:-:S04]  /*28140*/  FSEL R21, R12, -INF , !P4 ;  /* 0xff8000000c157808 */ /* 0x000fc80006000000 */
[----:B------:R-:W-:Y:S01]  /*28150*/  ISETP.GT.U32.AND P4, PT, R0, R29, PT ;  /* 0x0000001d0000720c */ /* 0x000fe20003f84070 */
[----:B------:R-:W-:Y:S01]  /*28160*/  LEA.HI R29, R16, 0x8, RZ, 0x1e ;  /* 0x00000008101d7811 */ /* 0x000fe200078ff0ff */
[----:B------:R-:W1:Y:S03]  /*28170*/  S2R R12, SR_CTAID.X ;  /* 0x00000000000c7919 */ /* 0x000e660000002500 */
[----:B------:R-:W-:Y:S02]  /*28180*/  IADD3 R29, R17, R29, RZ ;  /* 0x0000001d111d7210 */ /* 0x000fe40007ffe0ff */
[----:B------:R-:W2:Y:S01]  /*28190*/  S2R R17, SR_TID.X ;  /* 0x0000000000117919 */ /* 0x000ea20000002100 */
[----:B------:R-:W-:Y:S01]  /*281a0*/  FSEL R16, R10, -INF , !P1 ;  /* 0xff8000000a107808 */ /* 0x000fe20004800000 */
[----:B------:R-:W-:Y:S02]  /*281b0*/  ISETP.GT.U32.AND P1, PT, R0, R29, PT ;  /* 0x0000001d0000720c */ /* 0x000fe40003f24070 */
[----:B-1----:R-:W-:Y:S01]  /*281c0*/  IMAD.SHL.U32 R12, R12, 0x80, RZ ;  /* 0x000000800c0c7824 */ /* 0x002fe200078e00ff */
[----:B--2---:R-:W-:-:S04]  /*281d0*/  LOP3.LUT R29, R17, 0x1c, RZ, 0xc0, !PT ;  /* 0x0000001c111d7812 */ /* 0x004fc800078ec0ff */
[----:B------:R-:W-:Y:S02]  /*281e0*/  LEA.HI R12, R29, R12, RZ, 0x1e ;  /* 0x0000000c1d0c7211 */ /* 0x000fe400078ff0ff */
[----:B------:R-:W1:Y:S01]  /*281f0*/  S2R R29, SR_CTAID.X ;  /* 0x00000000001d7919 */ /* 0x000e620000002500 */
[----:B------:R-:W-:Y:S02]  /*28200*/  ISETP.GT.U32.AND.EX P3, PT, R2, RZ, PT, P3 ;  /* 0x000000ff0200720c */ /* 0x000fe40003f64130 */
[----:B0-----:R-:W-:Y:S02]  /*28210*/  LOP3.LUT R7, R7, 0x1c, RZ, 0xc0, !PT ;  /* 0x0000001c07077812 */ /* 0x001fe400078ec0ff */
[----:B------:R-:W-:Y:S01]  /*28220*/  FSEL R17, R8, -INF , !P3 ;  /* 0xff80000008117808 */ /* 0x000fe20005800000 */
[----:B------:R-:W-:Y:S01]  /*28230*/  ISETP.GT.U32.AND P3, PT, R0, R12, PT ;  /* 0x0000000c0000720c */ /* 0x000fe20003f64070 */
[----:B------:R-:W-:Y:S02]  /*28240*/  LEA.HI R12, R7, 0x68, RZ, 0x1e ;  /* 0x00000068070c7811 */ /* 0x000fe400078ff0ff */
[----:B-1----:R-:W-:-:S05]  /*28250*/  SHF.L.U32 R29, R29, 0x7, RZ ;  /* 0x000000071d1d7819 */ /* 0x002fca00000006ff */
[----:B------:R-:W-:Y:S02]  /*28260*/  IMAD.IADD R12, R29, 0x1, R12 ;  /* 0x000000011d0c7824 */ /* 0x000fe400078e020c */
[----:B------:R-:W0:Y:S01]  /*28270*/  S2R R29, SR_TID.X ;  /* 0x00000000001d7919 */ /* 0x000e220000002100 */
[----:B------:R-:W-:-:S03]  /*28280*/  ISETP.GT.U32.AND.EX P2, PT, R2, RZ, PT, P2 ;  /* 0x000000ff0200720c */ /* 0x000fc60003f44120 */
[----:B------:R-:W-:Y:S01]  /*28290*/  STL [R1+0x7c], R13 ;  /* 0x00007c0d01007387 */ /* 0x000fe20000100800 */
[----:B------:R-:W-:Y:S02]  /*282a0*/  STL [R1+0x78], R14 ;  /* 0x0000780e01007387 */ /* 0x000fe40000100800 */
[----:B------:R-:W-:Y:S01]  /*282b0*/  STL [R1+0x74], R21 ;  /* 0x0000741501007387 */ /* 0x000fe20000100800 */
[----:B------:R-:W-:Y:S01]  /*282c0*/  FSEL R7, R26, -INF , !P2 ;  /* 0xff8000001a077808 */ /* 0x000fe20005000000 */
[----:B------:R-:W-:Y:S01]  /*282d0*/  STL [R1+0x70], R16 ;  /* 0x0000701001007387 */ /* 0x000fe20000100800 */
[----:B------:R-:W-:Y:S01]  /*282e0*/  ISETP.GE.U32.AND P2, PT, R0, R12, PT ;  /* 0x0000000c0000720c */ /* 0x000fe20003f46070 */
[----:B------:R-:W-:Y:S01]  /*282f0*/  STL [R1+0x6c], R17 ;  /* 0x00006c1101007387 */ /* 0x000fe20000100800 */
[----:B0-----:R-:W-:Y:S02]  /*28300*/  LOP3.LUT R12, R29, 0x1c, RZ, 0xc0, !PT ;  /* 0x0000001c1d0c7812 */ /* 0x001fe400078ec0ff */
[----:B------:R-:W2:Y:S04]  /*28310*/  LDL.LU R29, [R1+0x4] ;  /* 0x00000400011d7983 */ /* 0x000ea80000300800 */
[----:B------:R-:W0:Y:S01]  /*28320*/  S2R R10, SR_CTAID.X ;  /* 0x00000000000a7919 */ /* 0x000e220000002500 */
[----:B------:R-:W-:-:S02]  /*28330*/  LEA.HI R12, R12, 0x60, RZ, 0x1e ;  /* 0x000000600c0c7811 */ /* 0x000fc400078ff0ff */
[----:B------:R-:W-:Y:S01]  /*28340*/  ISETP.GT.U32.AND.EX P4, PT, R2, RZ, PT, P4 ;  /* 0x000000ff0200720c */ /* 0x000fe20003f84140 */
[----:B----4-:R-:W-:Y:S02]  /*28350*/  FMUL R8, R20, c[0x0][0x188] ;  /* 0x0000620014087a20 */ /* 0x010fe40000400000 */
[----:B------:R-:W1:Y:S01]  /*28360*/  S2R R20, SR_TID.X ;  /* 0x0000000000147919 */ /* 0x000e620000002100 */
[----:B------:R-:W-:Y:S02]  /*28370*/  FSEL R28, R28, -INF , !P4 ;  /* 0xff8000001c1c7808 */ /* 0x000fe40006000000 */
[----:B0-----:R-:W-:-:S05]  /*28380*/  SHF.L.U32 R10, R10, 0x7, RZ ;  /* 0x000000070a0a7819 */ /* 0x001fca00000006ff */
[----:B------:R-:W-:-:S05]  /*28390*/  IMAD.IADD R12, R10, 0x1, R12 ;  /* 0x000000010a0c7824 */ /* 0x000fca00078e020c */
[----:B------:R-:W-:Y:S02]  /*283a0*/  ISETP.GE.U32.AND P4, PT, R0, R12, PT ;  /* 0x0000000c0000720c */ /* 0x000fe40003f86070 */
[----:B------:R-:W0:Y:S01]  /*283b0*/  S2R R12, SR_CTAID.X ;  /* 0x00000000000c7919 */ /* 0x000e220000002500 */
[----:B-1----:R-:W-:-:S03]  /*283c0*/  LOP3.LUT R26, R20, 0x1c, RZ, 0xc0, !PT ;  /* 0x0000001c141a7812 */ /* 0x002fc600078ec0ff */
[----:B------:R-:W1:Y:S01]  /*283d0*/  S2R R10, SR_TID.X ;  /* 0x00000000000a7919 */ /* 0x000e620000002100 */
[----:B------:R-:W-:Y:S02]  /*283e0*/  LEA.HI R26, R26, 0x58, RZ, 0x1e ;  /* 0x000000581a1a7811 */ /* 0x000fe400078ff0ff */
[----:B0-----:R-:W-:-:S05]  /*283f0*/  SHF.L.U32 R12, R12, 0x7, RZ ;  /* 0x000000070c0c7819 */ /* 0x001fca00000006ff */
[----:B------:R-:W-:Y:S02]  /*28400*/  IMAD.IADD R26, R12, 0x1, R26 ;  /* 0x000000010c1a7824 */ /* 0x000fe400078e021a */
[----:B------:R-:W0:Y:S01]  /*28410*/  S2R R12, SR_CTAID.X ;  /* 0x00000000000c7919 */ /* 0x000e220000002500 */
[----:B---3--:R-:W-:Y:S01]  /*28420*/  FMUL R3, R3, c[0x0][0x188] ;  /* 0x0000620003037a20 */ /* 0x008fe20000400000 */
[----:B------:R-:W-:Y:S02]  /*28430*/  ISETP.GT.U32.AND.EX P1, PT, R2, RZ, PT, P1 ;  /* 0x000000ff0200720c */ /* 0x000fe40003f24110 */
[----:B-1----:R-:W-:Y:S02]  /*28440*/  LOP3.LUT R10, R10, 0x1c, RZ, 0xc0, !PT ;  /* 0x0000001c0a0a7812 */ /* 0x002fe400078ec0ff */
[----:B------:R-:W-:Y:S01]  /*28450*/  FSEL R20, R3, -INF , !P1 ;  /* 0xff80000003147808 */ /* 0x000fe20004800000 */
[----:B------:R-:W-:Y:S01]  /*28460*/  ISETP.GE.U32.AND P1, PT, R0, R26, PT ;  /* 0x0000001a0000720c */ /* 0x000fe20003f26070 */
[----:B------:R-:W-:-:S02]  /*28470*/  LEA.HI R26, R10, 0x50, RZ, 0x1e ;  /* 0x000000500a1a7811 */ /* 0x000fc400078ff0ff */
[----:B------:R-:W-:-:S04]  /*28480*/  ISETP.GT.U32.AND.EX P3, PT, R2, RZ, PT, P3 ;  /* 0x000000ff0200720c */ /* 0x000fc80003f64130 */
[----:B------:R-:W-:Y:S02]  /*28490*/  FSEL R10, R8, -INF , !P3 ;  /* 0xff800000080a7808 */ /* 0x000fe40005800000 */
[----:B0-----:R-:W-:-:S05]  /*284a0*/  SHF.L.U32 R12, R12, 0x7, RZ ;  /* 0x000000070c0c7819 */ /* 0x001fca00000006ff */
[----:B------:R-:W-:Y:S02]  /*284b0*/  IMAD.IADD R26, R12, 0x1, R26 ;  /* 0x000000010c1a7824 */ /* 0x000fe400078e021a */
[----:B------:R-:W0:Y:S03]  /*284c0*/  S2R R12, SR_TID.X ;  /* 0x00000000000c7919 */ /* 0x000e260000002100 */
[----:B------:R-:W-:Y:S02]  /*284d0*/  ISETP.GE.U32.AND P3, PT, R0, R26, PT ;  /* 0x0000001a0000720c */ /* 0x000fe40003f66070 */
[----:B------:R-:W1:Y:S01]  /*284e0*/  S2R R26, SR_CTAID.X ;  /* 0x00000000001a7919 */ /* 0x000e620000002500 */
[----:B------:R-:W-:Y:S01]  /*284f0*/  FMUL R23, R23, c[0x0][0x188] ;  /* 0x0000620017177a20 */ /* 0x000fe20000400000 */
[C---:B------:R-:W-:Y:S02]  /*28500*/  ISETP.GE.U32.AND.EX P2, PT, R2.reuse, RZ, PT, P2 ;  /* 0x000000ff0200720c */ /* 0x040fe40003f46120 */
[----:B------:R-:W-:-:S02]  /*28510*/  ISETP.GE.U32.AND.EX P4, PT, R2, RZ, PT, P4 ;  /* 0x000000ff0200720c */ /* 0x000fc40003f86140 */
[----:B------:R-:W-:Y:S01]  /*28520*/  FSEL R3, R23, -INF , !P2 ;  /* 0xff80000017037808 */ /* 0x000fe20005000000 */
[----:B------:R-:W-:Y:S01]  /*28530*/  ISETP.GE.U32.AND P2, PT, R0, R22, PT ;  /* 0x000000160000720c */ /* 0x000fe20003f46070 */
[----:B0-----:R-:W-:-:S04]  /*28540*/  LOP3.LUT R12, R12, 0x1c, RZ, 0xc0, !PT ;  /* 0x0000001c0c0c7812 */ /* 0x001fc800078ec0ff */
[----:B------:R-:W-:Y:S02]  /*28550*/  LEA.HI R12, R12, 0x40, RZ, 0x1e ;  /* 0x000000400c0c7811 */ /* 0x000fe400078ff0ff */
[----:B-1----:R-:W-:Y:S02]  /*28560*/  SHF.L.U32 R26, R26, 0x7, RZ ;  /* 0x000000071a1a7819 */ /* 0x002fe400000006ff */
[----:B------:R-:W-:-:S03]  /*28570*/  FSEL R22, R11, -INF , !P4 ;  /* 0xff8000000b167808 */ /* 0x000fc60006000000 */
[----:B------:R-:W-:-:S05]  /*28580*/  IMAD.IADD R12, R26, 0x1, R12 ;  /* 0x000000011a0c7824 */ /* 0x000fca00078e020c */
[----:B------:R-:W-:Y:S02]  /*28590*/  ISETP.GE.U32.AND P4, PT, R0, R12, PT ;  /* 0x0000000c0000720c */ /* 0x000fe40003f86070 */
[----:B------:R-:W0:Y:S04]  /*285a0*/  S2R R12, SR_TID.X ;  /* 0x00000000000c7919 */ /* 0x000e280000002100 */
[----:B------:R-:W-:Y:S01]  /*285b0*/  STL [R1+0x68], R7 ;  /* 0x0000680701007387 */ /* 0x000fe20000100800 */
[----:B------:R-:W-:Y:S02]  /*285c0*/  STL [R1+0x64], R28 ;  /* 0x0000641c01007387 */ /* 0x000fe40000100800 */
[----:B------:R-:W-:Y:S01]  /*285d0*/  STL [R1+0x5c], R20 ;  /* 0x00005c1401007387 */ /* 0x000fe20000100800 */
[----:B------:R-:W1:Y:S01]  /*285e0*/  S2R R26, SR_TID.X ;  /* 0x00000000001a7919 */ /* 0x000e620000002100 */
[----:B------:R-:W-:Y:S02]  /*285f0*/  STL [R1+0x60], R10 ;  /* 0x0000600a01007387 */ /* 0x000fe40000100800 */
[----:B------:R0:W-:Y:S01]  /*28600*/  STL [R1+0x34], R3 ;  /* 0x0000340301007387 */ /* 0x0001e20000100800 */
[----:B------:R-:W3:Y:S01]  /*28610*/  S2R R8, SR_CTAID.X ;  /* 0x0000000000087919 */ /* 0x000ee20000002500 */
[----:B0-----:R-:W-:-:S03]  /*28620*/  LOP3.LUT R3, R12, 0x1c, RZ, 0xc0, !PT ;  /* 0x0000001c0c037812 */ /* 0x001fc600078ec0ff */
[----:B------:R-:W0:Y:S01]  /*28630*/  S2R R12, SR_CTAID.X ;  /* 0x00000000000c7919 */ /* 0x000e220000002500 */
[----:B-1----:R-:W-:Y:S02]  /*28640*/  LOP3.LUT R26, R26, 0x1c, RZ, 0xc0, !PT ;  /* 0x0000001c1a1a7812 */ /* 0x002fe400078ec0ff */
[----:B------:R-:W-:Y:S02]  /*28650*/  ISETP.GE.U32.AND.EX P2, PT, R2, RZ, PT, P2 ;  /* 0x000000ff0200720c */ /* 0x000fe40003f46120 */
[----:B------:R-:W-:Y:S02]  /*28660*/  LEA.HI R26, R26, 0x30, RZ, 0x1e ;  /* 0x000000301a1a7811 */ /* 0x000fe400078ff0ff */
[----:B------:R-:W-:Y:S02]  /*28670*/  ISETP.GE.U32.AND.EX P3, PT, R2, RZ, PT, P3 ;  /* 0x000000ff0200720c */ /* 0x000fe40003f66130 */
[----:B---3--:R-:W-:Y:S02]  /*28680*/  SHF.L.U32 R8, R8, 0x7, RZ ;  /* 0x0000000708087819 */ /* 0x008fe400000006ff */
[----:B------:R-:W-:-:S02]  /*28690*/  LEA.HI R3, R3, 0x38, RZ, 0x1e ;  /* 0x0000003803037811 */ /* 0x000fc400078ff0ff */
[----:B0-----:R-:W-:-:S05]  /*286a0*/  SHF.L.U32 R12, R12, 0x7, RZ ;  /* 0x000000070c0c7819 */ /* 0x001fca00000006ff */
[----:B------:R-:W-:Y:S01]  /*286b0*/  IMAD.IADD R26, R12, 0x1, R26 ;  /* 0x000000010c1a7824 */ /* 0x000fe200078e021a */
[----:B------:R-:W-:-:S04]  /*286c0*/  FSEL R12, R25, -INF , !P3 ;  /* 0xff800000190c7808 */ /* 0x000fc80005800000 */
[----:B------:R-:W-:Y:S02]  /*286d0*/  ISETP.GE.U32.AND P3, PT, R0, R26, PT ;  /* 0x0000001a0000720c */ /* 0x000fe40003f66070 */
[----:B------:R-:W0:Y:S01]  /*286e0*/  S2R R26, SR_CTAID.X ;  /* 0x00000000001a7919 */ /* 0x000e220000002500 */
[----:B------:R-:W-:Y:S02]  /*286f0*/  IMAD.IADD R3, R8, 0x1, R3 ;  /* 0x0000000108037824 */ /* 0x000fe400078e0203 */
[----:B------:R-:W1:Y:S02]  /*28700*/  S2R R8, SR_CTAID.X ;  /* 0x0000000000087919 */ /* 0x000e640000002500 */
[----:B------:R-:W-:Y:S01]  /*28710*/  FMUL R19, R19, c[0x0][0x188] ;  /* 0x0000620013137a20 */ /* 0x000fe20000400000 */
[----:B------:R-:W-:-:S04]  /*28720*/  ISETP.GE.U32.AND.EX P1, PT, R2, RZ, PT, P1 ;  /* 0x000000ff0200720c */ /* 0x000fc80003f26110 */
[----:B------:R-:W-:Y:S01]  /*28730*/  FSEL R11, R19, -INF , !P1 ;  /* 0xff800000130b7808 */ /* 0x000fe20004800000 */
[----:B------:R-:W-:Y:S01]  /*28740*/  ISETP.GE.U32.AND P1, PT, R0, R3, PT ;  /* 0x000000030000720c */ /* 0x000fe20003f26070 */
[----:B------:R-:W-:Y:S02]  /*28750*/  ISETP.GE.U32.AND.EX P4, PT, R2, RZ, PT, P4 ;  /* 0x000000ff0200720c */ /* 0x000fe40003f86140 */
[----:B0-----:R-:W-:Y:S02]  /*28760*/  SHF.L.U32 R26, R26, 0x7, RZ ;  /* 0x000000071a1a7819 */ /* 0x001fe400000006ff */
[----:B-1----:R-:W-:Y:S01]  /*28770*/  SHF.L.U32 R8, R8, 0x7, RZ ;  /* 0x0000000708087819 */ /* 0x002fe200000006ff */
[----:B------:R-:W-:Y:S01]  /*28780*/  FMUL R15, R15, c[0x0][0x188] ;  /* 0x000062000f0f7a20 */ /* 0x000fe20000400000 */
[C---:B------:R-:W-:Y:S02]  /*28790*/  ISETP.GE.U32.AND.EX P1, PT, R2.reuse, RZ, PT, P1 ;  /* 0x000000ff0200720c */ /* 0x040fe40003f26110 */
[----:B------:R-:W-:-:S02]  /*287a0*/  ISETP.GE.U32.AND.EX P3, PT, R2, RZ, PT, P3 ;  /* 0x000000ff0200720c */ /* 0x000fc40003f66130 */
[----:B------:R-:W-:Y:S02]  /*287b0*/  FSEL R25, R15, -INF , !P1 ;  /* 0xff8000000f197808 */ /* 0x000fe40004800000 */
[----:B------:R-:W-:Y:S02]  /*287c0*/  FSEL R15, R9, -INF , !P3 ;  /* 0xff800000090f7808 */ /* 0x000fe40005800000 */
[----:B------:R-:W0:Y:S01]  /*287d0*/  S2R R9, SR_CTAID.X ;  /* 0x0000000000097919 */ /* 0x000e220000002500 */
[----:B--2---:R-:W-:Y:S01]  /*287e0*/  FSEL R23, R29, -INF , !P2 ;  /* 0xff8000001d177808 */ /* 0x004fe20005000000 */
[----:B------:R-:W-:Y:S02]  /*287f0*/  ISETP.GE.U32.AND P2, PT, R0, R18, PT ;  /* 0x000000120000720c */ /* 0x000fe40003f46070 */
[----:B------:R-:W1:Y:S02]  /*28800*/  S2R R18, SR_TID.X ;  /* 0x0000000000127919 */ /* 0x000e640000002100 */
[----:B-1----:R-:W-:-:S04]  /*28810*/  LOP3.LUT R19, R18, 0x1c, RZ, 0xc0, !PT ;  /* 0x0000001c12137812 */ /* 0x002fc800078ec0ff */
[----:B------:R-:W-:-:S05]  /*28820*/  LEA.HI R19, R19, 0x20, RZ, 0x1e ;  /* 0x0000002013137811 */ /* 0x000fca00078ff0ff */
[----:B------:R-:W-:Y:S01]  /*28830*/  IMAD.IADD R19, R26, 0x1, R19 ;  /* 0x000000011a137824 */ /* 0x000fe200078e0213 */
[----:B------:R-:W-:-:S04]  /*28840*/  LOP3.LUT R26, R18, 0x1c, RZ, 0xc0, !PT ;  /* 0x0000001c121a7812 */ /* 0x000fc800078ec0ff */
[----:B------:R-:W-:Y:S01]  /*28850*/  LEA.HI R26, R26, 0x18, RZ, 0x1e ;  /* 0x000000181a1a7811 */ /* 0x000fe200078ff0ff */
[----:B------:R-:W-:Y:S01]  /*28860*/  FSEL R18, R4, -INF , !P4 ;  /* 0xff80000004127808 */ /* 0x000fe20006000000 */
[----:B------:R-:W-:-:S03]  /*28870*/  ISETP.GE.U32.AND P4, PT, R0, R19, PT ;  /* 0x000000130000720c */ /* 0x000fc60003f86070 */
[----:B------:R-:W-:Y:S01]  /*28880*/  IMAD.IADD R26, R8, 0x1, R26 ;  /* 0x00000001081a7824 */ /* 0x000fe200078e021a */
[----:B------:R-:W1:Y:S04]  /*28890*/  S2R R19, SR_TID.X ;  /* 0x0000000000137919 */ /* 0x000e680000002100 */
[----:B------:R-:W-:Y:S02]  /*288a0*/  ISETP.GE.U32.AND P1, PT, R0, R26, PT ;  /* 0x0000001a0000720c */ /* 0x000fe40003f26070 */
[----:B------:R-:W2:Y:S01]  /*288b0*/  S2R R26, SR_CTAID.X ;  /* 0x00000000001a7919 */ /* 0x000ea20000002500 */
[----:B0-----:R-:W-:Y:S02]  /*288c0*/  SHF.L.U32 R9, R9, 0x7, RZ ;  /* 0x0000000709097819 */ /* 0x001fe400000006ff */
[----:B-1----:R-:W-:-:S04]  /*288d0*/  LOP3.LUT R8, R19, 0x1c, RZ, 0xc0, !PT ;  /* 0x0000001c13087812 */ /* 0x002fc800078ec0ff */
[----:B------:R-:W-:Y:S02]  /*288e0*/  LEA.HI R8, R8, 0x10, RZ, 0x1e ;  /* 0x0000001008087811 */ /* 0x000fe400078ff0ff */
[----:B--2---:R-:W-:Y:S01]  /*288f0*/  SHF.L.U32 R26, R26, 0x7, RZ ;  /* 0x000000071a1a7819 */ /* 0x004fe200000006ff */
[----:B------:R-:W-:-:S04]  /*28900*/  LOP3.LUT R19, R19, 0x1c, RZ, 0xc0, !PT ;  /* 0x0000001c13137812 */ /* 0x000fc800078ec0ff */
[----:B------:R-:W-:Y:S02]  /*28910*/  IMAD.IADD R8, R26, 0x1, R8 ;  /* 0x000000011a087824 */ /* 0x000fe400078e0208 */
[----:B------:R-:W0:Y:S01]  /*28920*/  S2R R26, SR_TID.X ;  /* 0x00000000001a7919 */ /* 0x000e220000002100 */
[----:B------:R-:W-:Y:S02]  /*28930*/  LEA.HI R19, R19, R9, RZ, 0x1e ;  /* 0x0000000913137211 */ /* 0x000fe400078ff0ff */
[----:B------:R-:W1:Y:S01]  /*28940*/  S2R R9, SR_TID.X ;  /* 0x0000000000097919 */ /* 0x000e620000002100 */
[----:B------:R-:W-:Y:S02]  /*28950*/  ISETP.GE.U32.AND P3, PT, R0, R8, PT ;  /* 0x000000080000720c */ /* 0x000fe40003f66070 */
[----:B------:R-:W2:Y:S04]  /*28960*/  S2R R8, SR_CTAID.X ;  /* 0x0000000000087919 */ /* 0x000ea80000002500 */
[----:B------:R-:W-:Y:S01]  /*28970*/  STL [R1+0x38], R22 ;  /* 0x0000381601007387 */ /* 0x000fe20000100800 */
[----:B------:R-:W-:Y:S02]  /*28980*/  STL [R1+0x3c], R11 ;  /* 0x00003c0b01007387 */ /* 0x000fe40000100800 */
[----:B------:R-:W3:Y:S01]  /*28990*/  LDL.LU R3, [R1+0x14] ;  /* 0x0000140001037983 */ /* 0x000ee20000300800 */
[----:B------:R-:W-:-:S02]  /*289a0*/  ISETP.GE.U32.AND.EX P2, PT, R2, RZ, PT, P2 ;  /* 0x000000ff0200720c */ /* 0x000fc40003f46120 */
[----:B------:R-:W-:Y:S01]  /*289b0*/  ISETP.GE.U32.AND.EX P4, PT, R2, RZ, PT, P4 ;  /* 0x000000ff0200720c */ /* 0x000fe20003f86140 */
[----:B------:R-:W-:Y:S01]  /*289c0*/  STL [R1+0x40], R12 ;  /* 0x0000400c01007387 */ /* 0x000fe20000100800 */
[----:B------:R-:W4:Y:S01]  /*289d0*/  LDL.LU R29, [R1+0x1c] ;  /* 0x00001c00011d7983 */ /* 0x000f220000300800 */
[----:B------:R-:W-:Y:S01]  /*289e0*/  FSEL R24, R24, -INF , !P2 ;  /* 0xff80000018187808 */ /* 0x000fe20005000000 */
[----:B------:R-:W-:Y:S01]  /*289f0*/  ISETP.GE.U32.AND P2, PT, R0, R19, PT ;  /* 0x000000130000720c */ /* 0x000fe20003f46070 */
[----:B0-----:R-:W-:-:S04]  /*28a00*/  LOP3.LUT R26, R26, 0x1c, RZ, 0xc0, !PT ;  /* 0x0000001c1a1a7812 */ /* 0x001fc800078ec0ff */
[----:B------:R-:W-:Y:S01]  /*28a10*/  LEA.HI R19, R26, 0x70, RZ, 0x1e ;  /* 0x000000701a137811 */ /* 0x000fe200078ff0ff */
[----:B------:R-:W-:Y:S01]  /*28a20*/  FSEL R26, R27, -INF , !P4 ;  /* 0xff8000001b1a7808 */ /* 0x000fe20006000000 */
[----:B-1----:R-:W-:Y:S01]  /*28a30*/  LOP3.LUT R27, R9, 0x1c, RZ, 0xc0, !PT ;  /* 0x0000001c091b7812 */ /* 0x002fe200078ec0ff */
[----:B------:R-:W-:Y:S01]  /*28a40*/  STL [R1+0x44], R23 ;  /* 0x0000441701007387 */ /* 0x000fe20000100800 */
[----:B--2---:R-:W-:Y:S02]  /*28a50*/  IMAD.SHL.U32 R8, R8, 0x80, RZ ;  /* 0x0000008008087824 */ /* 0x004fe400078e00ff */
[----:B------:R-:W2:Y:S01]  /*28a60*/  LDL.LU R4, [R1+0x1224] ;  /* 0x0012240001047983 */ /* 0x000ea20000300800 */
[C---:B------:R-:W-:Y:S01]  /*28a70*/  LEA.HI R9, R27.reuse, 0x78, RZ, 0x1e ;  /* 0x000000781b097811 */ /* 0x040fe200078ff0ff */
[----:B------:R-:W-:Y:S01]  /*28a80*/  LEA.HI R27, R27, 0x8, RZ, 0x1e ;  /* 0x000000081b1b7811 */ /* 0x000fe200078ff0ff */
[----:B------:R-:W-:Y:S01]  /*28a90*/  STL [R1+0x48], R18 ;  /* 0x0000481201007387 */ /* 0x000fe20000100800 */
[----:B------:R-:W-:Y:S01]  /*28aa0*/  ISETP.GE.U32.AND.EX P1, PT, R2, RZ, PT, P1 ;  /* 0x000000ff0200720c */ /* 0x000fe20003f26110 */
[----:B------:R-:W-:Y:S02]  /*28ab0*/  STL [R1+0x4c], R25 ;  /* 0x00004c1901007387 */ /* 0x000fe40000100800 */
[----:B------:R-:W-:Y:S01]  /*28ac0*/  STL [R1+0x50], R15 ;  /* 0x0000500f01007387 */ /* 0x000fe20000100800 */
[C---:B------:R-:W-:Y:S01]  /*28ad0*/  IADD3 R19, R8.reuse, R19, RZ ;  /* 0x0000001308137210 */ /* 0x040fe20007ffe0ff */
[----:B------:R-:W-:Y:S01]  /*28ae0*/  STL [R1+0x54], R24 ;  /* 0x0000541801007387 */ /* 0x000fe20000100800 */
[C---:B------:R-:W-:Y:S01]  /*28af0*/  IMAD.IADD R9, R8.reuse, 0x1, R9 ;  /* 0x0000000108097824 */ /* 0x040fe200078e0209 */
[----:B------:R-:W-:Y:S01]  /*28b00*/  IADD3 R27, R8, R27, RZ ;  /* 0x0000001b081b7210 */ /* 0x000fe20007ffe0ff */
[----:B------:R-:W-:Y:S01]  /*28b10*/  STL [R1+0x58], R26 ;  /* 0x0000581a01007387 */ /* 0x000fe20000100800 */
[----:B------:R-:W-:-:S02]  /*28b20*/  FSEL R8, R5, -INF , !P1 ;  /* 0xff80000005087808 */ /* 0x000fc40004800000 */
[----:B------:R-:W2:Y:S01]  /*28b30*/  LDL.LU R5, [R1+0x1220] ;  /* 0x0012200001057983 */ /* 0x000ea20000300800 */
[C---:B------:R-:W-:Y:S02]  /*28b40*/  ISETP.GE.U32.AND.EX P3, PT, R2.reuse, RZ, PT, P3 ;  /* 0x000000ff0200720c */ /* 0x040fe40003f66130 */
[----:B------:R-:W-:Y:S02]  /*28b50*/  ISETP.GE.U32.AND.EX P2, PT, R2, RZ, PT, P2 ;  /* 0x000000ff0200720c */ /* 0x000fe40003f46120 */
[----:B------:R-:W-:Y:S02]  /*28b60*/  ISETP.GE.U32.AND P1, PT, R0, R9, PT ;  /* 0x000000090000720c */ /* 0x000fe40003f26070 */
[----:B------:R-:W-:Y:S01]  /*28b70*/  FSEL R9, R6, -INF , !P3 ;  /* 0xff80000006097808 */ /* 0x000fe20005800000 */
[C---:B------:R-:W-:Y:S01]  /*28b80*/  ISETP.GE.U32.AND P3, PT, R0.reuse, R27, PT ;  /* 0x0000001b0000720c */ /* 0x040fe20003f66070 */
[----:B------:R-:W-:Y:S01]  /*28b90*/  ISETP.GT.U32.AND P4, PT, R0, R19, PT ;  /* 0x000000130000720c */ /* 0x000fe20003f84070 */
[----:B------:R-:W2:Y:S02]  /*28ba0*/  LDL.LU R6, [R1+0x121c] ;  /* 0x00121c0001067983 */ /* 0x000ea40000300800 */
[C---:B------:R-:W-:Y:S01]  /*28bb0*/  ISETP.GE.U32.AND.EX P3, PT, R2.reuse, RZ, PT, P3 ;  /* 0x000000ff0200720c */ /* 0x040fe20003f66130 */
[----:B------:R-:W-:Y:S01]  /*28bc0*/  STL [R1+0x24], R8 ;  /* 0x0000240801007387 */ /* 0x000fe20000100800 */
[----:B------:R-:W-:Y:S01]  /*28bd0*/  STL [R1+0x28], R9 ;  /* 0x0000280901007387 */ /* 0x000fe20000100800 */
[----:B------:R-:W-:-:S02]  /*28be0*/  ISETP.GT.U32.AND.EX P0, PT, R2, RZ, PT, P0 ;  /* 0x000000ff0200720c */ /* 0x000fc40003f04100 */
[C---:B------:R-:W-:Y:S02]  /*28bf0*/  ISETP.GT.U32.AND.EX P4, PT, R2.reuse, RZ, PT, P4 ;  /* 0x000000ff0200720c */ /* 0x040fe40003f84140 */
[----:B------:R-:W-:Y:S01]  /*28c00*/  ISETP.GE.U32.AND.EX P1, PT, R2, RZ, PT, P1 ;  /* 0x000000ff0200720c */ /* 0x000fe20003f26110 */
[----:B---3--:R-:W-:-:S05]  /*28c10*/  FMUL R3, R3, c[0x0][0x188] ;  /* 0x0000620003037a20 */ /* 0x008fca0000400000 */
[----:B------:R-:W-:Y:S01]  /*28c20*/  FSEL R27, R3, -INF , !P2 ;  /* 0xff800000031b7808 */ /* 0x000fe20005000000 */
[----:B------:R-:W-:Y:S02]  /*28c30*/  ISETP.GE.U32.AND P2, PT, R0, R19, PT ;  /* 0x000000130000720c */ /* 0x000fe40003f46070 */
[----:B----4-:R-:W-:-:S05]  /*28c40*/  FMUL R0, R29, c[0x0][0x188] ;  /* 0x000062001d007a20 */ /* 0x010fca0000400000 */
[----:B------:R-:W-:Y:S01]  /*28c50*/  FSEL R3, R0, -INF , !P3 ;  /* 0xff80000000037808 */ /* 0x000fe20005800000 */
[----:B------:R-:W-:Y:S01]  /*28c60*/  STL [R1+0x2c], R27 ;  /* 0x00002c1b01007387 */ /* 0x000fe20000100800 */
[----:B------:R-:W-:Y:S01]  /*28c70*/  ISETP.GE.U32.AND.EX P2, PT, R2, RZ, PT, P2 ;  /* 0x000000ff0200720c */ /* 0x000fe20003f46120 */
[----:B------:R-:W3:Y:S02]  /*28c80*/  LDL R29, [R1+0x88] ;  /* 0x00008800011d7983 */ /* 0x000ee40000100800 */
[----:B------:R-:W4:Y:S01]  /*28c90*/  LDL R2, [R1+0x34] ;  /* 0x0000340001027983 */ /* 0x000f220000100800 */
[----:B------:R-:W4:Y:S01]  /*28ca0*/  LDL R19, [R1+0x90] ;  /* 0x0000900001137983 */ /* 0x000f220000100800 */
[----:B--2---:R-:W-:-:S05]  /*28cb0*/  FMUL R0, R4, c[0x0][0x188] ;  /* 0x0000620004007a20 */ /* 0x004fca0000400000 */
[----:B------:R0:W-:Y:S01]  /*28cc0*/  STL [R1+0xc], R0 ;  /* 0x00000c0001007387 */ /* 0x0001e20000100800 */
[----:B------:R-:W-:Y:S02]  /*28cd0*/  STL [R1+0x20], R3 ;  /* 0x0000200301007387 */ /* 0x000fe40000100800 */
[----:B0-----:R-:W-:Y:S01]  /*28ce0*/  FMUL R0, R5, c[0x0][0x188] ;  /* 0x0000620005007a20 */ /* 0x001fe20000400000 */
[----:B------:R-:W-:-:S04]  /*28cf0*/  FMNMX R5, R20, R3, !PT ;  /* 0x0000000314057209 */ /* 0x000fc80007800000 */
[----:B------:R0:W-:Y:S01]  /*28d00*/  STL [R1+0x8], R0 ;  /* 0x0000080001007387 */ /* 0x0001e20000100800 */
[----:B------:R-:W2:Y:S01]  /*28d10*/  LDL.LU R20, [R1+0x1218] ;  /* 0x0012180001147983 */ /* 0x000ea20000300800 */
[----:B0-----:R-:W-:Y:S02]  /*28d20*/  FMNMX R0, R7, R8, !PT ;  /* 0x0000000807007209 */ /* 0x001fe40007800000 */
[----:B------:R-:W2:Y:S01]  /*28d30*/  LDL.LU R7, [R1+0x1214] ;  /* 0x0012140001077983 */ /* 0x000ea20000300800 */
[----:B------:R-:W-:Y:S02]  /*28d40*/  FMNMX R9, R28, R9, !PT ;  /* 0x000000091c097209 */ /* 0x000fe40007800000 */
[----:B------:R-:W-:Y:S02]  /*28d50*/  FMNMX R15, R21, R15, !PT ;  /* 0x0000000f150f7209 */ /* 0x000fe40007800000 */
[----:B------:R-:W3:Y:S01]  /*28d60*/  LDL.LU R21, [R1+0x1210] ;  /* 0x0012100001157983 */ /* 0x000ee20000300800 */
[----:B------:R-:W-:Y:S02]  /*28d70*/  STL [R1+0x1208], R9 ;  /* 0x0012080901007387 */ /* 0x000fe40000100800 */
[----:B------:R-:W-:-:S02]  /*28d80*/  FMUL R3, R6, c[0x0][0x188] ;  /* 0x0000620006037a20 */ /* 0x000fc40000400000 */
[----:B------:R-:W-:Y:S01]  /*28d90*/  SHFL.BFLY PT, R6, R5, 0x2, 0x1f ;  /* 0x0c401f0005067f89 */ /* 0x000fe200000e0000 */
[----:B--2---:R-:W-:-:S03]  /*28da0*/  FMNMX R12, R7, R12, !PT ;  /* 0x0000000c070c7209 */ /* 0x004fc60007800000 */
[----:B------:R-:W2:Y:S01]  /*28db0*/  LDL.LU R7, [R1+0x120c] ;  /* 0x00120c0001077983 */ /* 0x000ea20000300800 */
[----:B----4-:R-:W-:Y:S02]  /*28dc0*/  FMNMX R2, R19, R2, !PT ;  /* 0x0000000213027209 */ /* 0x010fe40007800000 */
[----:B------:R-:W-:Y:S02]  /*28dd0*/  FMNMX R10, R10, R27, !PT ;  /* 0x0000001b0a0a7209 */ /* 0x000fe40007800000 */
[----:B------:R-:W-:Y:S02]  /*28de0*/  FMNMX R13, R13, R18, !PT ;  /* 0x000000120d0d7209 */ /* 0x000fe40007800000 */
[----:B------:R0:W-:Y:S04]  /*28df0*/  SHFL.BFLY PT, R18, R9, 0x2, 0x1f ;  /* 0x0c401f0009127f89 */ /* 0x0001e800000e0000 */
[----:B------:R-:W1:Y:S01]  /*28e00*/  SHFL.BFLY PT, R8, R10, 0x2, 0x1f ;  /* 0x0c401f000a087f89 */ /* 0x000e6200000e0000 */
[----:B0-----:R-:W-:Y:S01]  /*28e10*/  IMAD.MOV.U32 R9, RZ, RZ, R3 ;  /* 0x000000ffff097224 */ /* 0x001fe200078e0003 */
[----:B-1----:R-:W-:Y:S01]  /*28e20*/  FMNMX R10, R10, R8, !PT ;  /* 0x000000080a0a7209 */ /* 0x002fe20007800000 */
[----:B--2---:R-:W-:-:S02]  /*28e30*/  FMUL R19, R7, c[0x0][0x188] ;  /* 0x0000620007137a20 */ /* 0x004fc40000400000 */
[----:B------:R-:W2:Y:S03]  /*28e40*/  LDL.LU R7, [R1+0x8] ;  /* 0x0000080001077983 */ /* 0x000ea60000300800 */
[----:B------:R0:W-:Y:S02]  /*28e50*/  STL [R1+0x4], R19 ;  /* 0x0000041301007387 */ /* 0x0001e40000100800 */
[----:B------:R-:W4:Y:S01]  /*28e60*/  LDL.LU R8, [R1+0x4] ;  /* 0x0000040001087983 */ /* 0x000f220000300800 */
[----:B0-----:R-:W-:Y:S01]  /*28e70*/  FMNMX R19, R5, R6, !PT ;  /* 0x0000000605137209 */ /* 0x001fe20007800000 */
[----:B------:R-:W-:Y:S01]  /*28e80*/  FSEL R5, R9, -INF , !P0 ;  /* 0xff80000009057808 */ /* 0x000fe20004000000 */
[----:B------:R-:W4:Y:S04]  /*28e90*/  LDL.LU R6, [R1+0xc] ;  /* 0x00000c0001067983 */ /* 0x000f280000300800 */
[----:B------:R-:W0:Y:S04]  /*28ea0*/  SHFL.BFLY PT, R9, R2, 0x2, 0x1f ;  /* 0x0c401f0002097f89 */ /* 0x000e2800000e0000 */
[----:B0-----:R0:W-:Y:S04]  /*28eb0*/  STL [R1+0x14], R9 ;  /* 0x0000140901007387 */ /* 0x0011e80000100800 */
[----:B0-----:R-:W4:Y:S04]  /*28ec0*/  LDL.LU R9, [R1+0x1208] ;  /* 0x0012080001097983 */ /* 0x001f280000300800 */
[----:B------:R-:W-:Y:S01]  /*28ed0*/  SHFL.BFLY PT, R3, R0, 0x2, 0x1f ;  /* 0x0c401f0000037f89 */ /* 0x000fe200000e0000 */
[----:B---3--:R-:W-:-:S02]  /*28ee0*/  FMNMX R11, R29, R11, !PT ;  /* 0x0000000b1d0b7209 */ /* 0x008fc40007800000 */
[----:B------:R-:W-:-:S03]  /*28ef0*/  FMNMX R4, R21, R22, !PT ;  /* 0x0000001615047209 */ /* 0x000fc60007800000 */
[----:B------:R-:W0:Y:S04]  /*28f00*/  SHFL.BFLY PT, R21, R11, 0x2, 0x1f ;  /* 0x0c401f000b157f89 */ /* 0x000e2800000e0000 */
[----:B------:R-:W1:Y:S01]  /*28f10*/  SHFL.BFLY PT, R29, R4, 0x2, 0x1f ;  /* 0x0c401f00041d7f89 */ /* 0x000e6200000e0000 */
[----:B------:R-:W-:Y:S02]  /*28f20*/  FMNMX R17, R17, R26, !PT ;  /* 0x0000001a11117209 */ /* 0x000fe40007800000 */
[----:B0-----:R-:W-:Y:S01]  /*28f30*/  FMNMX R11, R11, R21, !PT ;  /* 0x000000150b0b7209 */ /* 0x001fe20007800000 */
[----:B-1----:R-:W-:Y:S02]  /*28f40*/  FMNMX R21, R4, R29, !PT ;  /* 0x0000001d04157209 */ /* 0x002fe40007800000 */
[----:B------:R-:W0:Y:S02]  /*28f50*/  SHFL.BFLY PT, R28, R17, 0x2, 0x1f ;  /* 0x0c401f00111c7f89 */ /* 0x000e2400000e0000 */
[----:B0-----:R-:W-:-:S02]  /*28f60*/  FMNMX R17, R17, R28, !PT ;  /* 0x0000001c11117209 */ /* 0x001fc40007800000 */
[----:B--2---:R-:W-:Y:S02]  /*28f70*/  FSEL R7, R7, -INF , !P2 ;  /* 0xff80000007077808 */ /* 0x004fe40005000000 */
[----:B----4-:R-:W-:Y:S02]  /*28f80*/  FSEL R8, R8, -INF , !P1 ;  /* 0xff80000008087808 */ /* 0x010fe40004800000 */
[----:B------:R-:W-:-:S05]  /*28f90*/  FSEL R6, R6, -INF , !P4 ;  /* 0xff80000006067808 */ /* 0x000fca0006000000 */
[----:B------:R-:W-:Y:S01]  /*28fa0*/  STL [R1+0x11f0], R6 ;  /* 0x0011f00601007387 */ /* 0x000fe20000100800 */
[----:B------:R0:W-:Y:S01]  /*28fb0*/  STL [R1+0x11ec], R7 ;  /* 0x0011ec0701007387 */ /* 0x0001e20000100800 */
[----:B------:R-:W-:Y:S01]  /*28fc0*/  FMNMX R9, R9, R18, !PT ;  /* 0x0000001209097209 */ /* 0x000fe20007800000 */
[----:B------:R-:W-:Y:S01]  /*28fd0*/  FMNMX R18, R0, R3, !PT ;  /* 0x0000000300127209 */ /* 0x000fe20007800000 */
[----:B------:R-:W-:Y:S02]  /*28fe0*/  FMNMX R0, R6, R7, !PT ;  /* 0x0000000706007209 */ /* 0x000fe40007800000 */
[----:B------:R-:W-:Y:S01]  /*28ff0*/  FMNMX R3, R5, R8, !PT ;  /* 0x0000000805037209 */ /* 0x000fe20007800000 */
[----:B0-----:R-:W2:Y:S01]  /*29000*/  LDL.LU R7, [R1+0x14] ;  /* 0x0000140001077983 */ /* 0x001ea20000300800 */
[----:B------:R-:W-:Y:S02]  /*29010*/  STL [R1+0x11f8], R5 ;  /* 0x0011f80501007387 */ /* 0x000fe40000100800 */
[----:B------:R-:W0:Y:S02]  /*29020*/  SHFL.BFLY PT, R5, R0, 0x2, 0x1f ;  /* 0x0c401f0000057f89 */ /* 0x000e2400000e0000 */
[----:B------:R-:W-:Y:S01]  /*29030*/  STL [R1+0x11f4], R8 ;  /* 0x0011f40801007387 */ /* 0x000fe20000100800 */
[----:B0-----:R-:W-:-:S02]  /*29040*/  MOV R4, R5 ;  /* 0x0000000500047202 */ /* 0x001fc40000000f00 */
[----:B------:R-:W0:Y:S04]  /*29050*/  SHFL.BFLY PT, R5, R10, 0x1, 0x1f ;  /* 0x0c201f000a057f89 */ /* 0x000e2800000e0000 */
[----:B------:R-:W1:Y:S04]  /*29060*/  SHFL.BFLY PT, R8, R9, 0x1, 0x1f ;  /* 0x0c201f0009087f89 */ /* 0x000e6800000e0000 */
[----:B------:R0:W-:Y:S02]  /*29070*/  STL [R1+0x1204], R9 ;  /* 0x0012040901007387 */ /* 0x0001e40000100800 */
[----:B0-----:R-:W-:-:S02]  /*29080*/  IMAD.MOV.U32 R9, RZ, RZ, R5 ;  /* 0x000000ffff097224 */ /* 0x001fc400078e0005 */
[----:B------:R-:W0:Y:S04]  /*29090*/  SHFL.BFLY PT, R5, R18, 0x1, 0x1f ;  /* 0x0c201f0012057f89 */ /* 0x000e2800000e0000 */
[----:B-1----:R-:W-:Y:S01]  /*290a0*/  STL [R1+0x4], R8 ;  /* 0x0000040801007387 */ /* 0x002fe20000100800 */
[----:B------:R1:W-:Y:S01]  /*290b0*/  STL [R1+0x1200], R18 ;  /* 0x0012001201007387 */ /* 0x0003e20000100800 */
[----:B------:R-:W-:Y:S02]  /*290c0*/  FMNMX R10, R10, R9, !PT ;  /* 0x000000090a0a7209 */ /* 0x000fe40007800000 */
[----:B-1----:R-:W3:Y:S04]  /*290d0*/  LDL.LU R18, [R1+0x4] ;  /* 0x0000040001127983 */ /* 0x002ee80000300800 */
[----:B0-----:R-:W-:Y:S02]  /*290e0*/  STL [R1+0x8], R5 ;  /* 0x0000080501007387 */ /* 0x001fe40000100800 */
[----:B------:R-:W-:Y:S02]  /*290f0*/  SHFL.BFLY PT, R5, R17, 0x1, 0x1f ;  /* 0x0c201f0011057f89 */ /* 0x000fe400000e0000 */
[----:B------:R0:W-:Y:S02]  /*29100*/  STL [R1+0x11fc], R17 ;  /* 0x0011fc1101007387 */ /* 0x0001e40000100800 */
[----:B0-----:R-:W4:Y:S01]  /*29110*/  LDL.LU R17, [R1+0x8] ;  /* 0x0000080001117983 */ /* 0x001f220000300800 */
[----:B------:R-:W3:Y:S02]  /*29120*/  LDL.LU R9, [R1+0x1204] ;  /* 0x0012040001097983 */ /* 0x000ee40000300800 */
[----:B---3--:R-:W-:-:S02]  /*29130*/  FMNMX R9, R9, R18, !PT ;  /* 0x0000001209097209 */ /* 0x008fc40007800000 */
[----:B------:R-:W4:Y:S01]  /*29140*/  LDL.LU R18, [R1+0x1200] ;  /* 0x0012000001127983 */ /* 0x000f220000300800 */
[----:B------:R-:W-:-:S03]  /*29150*/  FMNMX R16, R16, R24, !PT ;  /* 0x0000001810107209 */ /* 0x000fc60007800000 */
[----:B------:R-:W0:Y:S04]  /*29160*/  SHFL.BFLY PT, R26, R15, 0x2, 0x1f ;  /* 0x0c401f000f1a7f89 */ /* 0x000e2800000e0000 */
[----:B------:R-:W-:Y:S04]  /*29170*/  SHFL.BFLY PT, R22, R12, 0x2, 0x1f ;  /* 0x0c401f000c167f89 */ /* 0x000fe800000e0000 */
[----:B------:R-:W1:Y:S04]  /*29180*/  SHFL.BFLY PT, R27, R16, 0x2, 0x1f ;  /* 0x0c401f00101b7f89 */ /* 0x000e6800000e0000 */
[----:B------:R-:W3:Y:S01]  /*29190*/  SHFL.BFLY PT, R6, R3, 0x2, 0x1f ;  /* 0x0c401f0003067f89 */ /* 0x000ee200000e0000 */
[----:B0-----:R-:W-:-:S02]  /*291a0*/  FMNMX R15, R15, R26, !PT ;  /* 0x0000001a0f0f7209 */ /* 0x001fc40007800000 */
[----:B----4-:R-:W-:Y:S02]  /*291b0*/  FMNMX R18, R18, R17, !PT ;  /* 0x0000001112127209 */ /* 0x010fe40007800000 */
[----:B------:R-:W4:Y:S01]  /*291c0*/  LDL.LU R17, [R1+0x11fc] ;  /* 0x0011fc0001117983 */ /* 0x000f220000300800 */
[----:B-1----:R-:W-:Y:S02]  /*291d0*/  FMNMX R16, R16, R27, !PT ;  /* 0x0000001b10107209 */ /* 0x002fe40007800000 */
[----:B------:R-:W-:Y:S01]  /*291e0*/  FMNMX R12, R12, R22, !PT ;  /* 0x000000160c0c7209 */ /* 0x000fe20007800000 */
[----:B--2---:R-:W-:Y:S01]  /*291f0*/  FMNMX R22, R2, R7, !PT ;  /* 0x0000000702167209 */ /* 0x004fe20007800000 */
[----:B---3--:R-:W-:Y:S01]  /*29200*/  MOV R2, R6 ;  /* 0x0000000600027202 */ /* 0x008fe20000000f00 */
[----:B------:R-:W0:Y:S04]  /*29210*/  SHFL.BFLY PT, R8, R16, 0x1, 0x1f ;  /* 0x0c201f0010087f89 */ /* 0x000e2800000e0000 */
[----:B------:R-:W1:Y:S04]  /*29220*/  SHFL.BFLY PT, R6, R15, 0x1, 0x1f ;  /* 0x0c201f000f067f89 */ /* 0x000e6800000e0000 */
[----:B------:R-:W2:Y:S01]  /*29230*/  SHFL.BFLY PT, R7, R19, 0x1, 0x1f ;  /* 0x0c201f0013077f89 */ /* 0x000ea200000e0000 */
[----:B0-----:R-:W-:-:S02]  /*29240*/  FMNMX R16, R16, R8, !PT ;  /* 0x0000000810107209 */ /* 0x001fc40007800000 */
[----:B-1----:R-:W-:Y:S02]  /*29250*/  FMNMX R15, R15, R6, !PT ;  /* 0x000000060f0f7209 */ /* 0x002fe40007800000 */
[----:B--2---:R-:W-:Y:S02]  /*29260*/  FMNMX R19, R19, R7, !PT ;  /* 0x0000000713137209 */ /* 0x004fe40007800000 */
[----:B------:R-:W-:Y:S02]  /*29270*/  FMNMX R14, R14, R25, !PT ;  /* 0x000000190e0e7209 */ /* 0x000fe40007800000 */
[----:B------:R-:W-:Y:S01]  /*29280*/  FMNMX R20, R20, R23, !PT ;  /* 0x0000001714147209 */ /* 0x000fe20007800000 */
[----:B------:R-:W-:Y:S04]  /*29290*/  SHFL.BFLY PT, R24, R13, 0x2, 0x1f ;  /* 0x0c401f000d187f89 */ /* 0x000fe800000e0000 */
[----:B------:R-:W0:Y:S04]  /*292a0*/  SHFL.BFLY PT, R25, R14, 0x2, 0x1f ;  /* 0x0c401f000e197f89 */ /* 0x000e2800000e0000 */
[----:B------:R-:W1:Y:S01]  /*292b0*/  SHFL.BFLY PT, R23, R20, 0x2, 0x1f ;  /* 0x0c401f0014177f89 */ /* 0x000e6200000e0000 */
[----:B----4-:R-:W-:-:S03]  /*292c0*/  FMNMX R17, R17, R5, !PT ;  /* 0x0000000511117209 */ /* 0x010fc60007800000 */
[----:B------:R2:W5:Y:S01]  /*292d0*/  LDL.LU R5, [R1+0x11f8] ;  /* 0x0011f80001057983 */ /* 0x0005620000300800 */
[----:B------:R2:W5:Y:S02]  /*292e0*/  LDL.LU R8, [R1+0x11f4] ;  /* 0x0011f40001087983 */ /* 0x0005640000300800 */
[----:B------:R2:W5:Y:S02]  /*292f0*/  LDL.LU R6, [R1+0x11f0] ;  /* 0x0011f00001067983 */ /* 0x0005640000300800 */
[----:B------:R2:W5:Y:S01]  /*29300*/  LDL.LU R7, [R1+0x11ec] ;  /* 0x0011ec0001077983 */ /* 0x0005620000300800 */
[----:B0-----:R-:W-:Y:S02]  /*29310*/  FMNMX R14, R14, R25, !PT ;  /* 0x000000190e0e7209 */ /* 0x001fe40007800000 */
[----:B------:R-:W-:Y:S02]  /*29320*/  FMNMX R13, R13, R24, !PT ;  /* 0x000000180d0d7209 */ /* 0x000fe40007800000 */
[----:B-1----:R-:W-:Y:S01]  /*29330*/  FMNMX R20, R20, R23, !PT ;  /* 0x0000001714147209 */ /* 0x002fe20007800000 */
[----:B------:R-:W0:Y:S04]  /*29340*/  SHFL.BFLY PT, R26, R12, 0x1, 0x1f ;  /* 0x0c201f000c1a7f89 */ /* 0x000e2800000e0000 */
[----:B------:R-:W1:Y:S04]  /*29350*/  SHFL.BFLY PT, R23, R14, 0x1, 0x1f ;  /* 0x0c201f000e177f89 */ /* 0x000e6800000e0000 */
[----:B------:R-:W3:Y:S04]  /*29360*/  SHFL.BFLY PT, R24, R13, 0x1, 0x1f ;  /* 0x0c201f000d187f89 */ /* 0x000ee800000e0000 */
[----:B------:R-:W4:Y:S04]  /*29370*/  SHFL.BFLY PT, R25, R20, 0x1, 0x1f ;  /* 0x0c201f0014197f89 */ /* 0x000f2800000e0000 */
[----:B------:R-:W2:Y:S04]  /*29380*/  SHFL.BFLY PT, R27, R11, 0x1, 0x1f ;  /* 0x0c201f000b1b7f89 */ /* 0x000ea800000e0000 */
[----:B------:R-:W2:Y:S04]  /*29390*/  SHFL.BFLY PT, R28, R21, 0x1, 0x1f ;  /* 0x0c201f00151c7f89 */ /* 0x000ea800000e0000 */
[----:B------:R-:W2:Y:S01]  /*293a0*/  SHFL.BFLY PT, R29, R22, 0x1, 0x1f ;  /* 0x0c201f00161d7f89 */ /* 0x000ea200000e0000 */
[----:B------:R-:W-:-:S02]  /*293b0*/  FMNMX R4, R0, R4, !PT ;  /* 0x0000000400047209 */ /* 0x000fc40007800000 */
[----:B------:R-:W-:Y:S01]  /*293c0*/  FMNMX R3, R3, R2, !PT ;  /* 0x0000000203037209 */ /* 0x000fe20007800000 */
[----:B------:R-:W-:Y:S02]  /*293d0*/  BSSY B0, `(.L_x_1) ;  /* 0x0000015000007945 */ /* 0x000fe40003800000 */
[----:B------:R0:W2:Y:S04]  /*293e0*/  SHFL.BFLY PT, R2, R4, 0x1, 0x1f ;  /* 0x0c201f0004027f89 */ /* 0x0000a800000e0000 */
[----:B------:R0:W2:Y:S02]  /*293f0*/  SHFL.BFLY PT, R0, R3, 0x1, 0x1f ;  /* 0x0c201f0003007f89 */ /* 0x0000a400000e0000 */
[----:B0-----:R-:W-:Y:S02]  /*29400*/  FMNMX R12, R12, R26, !PT ;  /* 0x0000001a0c0c7209 */ /* 0x001fe40007800000 */
[----:B-1----:R-:W-:-:S02]  /*29410*/  FMNMX R14, R14, R23, !PT ;  /* 0x000000170e0e7209 */ /* 0x002fc40007800000 */
[----:B---3--:R-:W-:Y:S02]  /*29420*/  FMNMX R13, R13, R24, !PT ;  /* 0x000000180d0d7209 */ /* 0x008fe40007800000 */
[----:B----4-:R-:W-:Y:S02]  /*29430*/  FMNMX R20, R20, R25, !PT ;  /* 0x0000001914147209 */ /* 0x010fe40007800000 */
[----:B--2---:R-:W-:Y:S02]  /*29440*/  FMNMX R11, R11, R27, !PT ;  /* 0x0000001b0b0b7209 */ /* 0x004fe40007800000 */
[----:B------:R-:W-:Y:S02]  /*29450*/  FMNMX R21, R21, R28, !PT ;  /* 0x0000001c15157209 */ /* 0x000fe40007800000 */
[----:B------:R-:W-:Y:S01]  /*29460*/  FMNMX R22, R22, R29, !PT ;  /* 0x0000001d16167209 */ /* 0x000fe20007800000 */
[----:B------:R-:W-:Y:S05]  /*29470*/  @P6 BRA `(.L_x_2) ;  /* 0x000000a000006947 */ /* 0x000fea0003800000 */
[----:B------:R-:W0:Y:S02]  /*29480*/  S2R R24, SR_TID.X ;  /* 0x0000000000187919 */ /* 0x000e240000002100 */
[----:B0-----:R-:W-:-:S02]  /*29490*/  LOP3.LUT R23, R24, 0x1c, RZ, 0xc0, !PT ;  /* 0x0000001c18177812 */ /* 0x001fc400078ec0ff */
[----:B------:R-:W-:-:S03]  /*294a0*/  LOP3.LUT R24, R24, 0xff, RZ, 0xc0, !PT ;  /* 0x000000ff18187812 */ /* 0x000fc600078ec0ff */
[----:B------:R-:W-:Y:S01]  /*294b0*/  IMAD.SHL.U32 R23, R23, 0x8, RZ ;  /* 0x0000000817177824 */ /* 0x000fe200078e00ff */
[----:B------:R-:W-:-:S04]  /*294c0*/  SHF.R.U32.HI R24, RZ, 0x3, R24 ;  /* 0x00000003ff187819 */ /* 0x000fc80000011618 */
[----:B------:R-:W-:-:S04]  /*294d0*/  LOP3.LUT R24, R24, 0x1c, RZ, 0xc0, !PT ;  /* 0x0000001c18187812 */ /* 0x000fc800078ec0ff */
[----:B------:R-:W-:Y:S02]  /*294e0*/  IADD3 R24, R23, R24, RZ ;  /* 0x0000001817187210 */ /* 0x000fe40007ffe0ff */
[----:B------:R-:W2:Y:S04]  /*294f0*/  LDL R23, [R1+0x96c] ;  /* 0x00096c0001177983 */ /* 0x000ea80000100800 */
[----:B------:R0:W-:Y:S04]  /*29500*/  STS [R24+0x20000], R10 ;  /* 0x0200000a18007388 */ /* 0x0001e80000000800 */
[----:B--2---:R0:W-:Y:S02]  /*29510*/  STS [R23+0x20000], R19 ;  /* 0x0200001317007388 */ /* 0x0041e40000000800 */
.L_x_2:
[----:B------:R-:W-:Y:S05]  /*29520*/  BSYNC B0 ;  /* 0x0000000000007941 */ /* 0x000fea0003800000 */
.L_x_1:
[----:B------:R-:W-:Y:S01]  /*29530*/  BSSY B0, `(.L_x_3) ;  /* 0x0000091000007945 */ /* 0x000fe20003800000 */
[----:B------:R-:W-:Y:S01]  /*29540*/  BSSY B1, `(.L_x_4) ;  /* 0x0000086000017945 */ /* 0x000fe20003800000 */
[----:B------:R-:W-:-:S02]  /*29550*/  FMNMX R2, R4, R2, !PT ;  /* 0x0000000204027209 */ /* 0x000fc40007800000 */
[----:B------:R-:W-:Y:S01]  /*29560*/  FMNMX R0, R3, R0, !PT ;  /* 0x0000000003007209 */ /* 0x000fe20007800000 */
[----:B------:R-:W-:Y:S05]  /*29570*/  @P6 BRA `(.L_x_5) ;  /* 0x0000013000006947 */ /* 0x000fea0003800000 */
[----:B0-----:R-:W0:Y:S02]  /*29580*/  S2R R10, SR_TID.X ;  /* 0x00000000000a7919 */ /* 0x001e240000002100 */
[C---:B0-----:R-:W-:Y:S02]  /*29590*/  LOP3.LUT R19, R10.reuse, 0x1c, RZ, 0xc0, !PT ;  /* 0x0000001c0a137812 */ /* 0x041fe400078ec0ff */
[----:B------:R-:W-:Y:S02]  /*295a0*/  LOP3.LUT R10, R10, 0xff, RZ, 0xc0, !PT ;  /* 0x000000ff0a0a7812 */ /* 0x000fe400078ec0ff */
[----:B------:R-:W-:Y:S02]  /*295b0*/  LEA.HI R19, R19, 0x10, RZ, 0x1e ;  /* 0x0000001013137811 */ /* 0x000fe400078ff0ff */
[----:B------:R-:W-:-:S03]  /*295c0*/  SHF.R.U32.HI R10, RZ, 0x3, R10 ;  /* 0x00000003ff0a7819 */ /* 0x000fc6000001160a */
[----:B------:R-:W-:Y:S01]  /*295d0*/  IMAD.SHL.U32 R19, R19, 0x20, RZ ;  /* 0x0000002013137824 */ /* 0x000fe200078e00ff */
[----:B------:R-:W-:-:S04]  /*295e0*/  LOP3.LUT R10, R10, 0x1c, RZ, 0xc0, !PT ;  /* 0x0000001c0a0a7812 */ /* 0x000fc800078ec0ff */
[----:B------:R-:W-:-:S05]  /*295f0*/  IADD3 R10, R10, R19, RZ ;  /* 0x000000130a0a7210 */ /* 0x000fca0007ffe0ff */
[----:B------:R0:W-:Y:S01]  /*29600*/  STS [R10+0x20000], R9 ;  /* 0x020000090a007388 */ /* 0x0001e20000000800 */
        /* <DEDUP_REMOVED lines=9> */
[----:B------:R0:W-:Y:S02]  /*296a0*/  STS [R10+0x20000], R18 ;  /* 0x020000120a007388 */ /* 0x0001e40000000800 */
.L_x_5:
[----:B------:R-:W-:Y:S05]  /*296b0*/  @P6 BRA `(.L_x_7) ;  /* 0x0000013000006947 */ /* 0x000fea0003800000 */
[----:B------:R-:W1:Y:S02]  /*296c0*/  S2R R3, SR_TID.X ;  /* 0x0000000000037919 */ /* 0x000e640000002100 */
[C---:B-1----:R-:W-:Y:S02]  /*296d0*/  LOP3.LUT R4, R3.reuse, 0x1c, RZ, 0xc0, !PT ;  /* 0x0000001c03047812 */ /* 0x042fe400078ec0ff */
[----:B------:R-:W-:Y:S02]  /*296e0*/  LOP3.LUT R3, R3, 0xff, RZ, 0xc0, !PT ;  /* 0x000000ff03037812 */ /* 0x000fe400078ec0ff */
[----:B------:R-:W-:Y:S02]  /*296f0*/  LEA.HI R4, R4, 0x20, RZ, 0x1e ;  /* 0x0000002004047811 */ /* 0x000fe400078ff0ff */
[----:B------:R-:W-:-:S03]  /*29700*/  SHF.R.U32.HI R3, RZ, 0x3, R3 ;  /* 0x00000003ff037819 */ /* 0x000fc60000011603 */
[----:B------:R-:W-:Y:S01]  /*29710*/  IMAD.SHL.U32 R4, R4, 0x20, RZ ;  /* 0x0000002004047824 */ /* 0x000fe200078e00ff */
[----:B------:R-:W-:-:S04]  /*29720*/  LOP3.LUT R3, R3, 0x1c, RZ, 0xc0, !PT ;  /* 0x0000001c03037812 */ /* 0x000fc800078ec0ff */
[----:B------:R-:W-:-:S05]  /*29730*/  IADD3 R3, R3, R4, RZ ;  /* 0x0000000403037210 */ /* 0x000fca0007ffe0ff */
[----:B------:R1:W-:Y:S02]  /*29740*/  STS [R3+0x20000], R17 ;  /* 0x0200001103007388 */ /* 0x0003e40000000800 */
.L_x_6:
[----:B------:R-:W-:Y:S05]  /*29750*/  @P6 BRA `(.L_x_8) ;  /* 0x0000013000006947 */ /* 0x000fea0003800000 */
[----:B-1----:R-:W1:Y:S02]  /*29760*/  S2R R3, SR_TID.X ;  /* 0x0000000000037919 */ /* 0x002e640000002100 */
        /* <DEDUP_REMOVED lines=8> */
.L_x_7:
        /* <DEDUP_REMOVED lines=10> */
.L_x_8:
        /* <DEDUP_REMOVED lines=10> */
.L_x_9:
        /* <DEDUP_REMOVED lines=10> */
.L_x_10:
        /* <DEDUP_REMOVED lines=10> */
.L_x_11:
        /* <DEDUP_REMOVED lines=10> */
.L_x_12:
        /* <DEDUP_REMOVED lines=10> */
.L_x_13:
        /* <DEDUP_REMOVED lines=10> */
.L_x_14:
        /* <DEDUP_REMOVED lines=10> */
.L_x_15:
[----:B------:R-:W-:Y:S01]  /*29cf0*/  @P6 BREAK B1 ;  /* 0x0000000000016942 */ /* 0x000fe20003800000 */
        /* <DEDUP_REMOVED lines=10> */
.L_x_16:
[----:B------:R-:W-:Y:S05]  /*29da0*/  BSYNC B1 ;  /* 0x0000000000017941 */ /* 0x000fea0003800000 */
.L_x_4:
        /* <DEDUP_REMOVED lines=8> */
[----:B------:R1:W-:Y:S02]  /*29e30*/  @!P6 STS [R2+0x20000], R0 ;  /* 0x020000000200e388 */ /* 0x0003e40000000800 */
.L_x_17:
[----:B------:R-:W-:Y:S05]  /*29e40*/  BSYNC B0 ;  /* 0x0000000000007941 */ /* 0x000fea0003800000 */
.L_x_3:
[----:B------:R-:W-:Y:S01]  /*29e50*/  WARPSYNC 0xffffffff ;  /* 0xffffffff00007948 */ /* 0x000fe20003800000 */
[----:B-1----:R-:W1:Y:S04]  /*29e60*/  S2R R0, SR_TID.X ;  /* 0x0000000000007919 */ /* 0x002e680000002100 */
[----:B------:R-:W-:Y:S06]  /*29e70*/  BAR.SYNC.DEFER_BLOCKING 0x0 ;  /* 0x0000000000007b1d */ /* 0x000fec0000010000 */
[----:B------:R-:W2:Y:S04]  /*29e80*/  LDL R12, [R1+0x190] ;  /* 0x00019000010c7983 */ /* 0x000ea80000100800 */
[----:B0-----:R-:W3:Y:S04]  /*29e90*/  LDL.LU R18, [R1+0x60] ;  /* 0x0000600001127983 */ /* 0x001ee80000300800 */
[----:B------:R-:W4:Y:S04]  /*29ea0*/  LDL R16, [R1+0x194] ;  /* 0x0001940001107983 */ /* 0x000f280000100800 */
[----:B------:R-:W2:Y:S01]  /*29eb0*/  LDL.LU R17, [R1+0x2c] ;  /* 0x00002c0001117983 */ /* 0x000ea20000300800 */
[----:B-1----:R-:W-:-:S03]  /*29ec0*/  LOP3.LUT R11, R0, 0xff, RZ, 0xc0, !PT ;  /* 0x000000ff000b7812 */ /* 0x002fc600078ec0ff */
[----:B-----5:R-:W-:Y:S04]  /*29ed0*/  STL [R1+0x11f8], R7 ;  /* 0x0011f80701007387 */ /* 0x020fe80000100800 */
[----:B------:R-:W0:Y:S04]  /*29ee0*/  LDS R9, [R11.X4+0x20000] ;  /* 0x020000000b097984 */ /* 0x000e280000004800 */
[----:B------:R-:W1:Y:S04]  /*29ef0*/  LDS R3, [R11.X4+0x20400] ;  /* 0x020400000b037984 */ /* 0x000e680000004800 */
[----:B------:R-:W1:Y:S04]  /*29f00*/  LDS R2, [R11.X4+0x20800] ;  /* 0x020800000b027984 */ /* 0x000e680000004800 */
[----:B------:R0:W-:Y:S04]  /*29f10*/  STL [R1+0x11f4], R5 ;  /* 0x0011f40501007387 */ /* 0x0001e80000100800 */
[----:B------:R-:W-:Y:S04]  /*29f20*/  STL [R1+0x11f0], R8 ;  /* 0x0011f00801007387 */ /* 0x000fe80000100800 */
[----:B------:R-:W2:Y:S04]  /*29f30*/  LDL.LU R13, [R1+0x5c] ;  /* 0x00005c00010d7983 */ /* 0x000ea80000300800 */
[----:B------:R-:W2:Y:S04]  /*29f40*/  LDL.LU R15, [R1+0x20] ;  /* 0x00002000010f7983 */ /* 0x000ea80000300800 */
[----:B------:R-:W2:Y:S04]  /*29f50*/  LDL.LU R19, [R1+0x64] ;  /* 0x0000640001137983 */ /* 0x000ea80000300800 */
[----:B0-----:R-:W2:Y:S04]  /*29f60*/  LDL R5, [R1+0x198] ;  /* 0x0001980001057983 */ /* 0x001ea80000100800 */
[----:B------:R-:W0:Y:S04]  /*29f70*/  S2R R28, SR_TID.X ;  /* 0x00000000001c7919 */ /* 0x000e280000002100 */
[----:B------:R-:W0:Y:S04]  /*29f80*/  SHFL.BFLY PT, R10, R9, 0x4, 0x1f ;  /* 0x0c801f00090a7f89 */ /* 0x000e2800000e0000 */
[----:B-1----:R-:W1:Y:S04]  /*29f90*/  SHFL.BFLY PT, R4, R3, 0x4, 0x1f ;  /* 0x0c801f0003047f89 */ /* 0x002e6800000e0000 */
[----:B------:R-:W1:Y:S01]  /*29fa0*/  SHFL.BFLY PT, R0, R2, 0x4, 0x1f ;  /* 0x0c801f0002007f89 */ /* 0x000e6200000e0000 */
[----:B0-----:R-:W-:-:S02]  /*29fb0*/  FMNMX R10, R9, R10, !PT ;  /* 0x0000000a090a7209 */ /* 0x001fc40007800000 */
[----:B-1----:R-:W-:-:S03]  /*29fc0*/  FMNMX R3, R3, R4, !PT ;  /* 0x0000000403037209 */ /* 0x002fc60007800000 */
[----:B------:R-:W0:Y:S01]  /*29fd0*/  SHFL.BFLY PT, R9, R10, 0x2, 0x1f ;  /* 0x0c401f000a097f89 */ /* 0x000e2200000e0000 */
[----:B------:R-:W-:-:S03]  /*29fe0*/  FMNMX R2, R2, R0, !PT ;  /* 0x0000000002027209 */ /* 0x000fc60007800000 */
[----:B------:R-:W1:Y:S04]  /*29ff0*/  SHFL.BFLY PT, R4, R3, 0x2, 0x1f ;  /* 0x0c401f0003047f89 */ /* 0x000e6800000e0000 */
[----:B------:R-:W1:Y:S01]  /*2a000*/  SHFL.BFLY PT, R0, R2, 0x2, 0x1f ;  /* 0x0c401f0002007f89 */ /* 0x000e6200000e0000 */
[----:B0-----:R-:W-:Y:S02]  /*2a010*/  FMNMX R9, R10, R9, !PT ;  /* 0x000000090a097209 */ /* 0x001fe40007800000 */
[----:B-1----:R-:W-:Y:S02]  /*2a020*/  FMNMX R3, R3, R4, !PT ;  /* 0x0000000403037209 */ /* 0x002fe40007800000 */
[----:B------:R-:W-:-:S03]  /*2a030*/  FMNMX R0, R2, R0, !PT ;  /* 0x0000000002007209 */ /* 0x000fc60007800000 */
[----:B------:R-:W0:Y:S04]  /*2a040*/  SHFL.BFLY PT, R4, R3, 0x1, 0x1f ;  /* 0x0c201f0003047f89 */ /* 0x000e2800000e0000 */
[----:B------:R-:W1:Y:S04]  /*2a050*/  SHFL.BFLY PT, R2, R9, 0x1, 0x1f ;  /* 0x0c201f0009027f89 */ /* 0x000e6800000e0000 */
[----:B------:R-:W1:Y:S01]  /*2a060*/  SHFL.BFLY PT, R10, R0, 0x1, 0x1f ;  /* 0x0c201f00000a7f89 */ /* 0x000e6200000e0000 */
[----:B0-----:R-:W-:Y:S02]  /*2a070*/  FMNMX R3, R3, R4, !PT ;  /* 0x0000000403037209 */ /* 0x001fe40007800000 */
[----:B-1----:R-:W-:-:S02]  /*2a080*/  FMNMX R2, R9, R2, !PT ;  /* 0x0000000209027209 */ /* 0x002fc40007800000 */
[----:B------:R-:W-:-:S03]  /*2a090*/  FMNMX R0, R0, R10, !PT ;  /* 0x0000000a00007209 */ /* 0x000fc60007800000 */
[----:B------:R-:W-:Y:S04]  /*2a0a0*/  @!P5 STS [R11.X4+0x20000], R2 ;  /* 0x020000020b00d388 */ /* 0x000fe80000004800 */
[----:B------:R-:W-:Y:S04]  /*2a0b0*/  @!P5 STS [R11.X4+0x20400], R3 ;  /* 0x020400030b00d388 */ /* 0x000fe80000004800 */
[----:B------:R-:W-:Y:S04]  /*2a0c0*/  @!P5 STS [R11.X4+0x20800], R0 ;  /* 0x020800000b00d388 */ /* 0x000fe80000004800 */
[----:B------:R-:W0:Y:S04]  /*2a0d0*/  LDS R0, [R28.X4+0x20c00] ;  /* 0x020c00001c007984 */ /* 0x000e280000004800 */
[----:B0-----:R-:W0:Y:S02]  /*2a0e0*/  SHFL.BFLY PT, R2, R0, 0x4, 0x1f ;  /* 0x0c801f0000027f89 */ /* 0x001e2400000e0000 */
[----:B0-----:R-:W-:-:S05]  /*2a0f0*/  FMNMX R2, R0, R2, !PT ;  /* 0x0000000200027209 */ /* 0x001fca0007800000 */
[----:B------:R-:W0:Y:S02]  /*2a100*/  SHFL.BFLY PT, R0, R2, 0x2, 0x1f ;  /* 0x0c401f0002007f89 */ /* 0x000e2400000e0000 */
[----:B0-----:R-:W-:-:S05]  /*2a110*/  FMNMX R0, R2, R0, !PT ;  /* 0x0000000002007209 */ /* 0x001fca0007800000 */
[----:B------:R-:W0:Y:S04]  /*2a120*/  SHFL.BFLY PT, R2, R0, 0x1, 0x1f ;  /* 0x0c201f0000027f89 */ /* 0x000e2800000e0000 */
[----:B------:R-:W1:Y:S01]  /*2a130*/  S2R R14, SR_TID.X ;  /* 0x00000000000e7919 */ /* 0x000e620000002100 */
[----:B0-----:R-:W-:-:S05]  /*2a140*/  FMNMX R2, R0, R2, !PT ;  /* 0x0000000200027209 */ /* 0x001fca0007800000 */
[----:B------:R-:W-:Y:S01]  /*2a150*/  @!P5 STS [R28.X4+0x20c00], R2 ;  /* 0x020c00021c00d388 */ /* 0x000fe20000004800 */
[----:B-1----:R-:W-:-:S03]  /*2a160*/  LOP3.LUT R24, R14, 0x1c, RZ, 0xc0, !PT ;  /* 0x0000001c0e187812 */ /* 0x002fc600078ec0ff */
[----:B------:R-:W-:Y:S06]  /*2a170*/  BAR.SYNC.DEFER_BLOCKING 0x0 ;  /* 0x0000000000007b1d */ /* 0x000fec0000010000 */
[----:B------:R-:W0:Y:S04]  /*2a180*/  S2R R11, SR_TID.X ;  /* 0x00000000000b7919 */ /* 0x000e280000002100 */
[----:B------:R-:W2:Y:S01]  /*2a190*/  LDS R3, [R24.X8+0x20000] ;  /* 0x0200000018037984 */ /* 0x000ea20000008800 */
[----:B0-----:R-:W-:-:S02]  /*2a1a0*/  LOP3.LUT R20, R11, 0x1c, RZ, 0xc0, !PT ;  /* 0x0000001c0b147812 */ /* 0x001fc400078ec0ff */
[----:B------:R-:W-:Y:S02]  /*2a1b0*/  LOP3.LUT R11, R11, 0x1c, RZ, 0xc0, !PT ;  /* 0x0000001c0b0b7812 */ /* 0x000fe400078ec0ff */
[----:B------:R-:W-:Y:S02]  /*2a1c0*/  LEA.HI R21, R20, 0x8, RZ, 0x1e ;  /* 0x0000000814157811 */ /* 0x000fe400078ff0ff */
[C---:B------:R-:W-:Y:S02]  /*2a1d0*/  LEA.HI R20, R11.reuse, 0x10, RZ, 0x1e ;  /* 0x000000100b147811 */ /* 0x040fe400078ff0ff */
[----:B------:R-:W-:-:S05]  /*2a1e0*/  LEA.HI R11, R11, 0x18, RZ, 0x1e ;  /* 0x000000180b0b7811 */ /* 0x000fca00078ff0ff */
[----:B------:R-:W-:Y:S02]  /*2a1f0*/  IMAD.SHL.U32 R11, R11, 0x20, RZ ;  /* 0x000000200b0b7824 */ /* 0x000fe400078e00ff */
[----:B------:R-:W-:-:S05]  /*2a200*/  IMAD.SHL.U32 R21, R21, 0x20, RZ ;  /* 0x0000002015157824 */ /* 0x000fca00078e00ff */
[----:B------:R-:W4:Y:S01]  /*2a210*/  LDS R0, [R21+0x20000] ;  /* 0x0200000015007984 */ /* 0x000f220000000800 */
[----:B--2---:R-:W-:-:S03]  /*2a220*/  FMNMX R7, R3, R12, !PT ;  /* 0x0000000c03077209 */ /* 0x004fc60007800000 */
[----:B------:R0:W-:Y:S01]  /*2a230*/  LDS R3, [R11+0x20000] ;  /* 0x020000000b037984 */ /* 0x0001e20000000800 */
[----:B------:R-:W-:Y:S01]  /*2a240*/  SHF.L.U32 R20, R20, 0x5, RZ ;  /* 0x0000000514147819 */ /* 0x000fe200000006ff */
[----:B---3--:R-:W-:Y:S02]  /*2a250*/  FADD R4, R18, -R7 ;  /* 0x8000000712047221 */ /* 0x008fe40000000000 */
[----:B------:R-:W2:Y:S04]  /*2a260*/  LDL.LU R12, [R1+0x28] ;  /* 0x00002800010c7983 */ /* 0x000ea80000300800 */
[----:B0-----:R-:W0:Y:S01]  /*2a270*/  S2R R11, SR_TID.X ;  /* 0x00000000000b7919 */ /* 0x001e220000002100 */
[----:B------:R-:W-:-:S03]  /*2a280*/  FMUL R4, R4, 1.4426950216293334961 ;  /* 0x3fb8aa3b04047820 */ /* 0x000fc60000400000 */
[----:B------:R-:W1:Y:S01]  /*2a290*/  LDS R2, [R20+0x20000] ;  /* 0x0200000014027984 */ /* 0x000e620000000800 */
[----:B------:R3:W0:Y:S02]  /*2a2a0*/  MUFU.EX2 R8, R4 ;  /* 0x0000000400087308 */ /* 0x0006240000000800 */
[----:B0-----:R-:W-:-:S04]  /*2a2b0*/  LOP3.LUT R11, R11, 0x1c, RZ, 0xc0, !PT ;  /* 0x0000001c0b0b7812 */ /* 0x001fc800078ec0ff */
[----:B------:R-:W-:-:S04]  /*2a2c0*/  LEA.HI R11, R11, 0x20, RZ, 0x1e ;  /* 0x000000200b0b7811 */ /* 0x000fc800078ff0ff */
[----:B------:R-:W-:-:S05]  /*2a2d0*/  SHF.L.U32 R11, R11, 0x5, RZ ;  /* 0x000000050b0b7819 */ /* 0x000fca00000006ff */
[----:B---3--:R0:W4:Y:S04]  /*2a2e0*/  LDS R4, [R11+0x20000] ;  /* 0x020000000b047984 */ /* 0x0081280000000800 */
[----:B0-----:R-:W0:Y:S01]  /*2a2f0*/  S2R R11, SR_TID.X ;  /* 0x00000000000b7919 */ /* 0x001e220000002100 */
[----:B----4-:R-:W-:Y:S01]  /*2a300*/  FMNMX R10, R0, R16, !PT ;  /* 0x00000010000a7209 */ /* 0x010fe20007800000 */
[----:B------:R-:W-:-:S04]  /*2a310*/  FADD R0, R17, -R7 ;  /* 0x8000000711007221 */ /* 0x000fc80000000000 */
[----:B------:R-:W-:Y:S02]  /*2a320*/  FMUL R0, R0, 1.4426950216293334961 ;  /* 0x3fb8aa3b00007820 */ /* 0x000fe40000400000 */
[----:B------:R-:W-:Y:S01]  /*2a330*/  FADD R9, R13, -R10 ;  /* 0x8000000a0d097221 */ /* 0x000fe20000000000 */
[----:B------:R4:W-:Y:S04]  /*2a340*/  STL [R1+0x8a0], R7 ;  /* 0x0008a00701007387 */ /* 0x0009e80000100800 */
[----:B------:R-:W2:Y:S04]  /*2a350*/  LDL.LU R16, [R1+0x68] ;  /* 0x0000680001107983 */ /* 0x000ea80000300800 */
[----:B------:R1:W-:Y:S04]  /*2a360*/  STL [R1+0x89c], R10 ;  /* 0x00089c0a01007387 */ /* 0x0003e80000100800 */
[----:B----4-:R-:W4:Y:S01]  /*2a370*/  LDL R7, [R1+0x19c] ;  /* 0x00019c0001077983 */ /* 0x010f220000100800 */
[----:B0-----:R-:W-:-:S03]  /*2a380*/  LOP3.LUT R13, R11, 0x1c, RZ, 0xc0, !PT ;  /* 0x0000001c0b0d7812 */ /* 0x001fc600078ec0ff */
[----:B------:R-:W4:Y:S01]  /*2a390*/  LDL.LU R18, [R1+0x24] ;  /* 0x0000240001127983 */ /* 0x000f220000300800 */
[----:B------:R0:W1:Y:S02]  /*2a3a0*/  MUFU.EX2 R11, R0 ;  /* 0x00000000000b7308 */ /* 0x0000640000000800 */
[----:B0-----:R-:W-:-:S06]  /*2a3b0*/  FMUL R0, R9, 1.4426950216293334961 ;  /* 0x3fb8aa3b09007820 */ /* 0x001fcc0000400000 */
[----:B------:R-:W0:Y:S01]  /*2a3c0*/  MUFU.EX2 R22, R0 ;  /* 0x0000000000167308 */ /* 0x000e220000000800 */
[----:B------:R-:W-:Y:S01]  /*2a3d0*/  FADD R9, R15, -R10 ;  /* 0x8000000a0f097221 */ /* 0x000fe20000000000 */
[----:B-1----:R-:W-:Y:S01]  /*2a3e0*/  LEA.HI R10, R13, 0x28, RZ, 0x1e ;  /* 0x000000280d0a7811 */ /* 0x002fe200078ff0ff */
[----:B------:R-:W-:Y:S01]  /*2a3f0*/  STL [R1+0x4a4], R8 ;  /* 0x0004a40801007387 */ /* 0x000fe20000100800 */
[----:B------:R-:W-:-:S03]  /*2a400*/  FMNMX R5, R2, R5, !PT ;  /* 0x0000000502057209 */ /* 0x000fc60007800000 */
[----:B------:R-:W-:Y:S01]  /*2a410*/  IMAD.SHL.U32 R10, R10, 0x20, RZ ;  /* 0x000000200a0a7824 */ /* 0x000fe200078e00ff */
[----:B------:R-:W4:Y:S04]  /*2a420*/  LDL.LU R13, [R1+0x6c] ;  /* 0x00006c00010d7983 */ /* 0x000f280000300800 */
[----:B------:R-:W-:Y:S04]  /*2a430*/  STL [R1+0x4a0], R11 ;  /* 0x0004a00b01007387 */ /* 0x000fe80000100800 */
[----:B------:R-:W4:Y:S04]  /*2a440*/  LDL.LU R15, [R1+0x58] ;  /* 0x00005800010f7983 */ /* 0x000f280000300800 */
[----:B0-----:R-:W-:Y:S04]  /*2a450*/  STL [R1+0x49c], R22 ;  /* 0x00049c1601007387 */ /* 0x001fe80000100800 */
[----:B------:R0:W1:Y:S04]  /*2a460*/  LDS R0, [R10+0x20000] ;  /* 0x020000000a007984 */ /* 0x0000680000000800 */
[----:B------:R-:W-:Y:S04]  /*2a470*/  STL [R1+0x898], R5 ;  /* 0x0008980501007387 */ /* 0x000fe80000100800 */
[----:B0-----:R-:W4:Y:S04]  /*2a480*/  LDL R10, [R1+0x1a0] ;  /* 0x0001a000010a7983 */ /* 0x001f280000100800 */
[----:B------:R-:W0:Y:S01]  /*2a490*/  S2R R17, SR_TID.X ;  /* 0x0000000000117919 */ /* 0x000e220000002100 */
[----:B------:R-:W-:-:S04]  /*2a4a0*/  FMUL R2, R9, 1.4426950216293334961 ;  /* 0x3fb8aa3b09027820 */ /* 0x000fc80000400000 */
[----:B------:R0:W0:Y:S02]  /*2a4b0*/  MUFU.EX2 R23, R2 ;  /* 0x0000000200177308 */ /* 0x0000240000000800 */
[----:B0-----:R-:W-:-:S04]  /*2a4c0*/  LOP3.LUT R17, R17, 0x1c, RZ, 0xc0, !PT ;  /* 0x0000001c11117812 */ /* 0x001fc800078ec0ff */
[----:B------:R-:W-:-:S04]  /*2a4d0*/  LEA.HI R17, R17, 0x30, RZ, 0x1e ;  /* 0x0000003011117811 */ /* 0x000fc800078ff0ff */
[----:B------:R-:W-:-:S05]  /*2a4e0*/  SHF.L.U32 R17, R17, 0x5, RZ ;  /* 0x0000000511117819 */ /* 0x000fca00000006ff */
[----:B------:R0:W1:Y:S01]  /*2a4f0*/  LDS R2, [R17+0x20000] ;  /* 0x0200000011027984 */ /* 0x0000620000000800 */
[----:B------:R-:W-:-:S03]  /*2a500*/  FADD R9, R19, -R5 ;  /* 0x8000000513097221 */ /* 0x000fc60000000000 */
[----:B0-----:R-:W0:Y:S04]  /*2a510*/  S2R R17, SR_TID.X ;  /* 0x0000000000117919 */ /* 0x001e280000002100 */
[----:B------:R-:W-:Y:S01]  /*2a520*/  STL [R1+0x498], R23 ;  /* 0x0004981701007387 */ /* 0x000fe20000100800 */
[----:B0-----:R-:W-:Y:S02]  /*2a530*/  LOP3.LUT R17, R17, 0x1c, RZ, 0xc0, !PT ;  /* 0x0000001c11117812 */ /* 0x001fe400078ec0ff */
[----:B----4-:R-:W-:Y:S01]  /*2a540*/  FMNMX R7, R3, R7, !PT ;  /* 0x0000000703077209 */ /* 0x010fe20007800000 */
[----:B------:R-:W-:Y:S02]  /*2a550*/  FMUL R3, R9, 1.4426950216293334961 ;  /* 0x3fb8aa3b09037820 */ /* 0x000fe40000400000 */
[----:B--2---:R-:W-:-:S02]  /*2a560*/  FADD R9, R12, -R5 ;  /* 0x800000050c097221 */ /* 0x004fc40000000000 */
[----:B------:R0:W2:Y:S02]  /*2a570*/  MUFU.EX2 R19, R3 ;  /* 0x0000000300137308 */ /* 0x0000a40000000800 */
[----:B0-----:R-:W-:-:S06]  /*2a580*/  FMUL R3, R9, 1.4426950216293334961 ;  /* 0x3fb8aa3b09037820 */ /* 0x001fcc0000400000 */
[----:B------:R0:W4:Y:S01]  /*2a590*/  MUFU.EX2 R25, R3 ;  /* 0x0000000300197308 */ /* 0x0001220000000800 */
[----:B------:R1:W-:Y:S01]  /*2a5a0*/  STL [R1+0x894], R7 ;  /* 0x0008940701007387 */ /* 0x0003e20000100800 */
[----:B------:R-:W-:-:S03]  /*2a5b0*/  FADD R9, R16, -R7 ;  /* 0x8000000710097221 */ /* 0x000fc60000000000 */
[----:B------:R-:W3:Y:S04]  /*2a5c0*/  LDL.LU R12, [R1+0x70] ;  /* 0x00007000010c7983 */ /* 0x000ee80000300800 */
[----:B------:R-:W3:Y:S01]  /*2a5d0*/  LDL R5, [R1+0x1a4] ;  /* 0x0001a40001057983 */ /* 0x000ee20000100800 */
[----:B0-----:R-:W-:-:S03]  /*2a5e0*/  FMUL R3, R9, 1.4426950216293334961 ;  /* 0x3fb8aa3b09037820 */ /* 0x001fc60000400000 */
[----:B------:R-:W3:Y:S04]  /*2a5f0*/  LDL.LU R16, [R1+0x54] ;  /* 0x0000540001107983 */ /* 0x000ee80000300800 */
[----:B--2---:R-:W-:Y:S04]  /*2a600*/  STL [R1+0x494], R19 ;  /* 0x0004941301007387 */ /* 0x004fe80000100800 */
[----:B----4-:R-:W-:Y:S04]  /*2a610*/  STL [R1+0x490], R25 ;  /* 0x0004901901007387 */ /* 0x010fe80000100800 */
[----:B------:R-:W2:Y:S01]  /*2a620*/  LDL.LU R27, [R1+0x74] ;  /* 0x00007400011b7983 */ /* 0x000ea20000300800 */
[----:B------:R-:W-:Y:S01]  /*2a630*/  FMNMX R10, R4, R10, !PT ;  /* 0x0000000a040a7209 */ /* 0x000fe20007800000 */
[----:B------:R-:W-:Y:S01]  /*2a640*/  FADD R4, R18, -R7 ;  /* 0x8000000712047221 */ /* 0x000fe20000000000 */
[----:B-1----:R-:W-:Y:S01]  /*2a650*/  LEA.HI R7, R17, 0x38, RZ, 0x1e ;  /* 0x0000003811077811 */ /* 0x002fe200078ff0ff */
[----:B------:R0:W1:Y:S04]  /*2a660*/  MUFU.EX2 R18, R3 ;  /* 0x0000000300127308 */ /* 0x0000680000000800 */
[----:B------:R-:W-:Y:S01]  /*2a670*/  IMAD.SHL.U32 R7, R7, 0x20, RZ ;  /* 0x0000002007077824 */ /* 0x000fe200078e00ff */
[----:B------:R-:W-:Y:S04]  /*2a680*/  STL [R1+0x890], R10 ;  /* 0x0008900a01007387 */ /* 0x000fe80000100800 */
[----:B0-----:R0:W4:Y:S04]  /*2a690*/  LDS R3, [R7+0x20000] ;  /* 0x0200000007037984 */ /* 0x0011280000000800 */
[----:B0-----:R-:W2:Y:S01]  /*2a6a0*/  LDL R7, [R1+0x1a8] ;  /* 0x0001a80001077983 */ /* 0x001ea20000100800 */
[----:B------:R-:W-:-:S02]  /*2a6b0*/  FMUL R4, R4, 1.4426950216293334961 ;  /* 0x3fb8aa3b04047820 */ /* 0x000fc40000400000 */
[--C-:B------:R-:W-:Y:S02]  /*2a6c0*/  FADD R9, R13, -R10.reuse ;  /* 0x8000000a0d097221 */ /* 0x100fe40000000000 */
[----:B------:R-:W4:Y:S01]  /*2a6d0*/  LDL.LU R13, [R1+0x50] ;  /* 0x00005000010d7983 */ /* 0x000f220000300800 */
[----:B------:R0:W1:Y:S02]  /*2a6e0*/  MUFU.EX2 R26, R4 ;  /* 0x00000004001a7308 */ /* 0x0000640000000800 */
[----:B0-----:R-:W-:Y:S02]  /*2a6f0*/  FMUL R4, R9, 1.4426950216293334961 ;  /* 0x3fb8aa3b09047820 */ /* 0x001fe40000400000 */
[----:B------:R-:W-:Y:S01]  /*2a700*/  FADD R9, R15, -R10 ;  /* 0x8000000a0f097221 */ /* 0x000fe20000000000 */
[----:B------:R-:W-:-:S03]  /*2a710*/  LOP3.LUT R15, R14, 0x1c, RZ, 0xc0, !PT ;  /* 0x0000001c0e0f7812 */ /* 0x000fc600078ec0ff */
[----:B------:R0:W0:Y:S01]  /*2a720*/  MUFU.EX2 R17, R4 ;  /* 0x0000000400117308 */ /* 0x0000220000000800 */
[C---:B------:R-:W-:Y:S02]  /*2a730*/  LEA.HI R14, R15.reuse, 0x40, RZ, 0x1e ;  /* 0x000000400f0e7811 */ /* 0x040fe400078ff0ff */
[----:B------:R-:W-:Y:S02]  /*2a740*/  LEA.HI R10, R15, 0x48, RZ, 0x1e ;  /* 0x000000480f0a7811 */ /* 0x000fe400078ff0ff */
[----:B------:R-:W-:Y:S01]  /*2a750*/  SHF.L.U32 R14, R14, 0x5, RZ ;  /* 0x000000050e0e7819 */ /* 0x000fe200000006ff */
[----:B-1----:R-:W-:Y:S02]  /*2a760*/  STL [R1+0x48c], R18 ;  /* 0x00048c1201007387 */ /* 0x002fe40000100800 */
[----:B------:R-:W-:Y:S02]  /*2a770*/  IMAD.SHL.U32 R10, R10, 0x20, RZ ;  /* 0x000000200a0a7824 */ /* 0x000fe400078e00ff */
[----:B------:R-:W4:Y:S04]  /*2a780*/  LDL.LU R21, [R1+0x78] ;  /* 0x0000780001157983 */ /* 0x000f280000300800 */
[----:B------:R-:W-:Y:S04]  /*2a790*/  STL [R1+0x488], R26 ;  /* 0x0004881a01007387 */ /* 0x000fe80000100800 */
[----:B0-----:R0:W-:Y:S01]  /*2a7a0*/  LDS R4, [R10+0x20000] ;  /* 0x020000000a047984 */ /* 0x0011e20000000800 */
[----:B------:R-:W-:-:S04]  /*2a7b0*/  FMUL R9, R9, 1.4426950216293334961 ;  /* 0x3fb8aa3b09097820 */ /* 0x000fc80000400000 */
[----:B------:R-:W1:Y:S01]  /*2a7c0*/  MUFU.EX2 R20, R9 ;  /* 0x0000000900147308 */ /* 0x000e620000000800 */
[----:B---3--:R-:W-:Y:S02]  /*2a7d0*/  FMNMX R5, R0, R5, !PT ;  /* 0x0000000500057209 */ /* 0x008fe40007800000 */
[----:B------:R3:W1:Y:S04]  /*2a7e0*/  LDS R0, [R14+0x20000] ;  /* 0x020000000e007984 */ /* 0x0006680000000800 */
[----:B------:R1:W-:Y:S01]  /*2a7f0*/  STL [R1+0x88c], R5 ;  /* 0x00088c0501007387 */ /* 0x0003e20000100800 */
[----:B0-----:R-:W-:-:S03]  /*2a800*/  FADD R10, R12, -R5 ;  /* 0x800000050c0a7221 */ /* 0x001fc60000000000 */
[----:B---3--:R-:W3:Y:S04]  /*2a810*/  LDL.LU R14, [R1+0x4c] ;  /* 0x00004c00010e7983 */ /* 0x008ee80000300800 */
[----:B------:R-:W-:Y:S04]  /*2a820*/  STL [R1+0x484], R17 ;  /* 0x0004841101007387 */ /* 0x000fe80000100800 */
[----:B------:R-:W3:Y:S04]  /*2a830*/  LDL.LU R29, [R1+0x7c] ;  /* 0x00007c00011d7983 */ /* 0x000ee80000300800 */
[----:B------:R-:W3:Y:S01]  /*2a840*/  LDL.LU R12, [R1+0x48] ;  /* 0x00004800010c7983 */ /* 0x000ee20000300800 */
[----:B--2---:R-:W-:-:S03]  /*2a850*/  FMNMX R15, R2, R7, !PT ;  /* 0x00000007020f7209 */ /* 0x004fc60007800000 */
[----:B------:R-:W2:Y:S01]  /*2a860*/  LDL R7, [R1+0x1ac] ;  /* 0x0001ac0001077983 */ /* 0x000ea20000100800 */
[----:B------:R-:W-:-:S03]  /*2a870*/  FMUL R2, R10, 1.4426950216293334961 ;  /* 0x3fb8aa3b0a027820 */ /* 0x000fc60000400000 */
[----:B------:R0:W-:Y:S04]  /*2a880*/  STL [R1+0x888], R15 ;  /* 0x0008880f01007387 */ /* 0x0001e80000100800 */
[----:B-1----:R-:W-:Y:S04]  /*2a890*/  STL [R1+0x480], R20 ;  /* 0x0004801401007387 */ /* 0x002fe80000100800 */
[----:B------:R-:W3:Y:S01]  /*2a8a0*/  LDL R10, [R1+0x1b0] ;  /* 0x0001b000010a7983 */ /* 0x000ee20000100800 */
[----:B------:R-:W-:-:S03]  /*2a8b0*/  FADD R9, R16, -R5 ;  /* 0x8000000510097221 */ /* 0x000fc60000000000 */
[----:B------:R-:W3:Y:S01]  /*2a8c0*/  LDL R5, [R1+0x1b4] ;  /* 0x0001b40001057983 */ /* 0x000ee20000100800 */
[----:B------:R1:W0:Y:S02]  /*2a8d0*/  MUFU.EX2 R16, R2 ;  /* 0x0000000200107308 */ /* 0x0002240000000800 */
[----:B-1----:R-:W-:Y:S02]  /*2a8e0*/  FMUL R2, R9, 1.4426950216293334961 ;  /* 0x3fb8aa3b09027820 */ /* 0x002fe40000400000 */
[----:B------:R-:W-:-:S04]  /*2a8f0*/  FADD R9, R27, -R15 ;  /* 0x8000000f1b097221 */ /* 0x000fc80000000000 */
[----:B------:R1:W0:Y:S02]  /*2a900*/  MUFU.EX2 R27, R2 ;  /* 0x00000002001b7308 */ /* 0x0002240000000800 */
[----:B-1----:R-:W-:Y:S02]  /*2a910*/  FMUL R2, R9, 1.4426950216293334961 ;  /* 0x3fb8aa3b09027820 */ /* 0x002fe40000400000 */
[----:B----4-:R-:W-:-:S04]  /*2a920*/  FADD R9, R13, -R15 ;  /* 0x8000000f0d097221 */ /* 0x010fc80000000000 */
[----:B0-----:R0:W1:Y:S02]  /*2a930*/  MUFU.EX2 R15, R2 ;  /* 0x00000002000f7308 */ /* 0x0010640000000800 */
[----:B0-----:R-:W0:Y:S04]  /*2a940*/  S2R R2, SR_TID.X ;  /* 0x0000000000027919 */ /* 0x001e280000002100 */
[----:B------:R-:W-:Y:S04]  /*2a950*/  STL [R1+0x47c], R16 ;  /* 0x00047c1001007387 */ /* 0x000fe80000100800 */
[----:B------:R-:W4:Y:S04]  /*2a960*/  LDL.LU R13, [R1+0x80] ;  /* 0x00008000010d7983 */ /* 0x000f280000300800 */
[----:B------:R-:W-:Y:S01]  /*2a970*/  STL [R1+0x478], R27 ;  /* 0x0004781b01007387 */ /* 0x000fe20000100800 */
[----:B------:R-:W-:Y:S01]  /*2a980*/  FADD R11, R8, R11 ;  /* 0x0000000b080b7221 */ /* 0x000fe20000000000 */
[----:B--2---:R-:W-:-:S02]  /*2a990*/  FMNMX R7, R3, R7, !PT ;  /* 0x0000000703077209 */ /* 0x004fc40007800000 */
[----:B0-----:R-:W-:Y:S01]  /*2a9a0*/  LOP3.LUT R3, R2, 0x1c, RZ, 0xc0, !PT ;  /* 0x0000001c02037812 */ /* 0x001fe200078ec0ff */
[----:B------:R-:W-:-:S03]  /*2a9b0*/  FMUL R2, R9, 1.4426950216293334961 ;  /* 0x3fb8aa3b09027820 */ /* 0x000fc60000400000 */
[----:B------:R-:W-:Y:S01]  /*2a9c0*/  LEA.HI R9, R3, 0x50, RZ, 0x1e ;  /* 0x0000005003097811 */ /* 0x000fe200078ff0ff */
[----:B------:R-:W-:-:S03]  /*2a9d0*/  FADD R3, R21, -R7 ;  /* 0x8000000715037221 */ /* 0x000fc60000000000 */
[----:B------:R-:W-:Y:S01]  /*2a9e0*/  SHF.L.U32 R9, R9, 0x5, RZ ;  /* 0x0000000509097819 */ /* 0x000fe200000006ff */
[----:B------:R-:W-:Y:S01]  /*2a9f0*/  FMUL R3, R3, 1.4426950216293334961 ;  /* 0x3fb8aa3b03037820 */ /* 0x000fe20000400000 */
[----:B------:R0:W2:Y:S03]  /*2aa00*/  MUFU.EX2 R21, R2 ;  /* 0x0000000200157308 */ /* 0x0000a60000000800 */
[----:B0-----:R3:W0:Y:S02]  /*2aa10*/  LDS R2, [R9+0x20000] ;  /* 0x0200000009027984 */ /* 0x0016240000000800 */
[----:B---3--:R-:W-:-:S03]  /*2aa20*/  FADD R9, R14, -R7 ;  /* 0x800000070e097221 */ /* 0x008fc60000000000 */
[----:B------:R-:W3:Y:S01]  /*2aa30*/  MUFU.EX2 R14, R3 ;  /* 0x00000003000e7308 */ /* 0x000ee20000000800 */
[----:B------:R2:W-:Y:S01]  /*2aa40*/  STL [R1+0x884], R7 ;  /* 0x0008840701007387 */ /* 0x0005e20000100800 */
[----:B------:R-:W-:-:S03]  /*2aa50*/  FMNMX R10, R0, R10, !PT ;  /* 0x0000000a000a7209 */ /* 0x000fc60007800000 */
[----:B-1----:R-:W-:Y:S02]  /*2aa60*/  STL [R1+0x474], R15 ;  /* 0x0004740f01007387 */ /* 0x002fe40000100800 */
[--C-:B------:R-:W-:Y:S02]  /*2aa70*/  FADD R0, R29, -R10.reuse ;  /* 0x8000000a1d007221 */ /* 0x100fe40000000000 */
[----:B--2---:R-:W2:Y:S01]  /*2aa80*/  LDL.LU R7, [R1+0x11f8] ;  /* 0x0011f80001077983 */ /* 0x004ea20000300800 */
[----:B------:R-:W-:-:S03]  /*2aa90*/  FADD R12, R12, -R10 ;  /* 0x8000000a0c0c7221 */ /* 0x000fc60000000000 */
[----:B------:R-:W-:Y:S04]  /*2aaa0*/  STL [R1+0x470], R21 ;  /* 0x0004701501007387 */ /* 0x000fe80000100800 */
[----:B---3--:R-:W-:Y:S04]  /*2aab0*/  STL [R1+0x44c], R14 ;  /* 0x00044c0e01007387 */ /* 0x008fe80000100800 */
[----:B------:R1:W-:Y:S01]  /*2aac0*/  STL [R1+0x880], R10 ;  /* 0x0008800a01007387 */ /* 0x0003e20000100800 */
[----:B------:R-:W-:Y:S01]  /*2aad0*/  FMUL R3, R9, 1.4426950216293334961 ;  /* 0x3fb8aa3b09037820 */ /* 0x000fe20000400000 */
[----:B------:R-:W-:-:S02]  /*2aae0*/  FMNMX R5, R4, R5, !PT ;  /* 0x0000000504057209 */ /* 0x000fc40007800000 */
[----:B-1----:R-:W-:-:S04]  /*2aaf0*/  LEA.HI R10, R24, 0x60, RZ, 0x1e ;  /* 0x00000060180a7811 */ /* 0x002fc800078ff0ff */
[----:B------:R-:W-:Y:S02]  /*2ab00*/  SHF.L.U32 R10, R10, 0x5, RZ ;  /* 0x000000050a0a7819 */ /* 0x000fe400000006ff */
[----:B------:R-:W-:-:S03]  /*2ab10*/  LEA.HI R29, R24, 0x58, RZ, 0x1e ;  /* 0x00000058181d7811 */ /* 0x000fc600078ff0ff */
[----:B------:R1:W-:Y:S01]  /*2ab20*/  LDS R4, [R10+0x20000] ;  /* 0x020000000a047984 */ /* 0x0003e20000000800 */
[----:B------:R3:W0:Y:S01]  /*2ab30*/  MUFU.EX2 R24, R3 ;  /* 0x0000000300187308 */ /* 0x0006220000000800 */
[----:B-1----:R-:W-:Y:S02]  /*2ab40*/  FMUL R10, R0, 1.4426950216293334961 ;  /* 0x3fb8aa3b000a7820 */ /* 0x002fe40000400000 */
[----:B---3--:R-:W-:-:S05]  /*2ab50*/  FADD R3, R22, R23 ;  /* 0x0000001716037221 */ /* 0x008fca0000000000 */
[----:B------:R-:W1:Y:S01]  /*2ab60*/  MUFU.EX2 R23, R10 ;  /* 0x0000000a00177308 */ /* 0x000e620000000800 */
[----:B------:R-:W-:Y:S01]  /*2ab70*/  IMAD.SHL.U32 R29, R29, 0x20, RZ ;  /* 0x000000201d1d7824 */ /* 0x000fe200078e00ff */
[----:B------:R-:W-:Y:S01]  /*2ab80*/  STL [R1+0x87c], R5 ;  /* 0x00087c0501007387 */ /* 0x000fe20000100800 */
[----:B------:R-:W-:-:S03]  /*2ab90*/  FMUL R12, R12, 1.4426950216293334961 ;  /* 0x3fb8aa3b0c0c7820 */ /* 0x000fc60000400000 */
[----:B------:R-:W3:Y:S04]  /*2aba0*/  LDL R8, [R1+0x1b8] ;  /* 0x0001b80001087983 */ /* 0x000ee80000100800 */
[----:B0-----:R-:W-:Y:S04]  /*2abb0*/  STL [R1+0x448], R24 ;  /* 0x0004481801007387 */ /* 0x001fe80000100800 */
[----:B------:R0:W-:Y:S04]  /*2abc0*/  LDS R9, [R29+0x20000] ;  /* 0x020000001d097984 */ /* 0x0001e80000000800 */
[----:B------:R-:W2:Y:S04]  /*2abd0*/  LDL.LU R22, [R1+0x38] ;  /* 0x0000380001167983 */ /* 0x000ea80000300800 */
[----:B-1----:R-:W-:Y:S01]  /*2abe0*/  STL [R1+0x444], R23 ;  /* 0x0004441701007387 */ /* 0x002fe20000100800 */
[----:B0-----:R0:W1:Y:S03]  /*2abf0*/  MUFU.EX2 R29, R12 ;  /* 0x0000000c001d7308 */ /* 0x0010660000000800 */
[----:B0-----:R-:W2:Y:S01]  /*2ac00*/  LDL.LU R12, [R1+0x44] ;  /* 0x00004400010c7983 */ /* 0x001ea20000300800 */
[----:B----4-:R-:W-:-:S04]  /*2ac10*/  FADD R13, R13, -R5 ;  /* 0x800000050d0d7221 */ /* 0x010fc80000000000 */
[----:B------:R-:W-:-:S06]  /*2ac20*/  FMUL R13, R13, 1.4426950216293334961 ;  /* 0x3fb8aa3b0d0d7820 */ /* 0x000fcc0000400000 */
[----:B------:R-:W0:Y:S01]  /*2ac30*/  MUFU.EX2 R13, R13 ;  /* 0x0000000d000d7308 */ /* 0x000e220000000800 */
[----:B-1----:R1:W-:Y:S04]  /*2ac40*/  STL [R1+0x428], R29 ;  /* 0x0004281d01007387 */ /* 0x0023e80000100800 */
[----:B-1----:R-:W4:Y:S01]  /*2ac50*/  LDL R29, [R1+0x1c0] ;  /* 0x0001c000011d7983 */ /* 0x002f220000100800 */
[----:B---3--:R-:W-:Y:S01]  /*2ac60*/  FMNMX R8, R2, R8, !PT ;  /* 0x0000000802087209 */ /* 0x008fe20007800000 */
[----:B--2---:R-:W-:Y:S02]  /*2ac70*/  FADD R12, R12, -R5 ;  /* 0x800000050c0c7221 */ /* 0x004fe40000000000 */
[----:B------:R-:W2:Y:S04]  /*2ac80*/  LDL.LU R5, [R1+0x11f4] ;  /* 0x0011f40001057983 */ /* 0x000ea80000300800 */
[----:B0-----:R0:W-:Y:S04]  /*2ac90*/  STL [R1+0x420], R13 ;  /* 0x0004200d01007387 */ /* 0x0011e80000100800 */
[----:B0-----:R-:W3:Y:S04]  /*2aca0*/  LDL.LU R13, [R1+0x8c] ;  /* 0x00008c00010d7983 */ /* 0x001ee80000300800 */
[----:B------:R-:W2:Y:S04]  /*2acb0*/  LDL.LU R2, [R1+0x84] ;  /* 0x0000840001027983 */ /* 0x000ea80000300800 */
[----:B------:R-:W0:Y:S04]  /*2acc0*/  SHFL.BFLY PT, R0, R11, 0x2, 0x1f ;  /* 0x0c401f000b007f89 */ /* 0x000e2800000e0000 */
[----:B------:R-:W1:Y:S01]  /*2acd0*/  SHFL.BFLY PT, R10, R3, 0x2, 0x1f ;  /* 0x0c401f00030a7f89 */ /* 0x000e6200000e0000 */
[----:B------:R-:W-:-:S06]  /*2ace0*/  FMUL R12, R12, 1.4426950216293334961 ;  /* 0x3fb8aa3b0c0c7820 */ /* 0x000fcc0000400000 */
[----:B------:R-:W1:Y:S01]  /*2acf0*/  MUFU.EX2 R12, R12 ;  /* 0x0000000c000c7308 */ /* 0x000e620000000800 */
[----:B0-----:R-:W-:Y:S01]  /*2ad00*/  FADD R0, R11, R0 ;  /* 0x000000000b007221 */ /* 0x001fe20000000000 */
[----:B------:R-:W-:Y:S04]  /*2ad10*/  STL [R1+0x878], R8 ;  /* 0x0008780801007387 */ /* 0x000fe80000100800 */
[----:B-1----:R0:W-:Y:S04]  /*2ad20*/  STL [R1+0x418], R12 ;  /* 0x0004180c01007387 */ /* 0x0021e80000100800 */
[----:B0-----:R-:W3:Y:S01]  /*2ad30*/  LDL.LU R12, [R1+0x3c] ;  /* 0x00003c00010c7983 */ /* 0x001ee20000300800 */
[----:B--2---:R-:W-:-:S04]  /*2ad40*/  FADD R2, R2, -R8 ;  /* 0x8000000802027221 */ /* 0x004fc80000000000 */
[----:B------:R-:W-:Y:S02]  /*2ad50*/  FMUL R11, R2, 1.4426950216293334961 ;  /* 0x3fb8aa3b020b7820 */ /* 0x000fe40000400000 */
[----:B------:R-:W-:Y:S02]  /*2ad60*/  FADD R2, R3, R10 ;  /* 0x0000000a03027221 */ /* 0x000fe40000000000 */
[----:B------:R-:W0:Y:S02]  /*2ad70*/  S2R R10, SR_TID.X ;  /* 0x00000000000a7919 */ /* 0x000e240000002100 */
[----:B0-----:R-:W-:Y:S02]  /*2ad80*/  LOP3.LUT R3, R10, 0x1c, RZ, 0xc0, !PT ;  /* 0x0000001c0a037812 */ /* 0x001fe400078ec0ff */
[----:B------:R-:W2:Y:S01]  /*2ad90*/  LDL.LU R10, [R1+0x40] ;  /* 0x00004000010a7983 */ /* 0x000ea20000300800 */
[----:B------:R-:W0:Y:S01]  /*2ada0*/  MUFU.EX2 R11, R11 ;  /* 0x0000000b000b7308 */ /* 0x000e220000000800 */
[----:B----4-:R-:W-:Y:S01]  /*2adb0*/  FMNMX R29, R4, R29, !PT ;  /* 0x0000001d041d7209 */ /* 0x010fe20007800000 */
[----:B--2---:R-:W-:-:S02]  /*2adc0*/  FADD R10, R10, -R8 ;  /* 0x800000080a0a7221 */ /* 0x004fc40000000000 */
[----:B------:R-:W2:Y:S04]  /*2add0*/  LDL.LU R8, [R1+0x11f0] ;  /* 0x0011f00001087983 */ /* 0x000ea80000300800 */
[----:B0-----:R0:W-:Y:S04]  /*2ade0*/  STL [R1+0x414], R11 ;  /* 0x0004140b01007387 */ /* 0x0011e80000100800 */
[----:B0-----:R-:W4:Y:S04]  /*2adf0*/  LDL R11, [R1+0x1bc] ;  /* 0x0001bc00010b7983 */ /* 0x001f280000100800 */
[----:B------:R-:W2:Y:S01]  /*2ae00*/  LDL.LU R4, [R1+0x88] ;  /* 0x0000880001047983 */ /* 0x000ea20000300800 */
[----:B------:R-:W-:-:S02]  /*2ae10*/  FADD R19, R19, R25 ;  /* 0x0000001913137221 */ /* 0x000fc40000000000 */
[----:B------:R-:W-:Y:S01]  /*2ae20*/  FADD R18, R18, R26 ;  /* 0x0000001a12127221 */ /* 0x000fe20000000000 */
[----:B------:R-:W-:-:S05]  /*2ae30*/  LEA.HI R3, R3, 0x68, RZ, 0x1e ;  /* 0x0000006803037811 */ /* 0x000fca00078ff0ff */
[----:B------:R-:W-:-:S06]  /*2ae40*/  IMAD.SHL.U32 R3, R3, 0x20, RZ ;  /* 0x0000002003037824 */ /* 0x000fcc00078e00ff */
[----:B------:R-:W0:Y:S01]  /*2ae50*/  LDS R3, [R3+0x20000] ;  /* 0x0200000003037984 */ /* 0x000e220000000800 */
[----:B----4-:R-:W-:Y:S01]  /*2ae60*/  FMNMX R11, R9, R11, !PT ;  /* 0x0000000b090b7209 */ /* 0x010fe20007800000 */
[----:B------:R-:W-:-:S04]  /*2ae70*/  FMUL R9, R10, 1.4426950216293334961 ;  /* 0x3fb8aa3b0a097820 */ /* 0x000fc80000400000 */
[----:B------:R1:W-:Y:S01]  /*2ae80*/  STL [R1+0x874], R11 ;  /* 0x0008740b01007387 */ /* 0x0003e20000100800 */
[--C-:B--2---:R-:W-:Y:S02]  /*2ae90*/  FADD R4, R4, -R11.reuse ;  /* 0x8000000b04047221 */ /* 0x104fe40000000000 */
[----:B---3--:R-:W-:Y:S02]  /*2aea0*/  FADD R10, R12, -R11 ;  /* 0x8000000b0c0a7221 */ /* 0x008fe40000000000 */
[----:B-1----:R1:W2:Y:S01]  /*2aeb0*/  MUFU.EX2 R11, R9 ;  /* 0x00000009000b7308 */ /* 0x0022a20000000800 */
[----:B------:R-:W-:Y:S01]  /*2aec0*/  STL [R1+0x870], R29 ;  /* 0x0008701d01007387 */ /* 0x000fe20000100800 */
[----:B-1----:R-:W-:Y:S01]  /*2aed0*/  FADD R9, R13, -R29 ;  /* 0x8000001d0d097221 */ /* 0x002fe20000000000 */
[----:B------:R-:W-:Y:S02]  /*2aee0*/  LOP3.LUT R13, R28, 0x1c, RZ, 0xc0, !PT ;  /* 0x0000001c1c0d7812 */ /* 0x000fe400078ec0ff */
[----:B--2---:R-:W-:Y:S04]  /*2aef0*/  STL [R1+0x410], R11 ;  /* 0x0004100b01007387 */ /* 0x004fe80000100800 */
[----:B------:R-:W2:Y:S04]  /*2af00*/  LDL.LU R28, [R1+0x90] ;  /* 0x00009000011c7983 */ /* 0x000ea80000300800 */
[----:B------:R1:W-:Y:S04]  /*2af10*/  STL [R1+0x11ec], R29 ;  /* 0x0011ec1d01007387 */ /* 0x0003e80000100800 */
[----:B------:R-:W3:Y:S04]  /*2af20*/  LDL.LU R25, [R1+0x34] ;  /* 0x0000340001197983 */ /* 0x000ee80000300800 */
[----:B------:R-:W0:Y:S01]  /*2af30*/  LDL R26, [R1+0x1c4] ;  /* 0x0001c400011a7983 */ /* 0x000e220000100800 */
[----:B------:R-:W-:-:S02]  /*2af40*/  FMUL R12, R4, 1.4426950216293334961 ;  /* 0x3fb8aa3b040c7820 */ /* 0x000fc40000400000 */
[----:B------:R-:W-:Y:S02]  /*2af50*/  FMUL R4, R10, 1.4426950216293334961 ;  /* 0x3fb8aa3b0a047820 */ /* 0x000fe40000400000 */
[----:B------:R-:W-:Y:S02]  /*2af60*/  FADD R22, R22, -R29 ;  /* 0x8000001d16167221 */ /* 0x000fe40000000000 */
[----:B-1----:R-:W1:Y:S01]  /*2af70*/  MUFU.EX2 R29, R12 ;  /* 0x0000000c001d7308 */ /* 0x002e620000000800 */
[----:B------:R-:W-:-:S07]  /*2af80*/  FADD R16, R16, R27 ;  /* 0x0000001b10107221 */ /* 0x000fce0000000000 */
[----:B------:R-:W4:Y:S01]  /*2af90*/  MUFU.EX2 R27, R4 ;  /* 0x00000004001b7308 */ /* 0x000f220000000800 */
[----:B------:R-:W-:Y:S02]  /*2afa0*/  FADD R15, R15, R21 ;  /* 0x000000150f0f7221 */ /* 0x000fe40000000000 */
[----:B------:R-:W-:Y:S01]  /*2afb0*/  FMUL R21, R9, 1.4426950216293334961 ;  /* 0x3fb8aa3b09157820 */ /* 0x000fe20000400000 */
[----:B-1----:R-:W-:Y:S04]  /*2afc0*/  STL [R1+0x3f8], R29 ;  /* 0x0003f81d01007387 */ /* 0x002fe80000100800 */
[----:B----4-:R1:W-:Y:S02]  /*2afd0*/  STL [R1+0x3f4], R27 ;  /* 0x0003f41b01007387 */ /* 0x0103e40000100800 */
[----:B-1----:R-:W1:Y:S01]  /*2afe0*/  MUFU.EX2 R27, R21 ;  /* 0x00000015001b7308 */ /* 0x002e620000000800 */
[----:B------:R-:W-:-:S02]  /*2aff0*/  FADD R14, R14, R24 ;  /* 0x000000180e0e7221 */ /* 0x000fc40000000000 */
[----:B------:R-:W3:Y:S04]  /*2b000*/  LDL R24, [R1+0x1c8] ;  /* 0x0001c80001187983 */ /* 0x000ee80000100800 */
[----:B-1----:R-:W-:Y:S01]  /*2b010*/  STL [R1+0x3f0], R27 ;  /* 0x0003f01b01007387 */ /* 0x002fe20000100800 */
[----:B------:R-:W-:-:S03]  /*2b020*/  LEA.HI R11, R13, 0x70, RZ, 0x1e ;  /* 0x000000700d0b7811 */ /* 0x000fc600078ff0ff */
[----:B------:R-:W1:Y:S01]  /*2b030*/  S2R R13, SR_TID.X ;  /* 0x00000000000d7919 */ /* 0x000e620000002100 */
[----:B0-----:R-:W-:Y:S01]  /*2b040*/  FMNMX R26, R3, R26, !PT ;  /* 0x0000001a031a7209 */ /* 0x001fe20007800000 */
[----:B------:R-:W-:-:S04]  /*2b050*/  FMUL R3, R22, 1.4426950216293334961 ;  /* 0x3fb8aa3b16037820 */ /* 0x000fc80000400000 */
[----:B------:R-:W-:Y:S04]  /*2b060*/  STL [R1+0x86c], R26 ;  /* 0x00086c1a01007387 */ /* 0x000fe80000100800 */
[----:B------:R-:W4:Y:S01]  /*2b070*/  LDL R22, [R1+0x1cc] ;  /* 0x0001cc0001167983 */ /* 0x000f220000100800 */
[----:B-1----:R-:W-:Y:S01]  /*2b080*/  LOP3.LUT R13, R13, 0x1c, RZ, 0xc0, !PT ;  /* 0x0000001c0d0d7812 */ /* 0x002fe200078ec0ff */
[----:B------:R-:W-:Y:S01]  /*2b090*/  FADD R17, R17, R20 ;  /* 0x0000001411117221 */ /* 0x000fe20000000000 */
[----:B------:R-:W-:Y:S02]  /*2b0a0*/  SHF.L.U32 R11, R11, 0x5, RZ ;  /* 0x000000050b0b7819 */ /* 0x000fe400000006ff */
[----:B------:R-:W-:Y:S01]  /*2b0b0*/  LEA.HI R13, R13, 0x78, RZ, 0x1e ;  /* 0x000000780d0d7811 */ /* 0x000fe200078ff0ff */
[----:B------:R-:W0:Y:S04]  /*2b0c0*/  SHFL.BFLY PT, R20, R19, 0x2, 0x1f ;  /* 0x0c401f0013147f89 */ /* 0x000e2800000e0000 */
[----:B------:R-:W-:Y:S01]  /*2b0d0*/  IMAD.SHL.U32 R13, R13, 0x20, RZ ;  /* 0x000000200d0d7824 */ /* 0x000fe200078e00ff */
[----:B------:R-:W1:Y:S04]  /*2b0e0*/  SHFL.BFLY PT, R10, R18, 0x2, 0x1f ;  /* 0x0c401f00120a7f89 */ /* 0x000e6800000e0000 */
[----:B------:R-:W-:Y:S04]  /*2b0f0*/  LDS R11, [R11+0x20000] ;  /* 0x020000000b0b7984 */ /* 0x000fe80000000800 */
[----:B------:R-:W1:Y:S04]  /*2b100*/  SHFL.BFLY PT, R4, R16, 0x2, 0x1f ;  /* 0x0c401f0010047f89 */ /* 0x000e6800000e0000 */
[----:B------:R-:W-:Y:S04]  /*2b110*/  LDS R13, [R13+0x20000] ;  /* 0x020000000d0d7984 */ /* 0x000fe80000000800 */
[----:B------:R-:W3:Y:S01]  /*2b120*/  SHFL.BFLY PT, R12, R17, 0x2, 0x1f ;  /* 0x0c401f00110c7f89 */ /* 0x000ee200000e0000 */
[----:B0-----:R-:W-:-:S02]  /*2b130*/  FADD R19, R19, R20 ;  /* 0x0000001413137221 */ /* 0x001fc40000000000 */
[----:B--2---:R-:W-:Y:S02]  /*2b140*/  FADD R20, R28, -R26 ;  /* 0x8000001a1c147221 */ /* 0x004fe40000000000 */
[----:B------:R1:W0:Y:S02]  /*2b150*/  MUFU.EX2 R28, R3 ;  /* 0x00000003001c7308 */ /* 0x0002240000000800 */
[----:B-1----:R-:W-:Y:S02]  /*2b160*/  FADD R3, R18, R10 ;  /* 0x0000000a12037221 */ /* 0x002fe40000000000 */
[----:B------:R-:W-:Y:S02]  /*2b170*/  FMUL R10, R20, 1.4426950216293334961 ;  /* 0x3fb8aa3b140a7820 */ /* 0x000fe40000400000 */
[----:B------:R-:W-:Y:S02]  /*2b180*/  FADD R4, R16, R4 ;  /* 0x0000000410047221 */ /* 0x000fe40000000000 */
[----:B---3--:R-:W-:-:S02]  /*2b190*/  FADD R16, R25, -R26 ;  /* 0x8000001a19107221 */ /* 0x008fc40000000000 */
[----:B------:R1:W2:Y:S01]  /*2b1a0*/  MUFU.EX2 R25, R10 ;  /* 0x0000000a00197308 */ /* 0x0002a20000000800 */
[----:B------:R-:W-:Y:S01]  /*2b1b0*/  FADD R12, R17, R12 ;  /* 0x0000000c110c7221 */ /* 0x000fe20000000000 */
[----:B------:R-:W-:Y:S01]  /*2b1c0*/  FMNMX R17, R11, R24, !PT ;  /* 0x000000180b117209 */ /* 0x000fe20007800000 */
[----:B------:R-:W3:Y:S01]  /*2b1d0*/  SHFL.BFLY PT, R21, R14, 0x2, 0x1f ;  /* 0x0c401f000e157f89 */ /* 0x000ee200000e0000 */
[----:B-1----:R-:W-:-:S03]  /*2b1e0*/  FMUL R10, R16, 1.4426950216293334961 ;  /* 0x3fb8aa3b100a7820 */ /* 0x002fc60000400000 */
[----:B0-----:R-:W-:Y:S01]  /*2b1f0*/  STL [R1+0x388], R28 ;  /* 0x0003881c01007387 */ /* 0x001fe20000100800 */
[--C-:B------:R-:W-:Y:S02]  /*2b200*/  FADD R11, R6, -R17.reuse ;  /* 0x80000011060b7221 */ /* 0x100fe40000000000 */
[----:B------:R-:W-:Y:S01]  /*2b210*/  FADD R18, R7, -R17 ;  /* 0x8000001107127221 */ /* 0x000fe20000000000 */
[----:B--2---:R-:W-:Y:S01]  /*2b220*/  STL [R1+0x380], R25 ;  /* 0x0003801901007387 */ /* 0x004fe20000100800 */
[----:B------:R0:W1:Y:S03]  /*2b230*/  MUFU.EX2 R26, R10 ;  /* 0x0000000a001a7308 */ /* 0x0000660000000800 */
[----:B------:R-:W-:Y:S01]  /*2b240*/  STL [R1+0x868], R17 ;  /* 0x0008681101007387 */ /* 0x000fe20000100800 */
[----:B------:R-:W-:-:S03]  /*2b250*/  FMUL R11, R11, 1.4426950216293334961 ;  /* 0x3fb8aa3b0b0b7820 */ /* 0x000fc60000400000 */
[----:B------:R-:W2:Y:S01]  /*2b260*/  SHFL.BFLY PT, R17, R0, 0x1, 0x1f ;  /* 0x0c201f0000117f89 */ /* 0x000ea200000e0000 */
[----:B------:R-:W-:-:S03]  /*2b270*/  FMUL R18, R18, 1.4426950216293334961 ;  /* 0x3fb8aa3b12127820 */ /* 0x000fc60000400000 */
[----:B0-----:R-:W0:Y:S04]  /*2b280*/  SHFL.BFLY PT, R10, R19, 0x1, 0x1f ;  /* 0x0c201f00130a7f89 */ /* 0x001e2800000e0000 */
[----:B------:R-:W0:Y:S01]  /*2b290*/  SHFL.BFLY PT, R16, R2, 0x1, 0x1f ;  /* 0x0c201f0002107f89 */ /* 0x000e2200000e0000 */
[----:B------:R-:W-:Y:S01]  /*2b2a0*/  MUFU.EX2 R24, R18 ;  /* 0x0000001200187308 */ /* 0x000fe20000000800 */
[----:B---3--:R-:W-:Y:S02]  /*2b2b0*/  FADD R6, R14, R21 ;  /* 0x000000150e067221 */ /* 0x008fe40000000000 */
[----:B-1----:R-:W-:Y:S01]  /*2b2c0*/  STL [R1+0x358], R26 ;  /* 0x0003581a01007387 */ /* 0x002fe20000100800 */
[----:B--2---:R-:W-:Y:S02]  /*2b2d0*/  FADD R0, R0, R17 ;  /* 0x0000001100007221 */ /* 0x004fe40000000000 */
[----:B0-----:R-:W-:-:S02]  /*2b2e0*/  FADD R10, R19, R10 ;  /* 0x0000000a130a7221 */ /* 0x001fc40000000000 */
[----:B------:R-:W-:Y:S01]  /*2b2f0*/  FADD R2, R2, R16 ;  /* 0x0000001002027221 */ /* 0x000fe20000000000 */
[----:B----4-:R-:W-:-:S05]  /*2b300*/  FMNMX R20, R13, R22, !PT ;  /* 0x000000160d147209 */ /* 0x010fca0007800000 */
[----:B------:R-:W-:Y:S01]  /*2b310*/  FADD R5, R5, -R20 ;  /* 0x8000001405057221 */ /* 0x000fe20000000000 */
[----:B------:R-:W0:Y:S03]  /*2b320*/  MUFU.EX2 R22, R11 ;  /* 0x0000000b00167308 */ /* 0x000e260000000800 */
[----:B------:R-:W-:-:S05]  /*2b330*/  FMUL R5, R5, 1.4426950216293334961 ;  /* 0x3fb8aa3b05057820 */ /* 0x000fca0000400000 */
[----:B------:R1:W2:Y:S01]  /*2b340*/  MUFU.EX2 R18, R5 ;  /* 0x0000000500127308 */ /* 0x0002a20000000800 */
[----:B------:R-:W-:Y:S01]  /*2b350*/  FADD R8, R8, -R20 ;  /* 0x8000001408087221 */ /* 0x000fe20000000000 */
[----:B------:R3:W-:Y:S04]  /*2b360*/  STL [R1+0x864], R20 ;  /* 0x0008641401007387 */ /* 0x0007e80000100800 */
[----:B------:R-:W4:Y:S01]  /*2b370*/  LDL R21, [R1+0x420] ;  /* 0x0004200001157983 */ /* 0x000f220000100800 */
[----:B-1----:R-:W-:-:S03]  /*2b380*/  FMUL R5, R8, 1.4426950216293334961 ;  /* 0x3fb8aa3b08057820 */ /* 0x002fc60000400000 */
[----:B0-----:R-:W-:Y:S01]  /*2b390*/  STL [R1+0x350], R22 ;  /* 0x0003501601007387 */ /* 0x001fe20000100800 */
[----:B---3--:R0:W1:Y:S03]  /*2b3a0*/  MUFU.EX2 R20, R5 ;  /* 0x0000000500147308 */ /* 0x0080660000000800 */
[----:B------:R-:W-:Y:S04]  /*2b3b0*/  STL [R1+0x33c], R24 ;  /* 0x00033c1801007387 */ /* 0x000fe80000100800 */
[----:B------:R-:W3:Y:S04]  /*2b3c0*/  LDL R8, [R1+0x3f4] ;  /* 0x0003f40001087983 */ /* 0x000ee80000100800 */
[----:B------:R-:W3:Y:S04]  /*2b3d0*/  LDL R17, [R1+0x414] ;  /* 0x0004140001117983 */ /* 0x000ee80000100800 */
[----:B0-----:R-:W3:Y:S04]  /*2b3e0*/  LDL R5, [R1+0x410] ;  /* 0x0004100001057983 */ /* 0x001ee80000100800 */
[----:B--2---:R-:W-:Y:S04]  /*2b3f0*/  STL [R1+0x338], R18 ;  /* 0x0003381201007387 */ /* 0x004fe80000100800 */
[----:B------:R-:W2:Y:S04]  /*2b400*/  LDL R19, [R1+0x428] ;  /* 0x0004280001137983 */ /* 0x000ea80000100800 */
[----:B------:R-:W4:Y:S04]  /*2b410*/  LDL R16, [R1+0x418] ;  /* 0x0004180001107983 */ /* 0x000f280000100800 */
[----:B------:R-:W0:Y:S04]  /*2b420*/  SHFL.BFLY PT, R9, R15, 0x2, 0x1f ;  /* 0x0c401f000f097f89 */ /* 0x000e2800000e0000 */
[----:B------:R-:W1:Y:S04]  /*2b430*/  SHFL.BFLY PT, R11, R3, 0x1, 0x1f ;  /* 0x0c201f00030b7f89 */ /* 0x000e6800000e0000 */
[----:B------:R-:W-:Y:S04]  /*2b440*/  SHFL.BFLY PT, R7, R6, 0x1, 0x1f ;  /* 0x0c201f0006077f89 */ /* 0x000fe800000e0000 */
[----:B------:R-:W1:Y:S01]  /*2b450*/  SHFL.BFLY PT, R13, R4, 0x1, 0x1f ;  /* 0x0c201f00040d7f89 */ /* 0x000e6200000e0000 */
[----:B0-----:R-:W-:-:S03]  /*2b460*/  FADD R9, R15, R9 ;  /* 0x000000090f097221 */ /* 0x001fc60000000000 */
[----:B------:R-:W0:Y:S01]  /*2b470*/  SHFL.BFLY PT, R15, R12, 0x1, 0x1f ;  /* 0x0c201f000c0f7f89 */ /* 0x000e2200000e0000 */
[----:B-1----:R-:W-:-:S03]  /*2b480*/  FADD R11, R3, R11 ;  /* 0x0000000b030b7221 */ /* 0x002fc60000000000 */
[----:B------:R-:W1:Y:S01]  /*2b490*/  SHFL.BFLY PT, R14, R9, 0x1, 0x1f ;  /* 0x0c201f00090e7f89 */ /* 0x000e6200000e0000 */
[----:B------:R-:W-:-:S03]  /*2b4a0*/  FADD R3, R18, R20 ;  /* 0x0000001412037221 */ /* 0x000fc60000000000 */
[----:B------:R-:W-:Y:S01]  /*2b4b0*/  STL [R1+0x334], R20 ;  /* 0x0003341401007387 */ /* 0x000fe20000100800 */
[----:B------:R-:W-:-:S03]  /*2b4c0*/  FADD R13, R4, R13 ;  /* 0x0000000d040d7221 */ /* 0x000fc60000000000 */
[----:B------:R-:W-:Y:S01]  /*2b4d0*/  SHFL.BFLY PT, R4, R3, 0x2, 0x1f ;  /* 0x0c401f0003047f89 */ /* 0x000fe200000e0000 */
[----:B0-----:R-:W-:Y:S02]  /*2b4e0*/  FADD R12, R12, R15 ;  /* 0x0000000f0c0c7221 */ /* 0x001fe40000000000 */
[----:B------:R-:W-:Y:S02]  /*2b4f0*/  FADD R15, R6, R7 ;  /* 0x00000007060f7221 */ /* 0x000fe40000000000 */
[----:B------:R-:W-:Y:S02]  /*2b500*/  FADD R7, R25, R26 ;  /* 0x0000001a19077221 */ /* 0x000fe40000000000 */
[----:B-1----:R-:W-:Y:S02]  /*2b510*/  FADD R14, R9, R14 ;  /* 0x0000000e090e7221 */ /* 0x002fe40000000000 */
[----:B------:R-:W-:Y:S01]  /*2b520*/  FADD R9, R27, R28 ;  /* 0x0000001c1b097221 */ /* 0x000fe20000000000 */
[----:B------:R-:W-:Y:S01]  /*2b530*/  BSSY B0, `(.L_x_18) ;  /* 0x0000030000007945 */ /* 0x000fe20003800000 */
[----:B------:R-:W-:Y:S01]  /*2b540*/  BAR.SYNC.DEFER_BLOCKING 0x0 ;  /* 0x0000000000007b1d */ /* 0x000fe20000010000 */
[----:B--2---:R-:W-:-:S02]  /*2b550*/  FADD R23, R23, R19 ;  /* 0x0000001317177221 */ /* 0x004fc40000000000 */
[----:B---3--:R-:W-:Y:S02]  /*2b560*/  FADD R19, R17, R5 ;  /* 0x0000000511137221 */ /* 0x008fe40000000000 */
[----:B----4-:R-:W-:Y:S02]  /*2b570*/  FADD R21, R21, R16 ;  /* 0x0000001015157221 */ /* 0x010fe40000000000 */
[----:B------:R-:W-:Y:S02]  /*2b580*/  FADD R17, R29, R8 ;  /* 0x000000081d117221 */ /* 0x000fe40000000000 */
[----:B------:R-:W-:Y:S01]  /*2b590*/  FADD R5, R22, R24 ;  /* 0x0000001816057221 */ /* 0x000fe20000000000 */
[----:B------:R-:W0:Y:S04]  /*2b5a0*/  SHFL.BFLY PT, R20, R19, 0x2, 0x1f ;  /* 0x0c401f0013147f89 */ /* 0x000e2800000e0000 */
[----:B------:R-:W1:Y:S04]  /*2b5b0*/  SHFL.BFLY PT, R24, R23, 0x2, 0x1f ;  /* 0x0c401f0017187f89 */ /* 0x000e6800000e0000 */
[----:B------:R-:W2:Y:S04]  /*2b5c0*/  SHFL.BFLY PT, R22, R21, 0x2, 0x1f ;  /* 0x0c401f0015167f89 */ /* 0x000ea800000e0000 */
[----:B------:R-:W3:Y:S04]  /*2b5d0*/  SHFL.BFLY PT, R18, R17, 0x2, 0x1f ;  /* 0x0c401f0011127f89 */ /* 0x000ee800000e0000 */
[----:B------:R-:W4:Y:S04]  /*2b5e0*/  SHFL.BFLY PT, R6, R5, 0x2, 0x1f ;  /* 0x0c401f0005067f89 */ /* 0x000f2800000e0000 */
[----:B------:R-:W4:Y:S01]  /*2b5f0*/  SHFL.BFLY PT, R8, R7, 0x2, 0x1f ;  /* 0x0c401f0007087f89 */ /* 0x000f2200000e0000 */
[----:B0-----:R-:W-:-:S03]  /*2b600*/  FADD R26, R19, R20 ;  /* 0x00000014131a7221 */ /* 0x001fc60000000000 */
[----:B------:R0:W5:Y:S01]  /*2b610*/  LDL.LU R29, [R1+0x11ec] ;  /* 0x0011ec00011d7983 */ /* 0x0001620000300800 */
[----:B-1----:R-:W-:Y:S02]  /*2b620*/  FADD R28, R23, R24 ;  /* 0x00000018171c7221 */ /* 0x002fe40000000000 */
[----:B--2---:R-:W-:Y:S02]  /*2b630*/  FADD R27, R21, R22 ;  /* 0x00000016151b7221 */ /* 0x004fe40000000000 */
[----:B---3--:R-:W-:Y:S02]  /*2b640*/  FADD R25, R17, R18 ;  /* 0x0000001211197221 */ /* 0x008fe40000000000 */
[----:B------:R-:W-:Y:S02]  /*2b650*/  FADD R18, R3, R4 ;  /* 0x0000000403127221 */ /* 0x000fe40000000000 */
[----:B----4-:R-:W-:Y:S01]  /*2b660*/  FADD R19, R5, R6 ;  /* 0x0000000605137221 */ /* 0x010fe20000000000 */
[----:B------:R-:W-:Y:S04]  /*2b670*/  SHFL.BFLY PT, R4, R27, 0x1, 0x1f ;  /* 0x0c201f001b047f89 */ /* 0x000fe800000e0000 */
[----:B------:R-:W1:Y:S04]  /*2b680*/  SHFL.BFLY PT, R5, R28, 0x1, 0x1f ;  /* 0x0c201f001c057f89 */ /* 0x000e6800000e0000 */
[----:B------:R-:W2:Y:S01]  /*2b690*/  SHFL.BFLY PT, R3, R26, 0x1, 0x1f ;  /* 0x0c201f001a037f89 */ /* 0x000ea200000e0000 */
[----:B------:R-:W-:-:S03]  /*2b6a0*/  FADD R23, R7, R8 ;  /* 0x0000000807177221 */ /* 0x000fc60000000000 */
[----:B------:R-:W3:Y:S04]  /*2b6b0*/  SHFL.BFLY PT, R16, R9, 0x2, 0x1f ;  /* 0x0c401f0009107f89 */ /* 0x000ee800000e0000 */
[----:B-1----:R-:W-:Y:S04]  /*2b6c0*/  STL [R1+0x4], R5 ;  /* 0x0000040501007387 */ /* 0x002fe80000100800 */
[----:B------:R-:W-:Y:S04]  /*2b6d0*/  STL [R1+0x8], R4 ;  /* 0x0000080401007387 */ /* 0x000fe80000100800 */
[----:B--2---:R-:W-:Y:S04]  /*2b6e0*/  STL [R1], R3 ;  /* 0x0000000301007387 */ /* 0x004fe80000100800 */
[----:B------:R-:W1:Y:S04]  /*2b6f0*/  SHFL.BFLY PT, R5, R23, 0x1, 0x1f ;  /* 0x0c201f0017057f89 */ /* 0x000e6800000e0000 */
[----:B------:R-:W2:Y:S04]  /*2b700*/  SHFL.BFLY PT, R3, R18, 0x1, 0x1f ;  /* 0x0c201f0012037f89 */ /* 0x000ea800000e0000 */
[----:B------:R-:W4:Y:S01]  /*2b710*/  SHFL.BFLY PT, R4, R19, 0x1, 0x1f ;  /* 0x0c201f0013047f89 */ /* 0x000f2200000e0000 */
[----:B---3--:R-:W-:-:S03]  /*2b720*/  FADD R24, R9, R16 ;  /* 0x0000001009187221 */ /* 0x008fc60000000000 */
[----:B-1----:R0:W-:Y:S04]  /*2b730*/  STL [R1+0xc], R5 ;  /* 0x00000c0501007387 */ /* 0x0021e80000100800 */
[----:B--2---:R0:W-:Y:S04]  /*2b740*/  STL [R1+0x18], R3 ;  /* 0x0000180301007387 */ /* 0x0041e80000100800 */
[----:B----4-:R0:W-:Y:S04]  /*2b750*/  STL [R1+0x10], R4 ;  /* 0x0000100401007387 */ /* 0x0101e80000100800 */
[----:B------:R0:W1:Y:S04]  /*2b760*/  SHFL.BFLY PT, R16, R25, 0x1, 0x1f ;  /* 0x0c201f0019107f89 */ /* 0x00006800000e0000 */
[----:B------:R0:W2:Y:S01]  /*2b770*/  SHFL.BFLY PT, R17, R24, 0x1, 0x1f ;  /* 0x0c201f0018117f89 */ /* 0x0000a200000e0000 */
[----:B------:R-:W-:Y:S05]  /*2b780*/  @P6 BRA `(.L_x_19) ;  /* 0x000000a000006947 */ /* 0x000fea0003800000 */
[----:B------:R-:W3:Y:S02]  /*2b790*/  S2R R21, SR_TID.X ;  /* 0x0000000000157919 */ /* 0x000ee40000002100 */
[----:B---3--:R-:W-:-:S02]  /*2b7a0*/  LOP3.LUT R22, R21, 0x1c, RZ, 0xc0, !PT ;  /* 0x0000001c15167812 */ /* 0x008fc400078ec0ff */
[----:B------:R-:W-:Y:S02]  /*2b7b0*/  LOP3.LUT R21, R21, 0xff, RZ, 0xc0, !PT ;  /* 0x000000ff15157812 */ /* 0x000fe400078ec0ff */
[----:B------:R-:W-:Y:S02]  /*2b7c0*/  SHF.L.U32 R22, R22, 0x3, RZ ;  /* 0x0000000316167819 */ /* 0x000fe400000006ff */
[----:B------:R-:W-:-:S04]  /*2b7d0*/  SHF.R.U32.HI R21, RZ, 0x3, R21 ;  /* 0x00000003ff157819 */ /* 0x000fc80000011615 */
[----:B------:R-:W-:-:S05]  /*2b7e0*/  LOP3.LUT R21, R21, 0x1c, RZ, 0xc0, !PT ;  /* 0x0000001c15157812 */ /* 0x000fca00078ec0ff */
[----:B------:R-:W-:Y:S02]  /*2b7f0*/  IMAD.IADD R21, R22, 0x1, R21 ;  /* 0x0000000116157824 */ /* 0x000fe400078e0215 */
[----:B------:R-:W3:Y:S04]  /*2b800*/  LDL R22, [R1+0x96c] ;  /* 0x00096c0001167983 */ /* 0x000ee80000100800 */
[----:B------:R4:W-:Y:S04]  /*2b810*/  STS [R21+0x20000], R0 ;  /* 0x0200000015007388 */ /* 0x0009e80000000800 */
[----:B---3--:R4:W-:Y:S02]  /*2b820*/  STS [R22+0x20000], R2 ;  /* 0x0200000216007388 */ /* 0x0089e40000000800 */
.L_x_19:
[----:B------:R-:W-:Y:S05]  /*2b830*/  BSYNC B0 ;  /* 0x0000000000007941 */ /* 0x000fea0003800000 */
.L_x_18:
[----:B------:R-:W3:Y:S04]  /*2b840*/  LDL.LU R7, [R1+0x190] ;  /* 0x0001900001077983 */ /* 0x000ee80000300800 */
[----:B----4-:R-:W3:Y:S04]  /*2b850*/  LDL R0, [R1+0x8a0] ;  /* 0x0008a00001007983 */ /* 0x010ee80000100800 */
[----:B------:R-:W4:Y:S04]  /*2b860*/  LDL.LU R8, [R1+0x194] ;  /* 0x0001940001087983 */ /* 0x000f280000300800 */
[----:B------:R-:W4:Y:S04]  /*2b870*/  LDL R2, [R1+0x89c] ;  /* 0x00089c0001027983 */ /* 0x000f280000100800 */
[----:B--2---:R-:W2:Y:S04]  /*2b880*/  LDL.LU R21, [R1+0x198] ;  /* 0x0001980001157983 */ /* 0x004ea80000300800 */
[----:B------:R-:W2:Y:S04]  /*2b890*/  LDL R9, [R1+0x898] ;  /* 0x0008980001097983 */ /* 0x000ea80000100800 */
[----:B0-----:R-:W2:Y:S04]  /*2b8a0*/  LDL.LU R5, [R1+0x19c] ;  /* 0x00019c0001057983 */ /* 0x001ea80000300800 */
[----:B------:R-:W2:Y:S04]  /*2b8b0*/  LDL R3, [R1+0x894] ;  /* 0x0008940001037983 */ /* 0x000ea80000100800 */
[----:B------:R-:W2:Y:S04]  /*2b8c0*/  LDL R6, [R1+0x88c] ;  /* 0x00088c0001067983 */ /* 0x000ea80000100800 */
[----:B------:R-:W2:Y:S04]  /*2b8d0*/  LDL R4, [R1+0x888] ;  /* 0x0008880001047983 */ /* 0x000ea80000100800 */
[----:B------:R-:W-:Y:S04]  /*2b8e0*/  STL [R1+0x1214], R17 ;  /* 0x0012141101007387 */ /* 0x000fe80000100800 */
[----:B------:R-:W-:Y:S04]  /*2b8f0*/  STL [R1+0x1210], R24 ;  /* 0x0012101801007387 */ /* 0x000fe80000100800 */
[----:B------:R-:W-:Y:S04]  /*2b900*/  STL [R1+0x120c], R23 ;  /* 0x00120c1701007387 */ /* 0x000fe80000100800 */
[----:B------:R0:W-:Y:S04]  /*2b910*/  STL [R1+0x1208], R19 ;  /* 0x0012081301007387 */ /* 0x0001e80000100800 */
[----:B0-----:R-:W2:Y:S04]  /*2b920*/  LDL.LU R19, [R1+0x1a4] ;  /* 0x0001a40001137983 */ /* 0x001ea80000300800 */
[----:B------:R0:W-:Y:S04]  /*2b930*/  STL [R1+0x1204], R18 ;  /* 0x0012041201007387 */ /* 0x0001e80000100800 */
[----:B0-----:R-:W2:Y:S04]  /*2b940*/  LDL R18, [R1+0x890] ;  /* 0x0008900001127983 */ /* 0x001ea80000100800 */
[----:B------:R0:W-:Y:S04]  /*2b950*/  STL [R1+0x1200], R15 ;  /* 0x0012000f01007387 */ /* 0x0001e80000100800 */
[----:B0-----:R-:W2:Y:S04]  /*2b960*/  LDL.LU R15, [R1+0x1a8] ;  /* 0x0001a800010f7983 */ /* 0x001ea80000300800 */
[----:B------:R0:W-:Y:S04]  /*2b970*/  STL [R1+0x11fc], R14 ;  /* 0x0011fc0e01007387 */ /* 0x0001e80000100800 */
[----:B0-----:R-:W2:Y:S04]  /*2b980*/  LDL.LU R14, [R1+0x1a0] ;  /* 0x0001a000010e7983 */ /* 0x001ea80000300800 */
[----:B------:R-:W-:Y:S04]  /*2b990*/  STL [R1+0x11f8], R13 ;  /* 0x0011f80d01007387 */ /* 0x000fe80000100800 */
[----:B------:R0:W-:Y:S04]  /*2b9a0*/  STL [R1+0x11f4], R12 ;  /* 0x0011f40c01007387 */ /* 0x0001e80000100800 */
[----:B------:R-:W-:Y:S04]  /*2b9b0*/  STL [R1+0x11f0], R11 ;  /* 0x0011f00b01007387 */ /* 0x000fe80000100800 */
[----:B------:R1:W-:Y:S04]  /*2b9c0*/  STL [R1+0x11ec], R10 ;  /* 0x0011ec0a01007387 */ /* 0x0003e80000100800 */
[----:B0-----:R-:W2:Y:S01]  /*2b9d0*/  LDL.LU R12, [R1+0x1ac] ;  /* 0x0001ac00010c7983 */ /* 0x001ea20000300800 */
[----:B---3--:R-:W-:-:S03]  /*2b9e0*/  FADD R0, -R0, R7 ;  /* 0x0000000700007221 */ /* 0x008fc60000000100 */
[----:B------:R-:W3:Y:S04]  /*2b9f0*/  LDL R7, [R1+0x884] ;  /* 0x0008840001077983 */ /* 0x000ee80000100800 */
[----:B-1----:R-:W3:Y:S04]  /*2ba00*/  LDL.LU R10, [R1+0x1b0] ;  /* 0x0001b000010a7983 */ /* 0x002ee80000300800 */
[----:B------:R-:W3:Y:S01]  /*2ba10*/  LDL R20, [R1+0x880] ;  /* 0x0008800001147983 */ /* 0x000ee20000100800 */
[----:B------:R-:W-:Y:S02]  /*2ba20*/  FMUL R0, R0, 1.4426950216293334961 ;  /* 0x3fb8aa3b00007820 */ /* 0x000fe40000400000 */
[----:B----4-:R-:W-:Y:S01]  /*2ba30*/  FADD R2, -R2, R8 ;  /* 0x0000000802027221 */ /* 0x010fe20000000100 */
[----:B------:R-:W4:Y:S01]  /*2ba40*/  LDL.LU R17, [R1+0x1b4] ;  /* 0x0001b40001117983 */ /* 0x000f220000300800 */
[----:B------:R2:W-:Y:S02]  /*2ba50*/  MUFU.EX2 R8, R0 ;  /* 0x0000000000087308 */ /* 0x0005e40000000800 */
[----:B------:R-:W-:Y:S01]  /*2ba60*/  FMUL R2, R2, 1.4426950216293334961 ;  /* 0x3fb8aa3b02027820 */ /* 0x000fe20000400000 */
[----:B------:R-:W4:Y:S01]  /*2ba70*/  LDL.LU R24, [R1+0x1b8] ;  /* 0x0001b80001187983 */ /* 0x000f220000300800 */
[----:B--2---:R-:W-:-:S02]  /*2ba80*/  FADD R0, -R9, R21 ;  /* 0x0000001509007221 */ /* 0x004fc40000000100 */
[----:B------:R-:W-:Y:S02]  /*2ba90*/  FADD R3, -R3, R5 ;  /* 0x0000000503037221 */ /* 0x000fe40000000100 */
[----:B------:R0:W-:Y:S01]  /*2baa0*/  MUFU.EX2 R9, R2 ;  /* 0x0000000200097308 */ /* 0x0001e20000000800 */
[----:B------:R-:W-:Y:S01]  /*2bab0*/  FMUL R0, R0, 1.4426950216293334961 ;  /* 0x3fb8aa3b00007820 */ /* 0x000fe20000400000 */
[----:B------:R-:W4:Y:S04]  /*2bac0*/  LDL R21, [R1+0x878] ;  /* 0x0008780001157983 */ /* 0x000f280000100800 */
[----:B------:R-:W2:Y:S02]  /*2bad0*/  LDL.LU R23, [R1+0x1bc] ;  /* 0x0001bc0001177983 */ /* 0x000ea40000300800 */
[----:B------:R1:W-:Y:S02]  /*2bae0*/  MUFU.EX2 R5, R0 ;  /* 0x0000000000057308 */ /* 0x0003e40000000800 */
[----:B------:R-:W2:Y:S01]  /*2baf0*/  LDL R22, [R1+0x874] ;  /* 0x0008740001167983 */ /* 0x000ea20000100800 */
[----:B0-----:R-:W-:-:S04]  /*2bb00*/  FADD R2, -R6, R19 ;  /* 0x0000001306027221 */ /* 0x001fc80000000100 */
[----:B------:R-:W-:Y:S02]  /*2bb10*/  FMUL R2, R2, 1.4426950216293334961 ;  /* 0x3fb8aa3b02027820 */ /* 0x000fe40000400000 */
[----:B-1----:R-:W-:Y:S02]  /*2bb20*/  FADD R0, -R18, R14 ;  /* 0x0000000e12007221 */ /* 0x002fe40000000100 */
[----:B------:R-:W2:Y:S02]  /*2bb30*/  LDL.LU R14, [R1+0x1c0] ;  /* 0x0001c000010e7983 */ /* 0x000ea40000300800 */
[----:B------:R-:W-:Y:S02]  /*2bb40*/  FMUL R0, R0, 1.4426950216293334961 ;  /* 0x3fb8aa3b00007820 */ /* 0x000fe40000400000 */
[----:B------:R-:W2:Y:S02]  /*2bb50*/  LDL.LU R19, [R1+0x1c4] ;  /* 0x0001c40001137983 */ /* 0x000ea40000300800 */
[----:B------:R0:W-:Y:S02]  /*2bb60*/  MUFU.EX2 R6, R0 ;  /* 0x0000000000067308 */ /* 0x0001e40000000800 */
[----:B------:R-:W2:Y:S01]  /*2bb70*/  LDL.LU R18, [R1+0x1c8] ;  /* 0x0001c80001127983 */ /* 0x000ea20000300800 */
[----:B0-----:R-:W-:-:S05]  /*2bb80*/  FADD R0, -R4, R15 ;  /* 0x0000000f04007221 */ /* 0x001fca0000000100 */
[----:B------:R0:W-:Y:S01]  /*2bb90*/  MUFU.EX2 R4, R2 ;  /* 0x0000000200047308 */ /* 0x0001e20000000800 */
[----:B------:R-:W2:Y:S04]  /*2bba0*/  LDL.LU R15, [R1+0x1cc] ;  /* 0x0001cc00010f7983 */ /* 0x000ea80000300800 */
[----:B------:R-:W2:Y:S01]  /*2bbb0*/  LDL.LU R13, [R1+0x4] ;  /* 0x00000400010d7983 */ /* 0x000ea20000300800 */
[----:B0-----:R-:W-:Y:S02]  /*2bbc0*/  FMUL R2, R0, 1.4426950216293334961 ;  /* 0x3fb8aa3b00027820 */ /* 0x001fe40000400000 */
[----:B---3--:R-:W-:Y:S02]  /*2bbd0*/  FADD R0, -R7, R12 ;  /* 0x0000000c07007221 */ /* 0x008fe40000000100 */
[----:B------:R0:W-:Y:S01]  /*2bbe0*/  MUFU.EX2 R7, R2 ;  /* 0x0000000200077308 */ /* 0x0001e20000000800 */
[----:B------:R-:W3:Y:S04]  /*2bbf0*/  LDL.LU R12, [R1+0x8] ;  /* 0x00000800010c7983 */ /* 0x000ee80000300800 */
[----:B------:R-:W3:Y:S01]  /*2bc00*/  LDL.LU R11, [R1] ;  /* 0x00000000010b7983 */ /* 0x000ee20000300800 */
[----:B0-----:R-:W-:-:S02]  /*2bc10*/  FMUL R2, R0, 1.4426950216293334961 ;  /* 0x3fb8aa3b00027820 */ /* 0x001fc40000400000 */
[----:B------:R-:W-:Y:S02]  /*2bc20*/  FADD R0, -R20, R10 ;  /* 0x0000000a14007221 */ /* 0x000fe40000000100 */
[----:B------:R0:W-:Y:S01]  /*2bc30*/  MUFU.EX2 R20, R2 ;  /* 0x0000000200147308 */ /* 0x0001e20000000800 */
[----:B------:R-:W3:Y:S01]  /*2bc40*/  LDL.LU R10, [R1+0xc] ;  /* 0x00000c00010a7983 */ /* 0x000ee20000300800 */
[----:B0-----:R-:W-:-:S03]  /*2bc50*/  FMUL R2, R0, 1.4426950216293334961 ;  /* 0x3fb8aa3b00027820 */ /* 0x001fc60000400000 */
[----:B------:R-:W3:Y:S01]  /*2bc60*/  LDL R0, [R1+0x87c] ;  /* 0x00087c0001007983 */ /* 0x000ee20000100800 */
[----:B----4-:R-:W-:Y:S02]  /*2bc70*/  FADD R21, -R21, R24 ;  /* 0x0000001815157221 */ /* 0x010fe40000000100 */
[----:B--2---:R-:W-:Y:S02]  /*2bc80*/  FADD R22, -R22, R23 ;  /* 0x0000001716167221 */ /* 0x004fe40000000100 */
[----:B-----5:R-:W-:-:S04]  /*2bc90*/  FADD R29, -R29, R14 ;  /* 0x0000000e1d1d7221 */ /* 0x020fc80000000100 */
[----:B------:R-:W-:Y:S02]  /*2bca0*/  FMUL R14, R29, 1.4426950216293334961 ;  /* 0x3fb8aa3b1d0e7820 */ /* 0x000fe40000400000 */
[----:B---3--:R-:W-:Y:S02]  /*2bcb0*/  FADD R0, -R0, R17 ;  /* 0x0000001100007221 */ /* 0x008fe40000000100 */
[----:B------:R-:W2:Y:S04]  /*2bcc0*/  LDL.LU R17, [R1+0x1214] ;  /* 0x0012140001117983 */ /* 0x000ea80000300800 */
[----:B------:R-:W2:Y:S04]  /*2bcd0*/  LDL.LU R24, [R1+0x1210] ;  /* 0x0012100001187983 */ /* 0x000ea80000300800 */
[----:B------:R-:W3:Y:S04]  /*2bce0*/  LDL.LU R23, [R1+0x120c] ;  /* 0x00120c0001177983 */ /* 0x000ee80000300800 */
[----:B------:R-:W4:Y:S01]  /*2bcf0*/  LDL R29, [R1+0x86c] ;  /* 0x00086c00011d7983 */ /* 0x000f220000100800 */
[----:B------:R-:W0:Y:S01]  /*2bd00*/  MUFU.EX2 R14, R14 ;  /* 0x0000000e000e7308 */ /* 0x000e220000000800 */
[----:B----4-:R-:W-:-:S02]  /*2bd10*/  FADD R29, -R29, R19 ;  /* 0x000000131d1d7221 */ /* 0x010fc40000000100 */
[----:B------:R-:W4:Y:S04]  /*2bd20*/  LDL.LU R19, [R1+0x1208] ;  /* 0x0012080001137983 */ /* 0x000f280000300800 */
[----:B0-----:R0:W-:Y:S02]  /*2bd30*/  STL [R1+0x45c], R14 ;  /* 0x00045c0e01007387 */ /* 0x0011e40000100800 */
[----:B0-----:R-:W-:Y:S02]  /*2bd40*/  FMUL R14, R29, 1.4426950216293334961 ;  /* 0x3fb8aa3b1d0e7820 */ /* 0x001fe40000400000 */
[----:B------:R-:W2:Y:S04]  /*2bd50*/  LDL R29, [R1+0x868] ;  /* 0x00086800011d7983 */ /* 0x000ea80000100800 */
[----:B------:R-:W0:Y:S01]  /*2bd60*/  MUFU.EX2 R14, R14 ;  /* 0x0000000e000e7308 */ /* 0x000e220000000800 */
[----:B--2---:R-:W-:-:S02]  /*2bd70*/  FADD R29, -R29, R18 ;  /* 0x000000121d1d7221 */ /* 0x004fc40000000100 */
[----:B------:R-:W2:Y:S04]  /*2bd80*/  LDL.LU R18, [R1+0x1204] ;  /* 0x0012040001127983 */ /* 0x000ea80000300800 */
[----:B0-----:R0:W-:Y:S02]  /*2bd90*/  STL [R1+0x6c8], R14 ;  /* 0x0006c80e01007387 */ /* 0x0011e40000100800 */
[----:B0-----:R-:W-:Y:S02]  /*2bda0*/  FMUL R14, R29, 1.4426950216293334961 ;  /* 0x3fb8aa3b1d0e7820 */ /* 0x001fe40000400000 */
[----:B------:R-:W2:Y:S04]  /*2bdb0*/  LDL R29, [R1+0x864] ;  /* 0x00086400011d7983 */ /* 0x000ea80000100800 */
[----:B------:R-:W0:Y:S01]  /*2bdc0*/  MUFU.EX2 R14, R14 ;  /* 0x0000000e000e7308 */ /* 0x000e220000000800 */
[----:B------:R-:W-:-:S02]  /*2bdd0*/  FADD R28, R28, R13 ;  /* 0x0000000d1c1c7221 */ /* 0x000fc40000000000 */
[----:B------:R-:W-:Y:S02]  /*2bde0*/  FADD R27, R27, R12 ;  /* 0x0000000c1b1b7221 */ /* 0x000fe40000000000 */
[----:B------:R-:W-:Y:S02]  /*2bdf0*/  FADD R26, R26, R11 ;  /* 0x0000000b1a1a7221 */ /* 0x000fe40000000000 */
[----:B------:R-:W-:Y:S02]  /*2be00*/  FADD R16, R25, R16 ;  /* 0x0000001019107221 */ /* 0x000fe40000000000 */
[----:B------:R-:W-:Y:S02]  /*2be10*/  FADD R17, R24, R17 ;  /* 0x0000001118117221 */ /* 0x000fe40000000000 */
[----:B---3--:R-:W-:Y:S02]  /*2be20*/  FADD R23, R23, R10 ;  /* 0x0000000a17177221 */ /* 0x008fe40000000000 */
[----:B--2---:R-:W-:-:S02]  /*2be30*/  FADD R29, -R29, R15 ;  /* 0x0000000f1d1d7221 */ /* 0x004fc40000000100 */
[----:B------:R1:W5:Y:S04]  /*2be40*/  LDL.LU R15, [R1+0x1200] ;  /* 0x00120000010f7983 */ /* 0x0003680000300800 */
[----:B0-----:R0:W-:Y:S04]  /*2be50*/  STL [R1+0x6c4], R14 ;  /* 0x0006c40e01007387 */ /* 0x0011e80000100800 */
[----:B0-----:R1:W5:Y:S04]  /*2be60*/  LDL.LU R14, [R1+0x11fc] ;  /* 0x0011fc00010e7983 */ /* 0x0013680000300800 */
[----:B------:R1:W5:Y:S04]  /*2be70*/  LDL.LU R13, [R1+0x11f8] ;  /* 0x0011f800010d7983 */ /* 0x0003680000300800 */
[----:B------:R1:W5:Y:S04]  /*2be80*/  LDL.LU R12, [R1+0x11f4] ;  /* 0x0011f400010c7983 */ /* 0x0003680000300800 */
[----:B------:R1:W5:Y:S04]  /*2be90*/  LDL.LU R11, [R1+0x11f0] ;  /* 0x0011f000010b7983 */ /* 0x0003680000300800 */
[----:B------:R-:W2:Y:S04]  /*2bea0*/  LDL.LU R25, [R1+0x18] ;  /* 0x0000180001197983 */ /* 0x000ea80000300800 */
[----:B------:R-:W4:Y:S04]  /*2beb0*/  LDL.LU R24, [R1+0x10] ;  /* 0x0000100001187983 */ /* 0x000f280000300800 */
[----:B------:R1:W5:Y:S01]  /*2bec0*/  LDL.LU R10, [R1+0x11ec] ;  /* 0x0011ec00010a7983 */ /* 0x0003620000300800 */
[----:B------:R-:W-:-:S02]  /*2bed0*/  FMUL R3, R3, 1.4426950216293334961 ;  /* 0x3fb8aa3b03037820 */ /* 0x000fc40000400000 */
[----:B------:R-:W-:Y:S02]  /*2bee0*/  FMUL R0, R0, 1.4426950216293334961 ;  /* 0x3fb8aa3b00007820 */ /* 0x000fe40000400000 */
[----:B------:R-:W-:Y:S02]  /*2bef0*/  FMUL R21, R21, 1.4426950216293334961 ;  /* 0x3fb8aa3b15157820 */ /* 0x000fe40000400000 */
[----:B------:R-:W-:Y:S02]  /*2bf00*/  FMUL R22, R22, 1.4426950216293334961 ;  /* 0x3fb8aa3b16167820 */ /* 0x000fe40000400000 */
[----:B------:R-:W-:Y:S01]  /*2bf10*/  FMUL R29, R29, 1.4426950216293334961 ;  /* 0x3fb8aa3b1d1d7820 */ /* 0x000fe20000400000 */
[----:B------:R-:W0:Y:S08]  /*2bf20*/  MUFU.EX2 R3, R3 ;  /* 0x0000000300037308 */ /* 0x000e300000000800 */
[----:B------:R-:W3:Y:S08]  /*2bf30*/  MUFU.EX2 R2, R2 ;  /* 0x0000000200027308 */ /* 0x000ef00000000800 */
[----:B------:R-:W0:Y:S08]  /*2bf40*/  MUFU.EX2 R0, R0 ;  /* 0x0000000000007308 */ /* 0x000e300000000800 */
[----:B------:R-:W0:Y:S08]  /*2bf50*/  MUFU.EX2 R21, R21 ;  /* 0x0000001500157308 */ /* 0x000e300000000800 */
[----:B------:R-:W0:Y:S08]  /*2bf60*/  MUFU.EX2 R22, R22 ;  /* 0x0000001600167308 */ /* 0x000e300000000800 */
[----:B------:R-:W0:Y:S01]  /*2bf70*/  MUFU.EX2 R29, R29 ;  /* 0x0000001d001d7308 */ /* 0x000e220000000800 */
[----:B------:R-:W-:Y:S01]  /*2bf80*/  BSSY B0, `(.L_x_20) ;  /* 0x0000083000007945 */ /* 0x000fe20003800000 */
[----:B------:R-:W-:Y:S01]  /*2bf90*/  BSSY B1, `(.L_x_21) ;  /* 0x0000078000017945 */ /* 0x000fe20003800000 */
[----:B--2---:R-:W-:-:S02]  /*2bfa0*/  FADD R18, R18, R25 ;  /* 0x0000001912127221 */ /* 0x004fc40000000000 */
[----:B----4-:R-:W-:Y:S01]  /*2bfb0*/  FADD R19, R19, R24 ;  /* 0x0000001813137221 */ /* 0x010fe20000000000 */
[----:B------:R-:W-:Y:S05]  /*2bfc0*/  @P6 BRA `(.L_x_22) ;  /* 0x0000005000006947 */ /* 0x000fea0003800000 */
[----:B01-3--:R-:W2:Y:S04]  /*2bfd0*/  LDL R25, [R1+0x968] ;  /* 0x0009680001197983 */ /* 0x00bea80000100800 */
[----:B--2--5:R0:W-:Y:S01]  /*2bfe0*/  STS [R25+0x20000], R10 ;  /* 0x0200000a19007388 */ /* 0x0241e20000000800 */
[----:B------:R-:W-:Y:S05]  /*2bff0*/  @P6 BRA `(.L_x_23) ;  /* 0x000000c000006947 */ /* 0x000fea0003800000 */
[----:B0-----:R-:W2:Y:S04]  /*2c000*/  LDL R25, [R1+0x964] ;  /* 0x0009640001197983 */ /* 0x001ea80000100800 */
[----:B--2---:R0:W-:Y:S02]  /*2c010*/  STS [R25+0x20000], R11 ;  /* 0x0200000b19007388 */ /* 0x0041e40000000800 */
.L_x_22:
[----:B01-3--:R-:W-:Y:S05]  /*2c020*/  @P6 BRA `(.L_x_24) ;  /* 0x0000013000006947 */ /* 0x00bfea0003800000 */
[----:B-----5:R-:W0:Y:S02]  /*2c030*/  S2R R10, SR_TID.X ;  /* 0x00000000000a7919 */ /* 0x020e240000002100 */
[----:B0-----:R-:W-:-:S02]  /*2c040*/  LOP3.LUT R11, R10, 0x1c, RZ, 0xc0, !PT ;  /* 0x0000001c0a0b7812 */ /* 0x001fc400078ec0ff */
[----:B------:R-:W-:Y:S02]  /*2c050*/  LOP3.LUT R10, R10, 0xff, RZ, 0xc0, !PT ;  /* 0x000000ff0a0a7812 */ /* 0x000fe400078ec0ff */
[----:B------:R-:W-:Y:S02]  /*2c060*/  LEA.HI R11, R11, 0x20, RZ, 0x1e ;  /* 0x000000200b0b7811 */ /* 0x000fe400078ff0ff */
[----:B------:R-:W-:Y:S02]  /*2c070*/  SHF.R.U32.HI R10, RZ, 0x3, R10 ;  /* 0x00000003ff0a7819 */ /* 0x000fe4000001160a */
[----:B------:R-:W-:Y:S02]  /*2c080*/  SHF.L.U32 R11, R11, 0x5, RZ ;  /* 0x000000050b0b7819 */ /* 0x000fe400000006ff */
[----:B------:R-:W-:-:S05]  /*2c090*/  LOP3.LUT R10, R10, 0x1c, RZ, 0xc0, !PT ;  /* 0x0000001c0a0a7812 */ /* 0x000fca00078ec0ff */
[----:B------:R-:W-:-:S05]  /*2c0a0*/  IMAD.IADD R10, R10, 0x1, R11 ;  /* 0x000000010a0a7824 */ /* 0x000fca00078e020b */
[----:B------:R0:W-:Y:S02]  /*2c0b0*/  STS [R10+0x20000], R12 ;  /* 0x0200000c0a007388 */ /* 0x0001e40000000800 */
.L_x_23:
[----:B------:R-:W-:Y:S05]  /*2c0c0*/  @P6 BRA `(.L_x_25) ;  /* 0x0000013000006947 */ /* 0x000fea0003800000 */
[----:B0-----:R-:W0:Y:S02]  /*2c0d0*/  S2R R10, SR_TID.X ;  /* 0x00000000000a7919 */ /* 0x001e240000002100 */
[C---:B0-----:R-:W-:Y:S02]  /*2c0e0*/  LOP3.LUT R11, R10.reuse, 0x1c, RZ, 0xc0, !PT ;  /* 0x0000001c0a0b7812 */ /* 0x041fe400078ec0ff */
[----:B------:R-:W-:Y:S02]  /*2c0f0*/  LOP3.LUT R10, R10, 0xff, RZ, 0xc0, !PT ;  /* 0x000000ff0a0a7812 */ /* 0x000fe400078ec0ff */
[----:B------:R-:W-:Y:S02]  /*2c100*/  LEA.HI R11, R11, 0x28, RZ, 0x1e ;  /* 0x000000280b0b7811 */ /* 0x000fe400078ff0ff */
[----:B------:R-:W-:Y:S02]  /*2c110*/  SHF.R.U32.HI R10, RZ, 0x3, R10 ;  /* 0x00000003ff0a7819 */ /* 0x000fe4000001160a */
[----:B------:R-:W-:-:S02]  /*2c120*/  SHF.L.U32 R11, R11, 0x5, RZ ;  /* 0x000000050b0b7819 */ /* 0x000fc400000006ff */
[----:B------:R-:W-:-:S05]  /*2c130*/  LOP3.LUT R10, R10, 0x1c, RZ, 0xc0, !PT ;  /* 0x0000001c0a0a7812 */ /* 0x000fca00078ec0ff */
[----:B------:R-:W-:-:S05]  /*2c140*/  IMAD.IADD R10, R10, 0x1, R11 ;  /* 0x000000010a0a7824 */ /* 0x000fca00078e020b */
[----:B------:R0:W-:Y:S02]  /*2c150*/  STS [R10+0x20000], R13 ;  /* 0x0200000d0a007388 */ /* 0x0001e40000000800 */
.L_x_24:
[----:B------:R-:W-:Y:S05]  /*2c160*/  @P6 BRA `(.L_x_26) ;  /* 0x0000013000006947 */ /* 0x000fea0003800000 */
[----:B0----5:R-:W0:Y:S02]  /*2c170*/  S2R R10, SR_TID.X ;  /* 0x00000000000a7919 */ /* 0x021e240000002100 */
        /* <DEDUP_REMOVED lines=8> */
.L_x_25:
        /* <DEDUP_REMOVED lines=10> */
.L_x_26:
        /* <DEDUP_REMOVED lines=10> */
.L_x_27:
        /* <DEDUP_REMOVED lines=10> */
.L_x_28:
        /* <DEDUP_REMOVED lines=10> */
.L_x_29:
        /* <DEDUP_REMOVED lines=10> */
.L_x_30:
        /* <DEDUP_REMOVED lines=10> */
.L_x_31:
        /* <DEDUP_REMOVED lines=10> */
.L_x_32:
[----:B------:R-:W-:Y:S01]  /*2c660*/  @P6 BREAK B1 ;  /* 0x0000000000016942 */ /* 0x000fe20003800000 */
        /* <DEDUP_REMOVED lines=10> */
.L_x_33:
[----:B------:R-:W-:Y:S05]  /*2c710*/  BSYNC B1 ;  /* 0x0000000000017941 */ /* 0x000fea0003800000 */
.L_x_21:
        /* <DEDUP_REMOVED lines=8> */
[----:B------:R0:W-:Y:S02]  /*2c7a0*/  @!P6 STS [R10+0x20000], R18 ;  /* 0x020000120a00e388 */ /* 0x0001e40000000800 */
.L_x_34:
[----:B------:R-:W-:Y:S05]  /*2c7b0*/  BSYNC B0 ;  /* 0x0000000000007941 */ /* 0x000fea0003800000 */
.L_x_20:
[----:B------:R-:W-:Y:S01]  /*2c7c0*/  WARPSYNC 0xffffffff ;  /* 0xffffffff00007948 */ /* 0x000fe20003800000 */
[----:B0----5:R-:W0:Y:S04]  /*2c7d0*/  S2R R10, SR_TID.X ;  /* 0x00000000000a7919 */ /* 0x021e280000002100 */
[----:B------:R-:W-:Y:S06]  /*2c7e0*/  BAR.SYNC.DEFER_BLOCKING 0x0 ;  /* 0x0000000000007b1d */ /* 0x000fec0000010000 */
[----:B------:R-:W-:Y:S04]  /*2c7f0*/  STL [R1+0x2228], R2 ;  /* 0x0022280201007387 */ /* 0x000fe80000100800 */
[----:B------:R-:W1:Y:S04]  /*2c800*/  S2R R25, SR_TID.X ;  /* 0x0000000000197919 */ /* 0x000e680000002100 */
[----:B------:R-:W-:Y:S04]  /*2c810*/  STL [R1+0x2224], R0 ;  /* 0x0022240001007387 */ /* 0x000fe80000100800 */
[----:B------:R-:W-:Y:S01]  /*2c820*/  STL [R1+0x2220], R21 ;  /* 0x0022201501007387 */ /* 0x000fe20000100800 */
[----:B0-----:R-:W-:-:S03]  /*2c830*/  LOP3.LUT R16, R10, 0xff, RZ, 0xc0, !PT ;  /* 0x000000ff0a107812 */ /* 0x001fc600078ec0ff */
[----:B------:R0:W-:Y:S04]  /*2c840*/  STL [R1+0x221c], R22 ;  /* 0x00221c1601007387 */ /* 0x0001e80000100800 */
[----:B------:R-:W2:Y:S04]  /*2c850*/  LDS R12, [R16.X4+0x20000] ;  /* 0x02000000100c7984 */ /* 0x000ea80000004800 */
[----:B------:R-:W3:Y:S04]  /*2c860*/  LDS R13, [R16.X4+0x20400] ;  /* 0x02040000100d7984 */ /* 0x000ee80000004800 */
[----:B------:R-:W3:Y:S04]  /*2c870*/  LDS R10, [R16.X4+0x20800] ;  /* 0x02080000100a7984 */ /* 0x000ee80000004800 */
[----:B0-----:R-:W4:Y:S04]  /*2c880*/  LDL R22, [R1+0x458] ;  /* 0x0004580001167983 */ /* 0x001f280000100800 */
[----:B------:R0:W-:Y:S04]  /*2c890*/  STL [R1+0x1e20], R29 ;  /* 0x001e201d01007387 */ /* 0x0001e80000100800 */
[----:B------:R-:W4:Y:S04]  /*2c8a0*/  LDL.64 R18, [R1+0xda8] ;  /* 0x000da80001127983 */ /* 0x000f280000100a00 */
[----:B------:R-:W4:Y:S04]  /*2c8b0*/  LDL.64 R26, [R1+0xd98] ;  /* 0x000d9800011a7983 */ /* 0x000f280000100a00 */
[----:B0-----:R-:W4:Y:S04]  /*2c8c0*/  LDL.64 R28, [R1+0xdb0] ;  /* 0x000db000011c7983 */ /* 0x001f280000100a00 */
[----:B--2---:R-:W0:Y:S04]  /*2c8d0*/  SHFL.BFLY PT, R14, R12, 0x4, 0x1f ;  /* 0x0c801f000c0e7f89 */ /* 0x004e2800000e0000 */
[----:B---3--:R-:W2:Y:S04]  /*2c8e0*/  SHFL.BFLY PT, R15, R13, 0x4, 0x1f ;  /* 0x0c801f000d0f7f89 */ /* 0x008ea800000e0000 */
[----:B------:R-:W3:Y:S01]  /*2c8f0*/  SHFL.BFLY PT, R11, R10, 0x4, 0x1f ;  /* 0x0c801f000a0b7f89 */ /* 0x000ee200000e0000 */
[----:B0-----:R-:W-:-:S02]  /*2c900*/  FADD R14, R12, R14 ;  /* 0x0000000e0c0e7221 */ /* 0x001fc40000000000 */
[----:B--2---:R-:W-:-:S03]  /*2c910*/  FADD R15, R13, R15 ;  /* 0x0000000f0d0f7221 */ /* 0x004fc60000000000 */
[----:B------:R-:W0:Y:S01]  /*2c920*/  SHFL.BFLY PT, R12, R14, 0x2, 0x1f ;  /* 0x0c401f000e0c7f89 */ /* 0x000e2200000e0000 */
[----:B---3--:R-:W-:-:S03]  /*2c930*/  FADD R11, R10, R11 ;  /* 0x0000000b0a0b7221 */ /* 0x008fc60000000000 */
[----:B------:R-:W2:Y:S04]  /*2c940*/  SHFL.BFLY PT, R13, R15, 0x2, 0x1f ;  /* 0x0c401f000f0d7f89 */ /* 0x000ea800000e0000 */
[----:B------:R-:W3:Y:S01]  /*2c950*/  SHFL.BFLY PT, R10, R11, 0x2, 0x1f ;  /* 0x0c401f000b0a7f89 */ /* 0x000ee200000e0000 */
[----:B0-----:R-:W-:Y:S02]  /*2c960*/  FADD R12, R14, R12 ;  /* 0x0000000c0e0c7221 */ /* 0x001fe40000000000 */
[----:B--2---:R-:W-:Y:S02]  /*2c970*/  FADD R13, R15, R13 ;  /* 0x0000000d0f0d7221 */ /* 0x004fe40000000000 */
[----:B---3--:R-:W-:-:S03]  /*2c980*/  FADD R10, R11, R10 ;  /* 0x0000000a0b0a7221 */ /* 0x008fc60000000000 */
[----:B------:R-:W0:Y:S04]  /*2c990*/  SHFL.BFLY PT, R14, R13, 0x1, 0x1f ;  /* 0x0c201f000d0e7f89 */ /* 0x000e2800000e0000 */
[----:B------:R-:W2:Y:S04]  /*2c9a0*/  SHFL.BFLY PT, R11, R12, 0x1, 0x1f ;  /* 0x0c201f000c0b7f89 */ /* 0x000ea800000e0000 */
[----:B------:R-:W3:Y:S01]  /*2c9b0*/  SHFL.BFLY PT, R15, R10, 0x1, 0x1f ;  /* 0x0c201f000a0f7f89 */ /* 0x000ee200000e0000 */
[----:B0-----:R-:W-:Y:S02]  /*2c9c0*/  FADD R14, R13, R14 ;  /* 0x0000000e0d0e7221 */ /* 0x001fe40000000000 */
[----:B--2---:R-:W-:-:S02]  /*2c9d0*/  FADD R11, R12, R11 ;  /* 0x0000000b0c0b7221 */ /* 0x004fc40000000000 */
[----:B---3--:R-:W-:-:S03]  /*2c9e0*/  FADD R10, R10, R15 ;  /* 0x0000000f0a0a7221 */ /* 0x008fc60000000000 */
[----:B------:R-:W-:Y:S04]  /*2c9f0*/  @!P5 STS [R16.X4+0x20000], R11 ;  /* 0x0200000b1000d388 */ /* 0x000fe80000004800 */
[----:B------:R0:W-:Y:S04]  /*2ca00*/  @!P5 STS [R16.X4+0x20400], R14 ;  /* 0x0204000e1000d388 */ /* 0x0001e80000004800 */
[----:B------:R2:W-:Y:S04]  /*2ca10*/  @!P5 STS [R16.X4+0x20800], R10 ;  /* 0x0208000a1000d388 */ /* 0x0005e80000004800 */
[----:B-1----:R-:W1:Y:S04]  /*2ca20*/  LDS R10, [R25.X4+0x20c00] ;  /* 0x020c0000190a7984 */ /* 0x002e680000004800 */
[----:B0-----:R-:W3:Y:S04]  /*2ca30*/  LDL.64 R14, [R1+0xd90] ;  /* 0x000d9000010e7983 */ /* 0x001ee80000100a00 */
[----:B--2---:R-:W2:Y:S04]  /*2ca40*/  LDL.64 R16, [R1+0xd88] ;  /* 0x000d880001107983 */ /* 0x004ea80000100a00 */
[----:B-1----:R-:W0:Y:S02]  /*2ca50*/  SHFL.BFLY PT, R11, R10, 0x4, 0x1f ;  /* 0x0c801f000a0b7f89 */ /* 0x002e2400000e0000 */
[----:B0-----:R-:W-:-:S05]  /*2ca60*/  FADD R11, R10, R11 ;  /* 0x0000000b0a0b7221 */ /* 0x001fca0000000000 */
[----:B------:R-:W0:Y:S02]  /*2ca70*/  SHFL.BFLY PT, R10, R11, 0x2, 0x1f ;  /* 0x0c401f000b0a7f89 */ /* 0x000e2400000e0000 */
[----:B0-----:R-:W-:-:S05]  /*2ca80*/  FADD R10, R11, R10 ;  /* 0x0000000a0b0a7221 */ /* 0x001fca0000000000 */
[----:B------:R-:W0:Y:S02]  /*2ca90*/  SHFL.BFLY PT, R11, R10, 0x1, 0x1f ;  /* 0x0c201f000a0b7f89 */ /* 0x000e2400000e0000 */
[----:B0-----:R-:W-:-:S05]  /*2caa0*/  FADD R12, R10, R11 ;  /* 0x0000000b0a0c7221 */ /* 0x001fca0000000000 */
[----:B------:R0:W-:Y:S04]  /*2cab0*/  @!P5 STS [R25.X4+0x20c00], R12 ;  /* 0x020c000c1900d388 */ /* 0x0001e80000004800 */
[----:B0-----:R-:W2:Y:S01]  /*2cac0*/  LDL.64 R12, [R1+0xda0] ;  /* 0x000da000010c7983 */ /* 0x001ea20000100a00 */
[----:B----4-:R-:W-:-:S03]  /*2cad0*/  IMAD.WIDE R18, R22, 0x2, R18 ;  /* 0x0000000216127825 */ /* 0x010fc600078e0212 */
[----:B------:R-:W-:Y:S01]  /*2cae0*/  BAR.SYNC.DEFER_BLOCKING 0x0 ;  /* 0x0000000000007b1d */ /* 0x000fe20000010000 */
[----:B------:R-:W-:-:S05]  /*2caf0*/  IMAD.WIDE R10, R22, 0x2, R28 ;  /* 0x00000002160a7825 */ /* 0x000fca00078e021c */
[----:B------:R-:W4:Y:S04]  /*2cb00*/  LDL.64 R28, [R1+0xd60] ;  /* 0x000d6000011c7983 */ /* 0x000f280000100a00 */
[----:B------:R2:W4:Y:S04]  /*2cb10*/  LDG.E.U16 R21, [R10.64] ;  /* 0x000000060a157981 */ /* 0x000528000c1e1500 */
[----:B------:R0:W4:Y:S04]  /*2cb20*/  LDG.E.U16 R24, [R18.64] ;  /* 0x0000000612187981 */ /* 0x000128000c1e1500 */
[----:B0-----:R-:W4:Y:S01]  /*2cb30*/  LDL.64 R18, [R1+0xd80] ;  /* 0x000d800001127983 */ /* 0x001f220000100a00 */
[----:B---3--:R-:W-:-:S05]  /*2cb40*/  IMAD.WIDE R14, R22, 0x2, R14 ;  /* 0x00000002160e7825 */ /* 0x008fca00078e020e */
[----:B------:R0:W3:Y:S04]  /*2cb50*/  LDG.E.U16 R0, [R14.64] ;  /* 0x000000060e007981 */ /* 0x0000e8000c1e1500 */
[----:B0-----:R-:W3:Y:S01]  /*2cb60*/  LDL.64 R14, [R1+0xd68] ;  /* 0x000d6800010e7983 */ /* 0x001ee20000100a00 */
[----:B--2---:R-:W-:-:S04]  /*2cb70*/  IMAD.WIDE R10, R22, 0x2, R12 ;  /* 0x00000002160a7825 */ /* 0x004fc800078e020c */
[C---:B------:R-:W-:Y:S01]  /*2cb80*/  IMAD.WIDE R12, R22.reuse, 0x2, R26 ;  /* 0x00000002160c7825 */ /* 0x040fe200078e021a */
[----:B------:R0:W2:Y:S04]  /*2cb90*/  LDG.E.U16 R2, [R10.64] ;  /* 0x000000060a027981 */ /* 0x0000a8000c1e1500 */
[----:B------:R1:W2:Y:S01]  /*2cba0*/  LDG.E.U16 R23, [R12.64] ;  /* 0x000000060c177981 */ /* 0x0002a2000c1e1500 */
[----:B------:R-:W-:-:S03]  /*2cbb0*/  IMAD.WIDE R16, R22, 0x2, R16 ;  /* 0x0000000216107825 */ /* 0x000fc600078e0210 */
[----:B------:R-:W2:Y:S04]  /*2cbc0*/  LDL.64 R26, [R1+0xd38] ;  /* 0x000d3800011a7983 */ /* 0x000ea80000100a00 */
[----:B0-----:R-:W2:Y:S04]  /*2cbd0*/  LDL.64 R10, [R1+0xd78] ;  /* 0x000d7800010a7983 */ /* 0x001ea80000100a00 */
[----:B-1----:R-:W2:Y:S04]  /*2cbe0*/  LDL.64 R12, [R1+0xd70] ;  /* 0x000d7000010c7983 */ /* 0x002ea80000100a00 */
[----:B----4-:R0:W-:Y:S04]  /*2cbf0*/  STL [R1+0x860], R21 ;  /* 0x0008601501007387 */ /* 0x0101e80000100800 */
[----:B------:R1:W-:Y:S04]  /*2cc00*/  STL [R1+0x85c], R24 ;  /* 0x00085c1801007387 */ /* 0x0003e80000100800 */
[----:B0-----:R0:W4:Y:S01]  /*2cc10*/  LDG.E.U16 R21, [R16.64] ;  /* 0x0000000610157981 */ /* 0x001122000c1e1500 */
[----:B------:R-:W-:-:S05]  /*2cc20*/  IMAD.WIDE R18, R22, 0x2, R18 ;  /* 0x0000000216127825 */ /* 0x000fca00078e0212 */
[----:B-1----:R1:W4:Y:S04]  /*2cc30*/  LDG.E.U16 R24, [R18.64] ;  /* 0x0000000612187981 */ /* 0x002328000c1e1500 */
[----:B-1----:R-:W4:Y:S01]  /*2cc40*/  LDL.64 R18, [R1+0xd58] ;  /* 0x000d580001127983 */ /* 0x002f220000100a00 */
[----:B---3--:R-:W-:-:S03]  /*2cc50*/  IMAD.WIDE R14, R22, 0x2, R14 ;  /* 0x00000002160e7825 */ /* 0x008fc600078e020e */
[----:B--2---:R1:W-:Y:S01]  /*2cc60*/  STL [R1+0x858], R2 ;  /* 0x0008580201007387 */ /* 0x0043e20000100800 */
[----:B------:R-:W-:-:S04]  /*2cc70*/  IMAD.WIDE R10, R22, 0x2, R10 ;  /* 0x00000002160a7825 */ /* 0x000fc800078e020a */
[C---:B------:R-:W-:Y:S01]  /*2cc80*/  IMAD.WIDE R12, R22.reuse, 0x2, R12 ;  /* 0x00000002160c7825 */ /* 0x040fe200078e020c */
[----:B-1----:R1:W2:Y:S04]  /*2cc90*/  LDG.E.U16 R2, [R10.64] ;  /* 0x000000060a027981 */ /* 0x0022a8000c1e1500 */
[----:B-1----:R-:W3:Y:S04]  /*2cca0*/  LDL.64 R10, [R1+0xd50] ;  /* 0x000d5000010a7983 */ /* 0x002ee80000100a00 */
[----:B------:R1:W-:Y:S04]  /*2ccb0*/  STL [R1+0x854], R23 ;  /* 0x0008541701007387 */ /* 0x0003e80000100800 */
[----:B-1----:R1:W3:Y:S04]  /*2ccc0*/  LDG.E.U16 R23, [R12.64] ;  /* 0x000000060c177981 */ /* 0x0022e8000c1e1500 */
[----:B-1----:R-:W3:Y:S04]  /*2ccd0*/  LDL.64 R12, [R1+0xd48] ;  /* 0x000d4800010c7983 */ /* 0x002ee80000100a00 */
[----:B------:R1:W-:Y:S04]  /*2cce0*/  STL [R1+0x850], R0 ;  /* 0x0008500001007387 */ /* 0x0003e80000100800 */
[----:B-1----:R1:W3:Y:S04]  /*2ccf0*/  LDG.E.U16 R0, [R14.64] ;  /* 0x000000060e007981 */ /* 0x0022e8000c1e1500 */
[----:B-1----:R-:W3:Y:S01]  /*2cd00*/  LDL.64 R14, [R1+0xd40] ;  /* 0x000d4000010e7983 */ /* 0x002ee20000100a00 */
[----:B0-----:R-:W-:-:S03]  /*2cd10*/  IMAD.WIDE R16, R22, 0x2, R28 ;  /* 0x0000000216107825 */ /* 0x001fc600078e021c */
[----:B------:R-:W3:Y:S01]  /*2cd20*/  LDL.64 R28, [R1+0xd10] ;  /* 0x000d1000011c7983 */ /* 0x000ee20000100a00 */
[----:B----4-:R-:W-:-:S03]  /*2cd30*/  IMAD.WIDE R18, R22, 0x2, R18 ;  /* 0x0000000216127825 */ /* 0x010fc600078e0212 */
[----:B------:R0:W-:Y:S04]  /*2cd40*/  STL [R1+0x84c], R21 ;  /* 0x00084c1501007387 */ /* 0x0001e80000100800 */
[----:B------:R1:W-:Y:S04]  /*2cd50*/  STL [R1+0x848], R24 ;  /* 0x0008481801007387 */ /* 0x0003e80000100800 */
[----:B0-----:R0:W4:Y:S04]  /*2cd60*/  LDG.E.U16 R21, [R16.64] ;  /* 0x0000000610157981 */ /* 0x001128000c1e1500 */
[----:B-1----:R1:W4:Y:S04]  /*2cd70*/  LDG.E.U16 R24, [R18.64] ;  /* 0x0000000612187981 */ /* 0x002328000c1e1500 */
[----:B-1----:R-:W4:Y:S04]  /*2cd80*/  LDL.64 R18, [R1+0xd30] ;  /* 0x000d300001127983 */ /* 0x002f280000100a00 */
[----:B--2---:R1:W-:Y:S01]  /*2cd90*/  STL [R1+0x844], R2 ;  /* 0x0008440201007387 */ /* 0x0043e20000100800 */
[----:B---3--:R-:W-:-:S05]  /*2cda0*/  IMAD.WIDE R10, R22, 0x2, R10 ;  /* 0x00000002160a7825 */ /* 0x008fca00078e020a */
[----:B-1----:R1:W2:Y:S04]  /*2cdb0*/  LDG.E.U16 R2, [R10.64] ;  /* 0x000000060a027981 */ /* 0x0022a8000c1e1500 */
[----:B-1----:R-:W3:Y:S04]  /*2cdc0*/  LDL.64 R10, [R1+0xd28] ;  /* 0x000d2800010a7983 */ /* 0x002ee80000100a00 */
[----:B------:R1:W-:Y:S01]  /*2cdd0*/  STL [R1+0x840], R23 ;  /* 0x0008401701007387 */ /* 0x0003e20000100800 */
[----:B------:R-:W-:-:S05]  /*2cde0*/  IMAD.WIDE R12, R22, 0x2, R12 ;  /* 0x00000002160c7825 */ /* 0x000fca00078e020c */
[----:B-1----:R1:W3:Y:S04]  /*2cdf0*/  LDG.E.U16 R23, [R12.64] ;  /* 0x000000060c177981 */ /* 0x0022e8000c1e1500 */
[----:B-1----:R-:W3:Y:S04]  /*2ce00*/  LDL.64 R12, [R1+0xd20] ;  /* 0x000d2000010c7983 */ /* 0x002ee80000100a00 */
[----:B------:R1:W-:Y:S01]  /*2ce10*/  STL [R1+0x83c], R0 ;  /* 0x00083c0001007387 */ /* 0x0003e20000100800 */
[----:B------:R-:W-:-:S05]  /*2ce20*/  IMAD.WIDE R14, R22, 0x2, R14 ;  /* 0x00000002160e7825 */ /* 0x000fca00078e020e */
[----:B-1----:R1:W3:Y:S04]  /*2ce30*/  LDG.E.U16 R0, [R14.64] ;  /* 0x000000060e007981 */ /* 0x0022e8000c1e1500 */
[----:B-1----:R-:W3:Y:S01]  /*2ce40*/  LDL.64 R14, [R1+0xd18] ;  /* 0x000d1800010e7983 */ /* 0x002ee20000100a00 */
[----:B0-----:R-:W-:-:S03]  /*2ce50*/  IMAD.WIDE R16, R22, 0x2, R26 ;  /* 0x0000000216107825 */ /* 0x001fc600078e021a */
[----:B------:R-:W3:Y:S04]  /*2ce60*/  LDL.64 R26, [R1+0xce8] ;  /* 0x000ce800011a7983 */ /* 0x000ee80000100a00 */
[----:B----4-:R0:W-:Y:S04]  /*2ce70*/  STL [R1+0x838], R21 ;  /* 0x0008381501007387 */ /* 0x0101e80000100800 */
[----:B------:R1:W-:Y:S04]  /*2ce80*/  STL [R1+0x834], R24 ;  /* 0x0008341801007387 */ /* 0x0003e80000100800 */
[----:B0-----:R0:W4:Y:S01]  /*2ce90*/  LDG.E.U16 R21, [R16.64] ;  /* 0x0000000610157981 */ /* 0x001122000c1e1500 */
[----:B------:R-:W-:-:S05]  /*2cea0*/  IMAD.WIDE R18, R22, 0x2, R18 ;  /* 0x0000000216127825 */ /* 0x000fca00078e0212 */
        /* <DEDUP_REMOVED lines=60> */
[----:B-1----:R1:W4:Y:S01]  /*2d270*/  LDG.E.U16 R24, [R18.64] ;  /* 0x0000000612187981 */ /* 0x002322000c1e1500 */
[----:B0-----:R-:W-:-:S03]  /*2d280*/  IMAD.WIDE R16, R22, 0x2, R26 ;  /* 0x0000000216107825 */ /* 0x001fc600078e021a */
[----:B--2---:R0:W-:Y:S01]  /*2d290*/  STL [R1+0x7ec], R2 ;  /* 0x0007ec0201007387 */ /* 0x0041e20000100800 */
[----:B---3--:R-:W-:-:S05]  /*2d2a0*/  IMAD.WIDE R10, R22, 0x2, R10 ;  /* 0x00000002160a7825 */ /* 0x008fca00078e020a */
[----:B0-----:R0:W2:Y:S04]  /*2d2b0*/  LDG.E.U16 R2, [R10.64] ;  /* 0x000000060a027981 */ /* 0x0010a8000c1e1500 */
[----:B0-----:R-:W3:Y:S04]  /*2d2c0*/  LDL.64 R10, [R1+0xc90] ;  /* 0x000c9000010a7983 */ /* 0x001ee80000100a00 */
[----:B------:R0:W-:Y:S04]  /*2d2d0*/  STL [R1+0x7e8], R23 ;  /* 0x0007e81701007387 */ /* 0x0001e80000100800 */
[----:B------:R-:W2:Y:S01]  /*2d2e0*/  LDL.64 R26, [R1+0xc58] ;  /* 0x000c5800011a7983 */ /* 0x000ea20000100a00 */
[----:B------:R-:W-:-:S03]  /*2d2f0*/  IMAD.WIDE R12, R22, 0x2, R12 ;  /* 0x00000002160c7825 */ /* 0x000fc600078e020c */
[----:B-1----:R-:W2:Y:S04]  /*2d300*/  LDL.64 R18, [R1+0xc50] ;  /* 0x000c500001127983 */ /* 0x002ea80000100a00 */
[----:B0-----:R0:W2:Y:S04]  /*2d310*/  LDG.E.U16 R23, [R12.64] ;  /* 0x000000060c177981 */ /* 0x0010a8000c1e1500 */
[----:B0-----:R-:W2:Y:S01]  /*2d320*/  LDL.64 R12, [R1+0xc88] ;  /* 0x000c8800010c7983 */ /* 0x001ea20000100a00 */
[----:B------:R-:W-:-:S03]  /*2d330*/  IMAD.WIDE R14, R22, 0x2, R14 ;  /* 0x00000002160e7825 */ /* 0x000fc600078e020e */
[----:B------:R0:W-:Y:S04]  /*2d340*/  STL [R1+0x7e4], R0 ;  /* 0x0007e40001007387 */ /* 0x0001e80000100800 */
[----:B0-----:R0:W2:Y:S04]  /*2d350*/  LDG.E.U16 R0, [R14.64] ;  /* 0x000000060e007981 */ /* 0x0010a8000c1e1500 */
[----:B0-----:R-:W2:Y:S04]  /*2d360*/  LDL.64 R14, [R1+0xc80] ;  /* 0x000c8000010e7983 */ /* 0x001ea80000100a00 */
[----:B----4-:R0:W-:Y:S04]  /*2d370*/  STL [R1+0x7e0], R21 ;  /* 0x0007e01501007387 */ /* 0x0101e80000100800 */
[----:B------:R1:W-:Y:S04]  /*2d380*/  STL [R1+0x7dc], R24 ;  /* 0x0007dc1801007387 */ /* 0x0003e80000100800 */
[----:B0-----:R0:W4:Y:S02]  /*2d390*/  LDG.E.U16 R21, [R16.64] ;  /* 0x0000000610157981 */ /* 0x001124000c1e1500 */
[----:B0-----:R-:W-:-:S04]  /*2d3a0*/  IMAD.WIDE R16, R22, 0x2, R28 ;  /* 0x0000000216107825 */ /* 0x001fc800078e021c */
[----:B---3--:R-:W-:-:S05]  /*2d3b0*/  IMAD.WIDE R10, R22, 0x2, R10 ;  /* 0x00000002160a7825 */ /* 0x008fca00078e020a */
[----:B-1----:R0:W3:Y:S04]  /*2d3c0*/  LDG.E.U16 R24, [R10.64] ;  /* 0x000000060a187981 */ /* 0x0020e8000c1e1500 */
[----:B0-----:R-:W3:Y:S01]  /*2d3d0*/  LDL.64 R10, [R1+0xc70] ;  /* 0x000c7000010a7983 */ /* 0x001ee20000100a00 */
[----:B--2---:R-:W-:-:S05]  /*2d3e0*/  IMAD.WIDE R12, R22, 0x2, R12 ;  /* 0x00000002160c7825 */ /* 0x004fca00078e020c */
[----:B------:R0:W2:Y:S04]  /*2d3f0*/  LDG.E.U16 R28, [R12.64] ;  /* 0x000000060c1c7981 */ /* 0x0000a8000c1e1500 */
[----:B0-----:R-:W2:Y:S04]  /*2d400*/  LDL.64 R12, [R1+0xc68] ;  /* 0x000c6800010c7983 */ /* 0x001ea80000100a00 */
[----:B------:R0:W-:Y:S01]  /*2d410*/  STL [R1+0x7d8], R2 ;  /* 0x0007d80201007387 */ /* 0x0001e20000100800 */
[----:B------:R-:W-:-:S05]  /*2d420*/  IMAD.WIDE R14, R22, 0x2, R14 ;  /* 0x00000002160e7825 */ /* 0x000fca00078e020e */
[----:B0-----:R0:W2:Y:S04]  /*2d430*/  LDG.E.U16 R2, [R14.64] ;  /* 0x000000060e027981 */ /* 0x0010a8000c1e1500 */
[----:B0-----:R-:W2:Y:S04]  /*2d440*/  LDL.64 R14, [R1+0xc60] ;  /* 0x000c6000010e7983 */ /* 0x001ea80000100a00 */
[----:B------:R-:W-:Y:S04]  /*2d450*/  STL [R1+0x7d4], R23 ;  /* 0x0007d41701007387 */ /* 0x000fe80000100800 */
[----:B------:R0:W-:Y:S04]  /*2d460*/  STL [R1+0x7d0], R0 ;  /* 0x0007d00001007387 */ /* 0x0001e80000100800 */
[----:B----4-:R1:W-:Y:S04]  /*2d470*/  STL [R1+0x7cc], R21 ;  /* 0x0007cc1501007387 */ /* 0x0103e80000100800 */
[----:B0-----:R0:W4:Y:S01]  /*2d480*/  LDG.E.U16 R0, [R16.64] ;  /* 0x0000000610007981 */ /* 0x001122000c1e1500 */
[----:B---3--:R-:W-:-:S05]  /*2d490*/  IMAD.WIDE R10, R22, 0x2, R10 ;  /* 0x00000002160a7825 */ /* 0x008fca00078e020a */
[----:B-1----:R1:W3:Y:S04]  /*2d4a0*/  LDG.E.U16 R21, [R10.64] ;  /* 0x000000060a157981 */ /* 0x0022e8000c1e1500 */
[----:B-1----:R-:W3:Y:S04]  /*2d4b0*/  LDL.64 R10, [R1+0xc48] ;  /* 0x000c4800010a7983 */ /* 0x002ee80000100a00 */
[----:B------:R1:W-:Y:S01]  /*2d4c0*/  STL [R1+0x7c8], R24 ;  /* 0x0007c81801007387 */ /* 0x0003e20000100800 */
[----:B--2---:R-:W-:-:S05]  /*2d4d0*/  IMAD.WIDE R12, R22, 0x2, R12 ;  /* 0x00000002160c7825 */ /* 0x004fca00078e020c */
[----:B-1----:R1:W2:Y:S04]  /*2d4e0*/  LDG.E.U16 R24, [R12.64] ;  /* 0x000000060c187981 */ /* 0x0022a8000c1e1500 */
[----:B-1----:R-:W2:Y:S04]  /*2d4f0*/  LDL.64 R12, [R1+0xc40] ;  /* 0x000c4000010c7983 */ /* 0x002ea80000100a00 */
[----:B------:R1:W-:Y:S01]  /*2d500*/  STL [R1+0x7c4], R28 ;  /* 0x0007c41c01007387 */ /* 0x0003e20000100800 */
[----:B------:R-:W-:-:S05]  /*2d510*/  IMAD.WIDE R14, R22, 0x2, R14 ;  /* 0x00000002160e7825 */ /* 0x000fca00078e020e */
[----:B-1----:R1:W2:Y:S01]  /*2d520*/  LDG.E.U16 R28, [R14.64] ;  /* 0x000000060e1c7981 */ /* 0x0022a2000c1e1500 */
[----:B0-----:R-:W-:-:S04]  /*2d530*/  IMAD.WIDE R16, R22, 0x2, R26 ;  /* 0x0000000216107825 */ /* 0x001fc800078e021a */
[C---:B------:R-:W-:Y:S01]  /*2d540*/  IMAD.WIDE R18, R22.reuse, 0x2, R18 ;  /* 0x0000000216127825 */ /* 0x040fe200078e0212 */
[----:B-1----:R-:W2:Y:S04]  /*2d550*/  LDL.64 R14, [R1+0xc38] ;  /* 0x000c3800010e7983 */ /* 0x002ea80000100a00 */
[----:B------:R0:W-:Y:S04]  /*2d560*/  STL [R1+0x7c0], R2 ;  /* 0x0007c00201007387 */ /* 0x0001e80000100800 */
[----:B0-----:R0:W2:Y:S04]  /*2d570*/  LDG.E.U16 R2, [R16.64] ;  /* 0x0000000610027981 */ /* 0x0010a8000c1e1500 */
[----:B0-----:R-:W2:Y:S04]  /*2d580*/  LDL.64 R16, [R1+0xc30] ;  /* 0x000c300001107983 */ /* 0x001ea80000100a00 */
[----:B----4-:R0:W-:Y:S04]  /*2d590*/  STL [R1+0x7bc], R0 ;  /* 0x0007bc0001007387 */ /* 0x0101e80000100800 */
[----:B------:R-:W4:Y:S04]  /*2d5a0*/  LDL.64 R26, [R1+0xc20] ;  /* 0x000c2000011a7983 */ /* 0x000f280000100a00 */
[----:B0-----:R0:W4:Y:S04]  /*2d5b0*/  LDG.E.U16 R0, [R18.64] ;  /* 0x0000000612007981 */ /* 0x001128000c1e1500 */
[----:B---3--:R1:W-:Y:S01]  /*2d5c0*/  STL [R1+0x7b8], R21 ;  /* 0x0007b81501007387 */ /* 0x0083e20000100800 */
[----:B------:R-:W-:-:S03]  /*2d5d0*/  IMAD.WIDE R10, R22, 0x2, R10 ;  /* 0x00000002160a7825 */ /* 0x000fc600078e020a */
[----:B-1----:R-:W3:Y:S04]  /*2d5e0*/  LDL.LU R21, [R1+0x8c0] ;  /* 0x0008c00001157983 */ /* 0x002ee80000300800 */
[----:B0-----:R-:W3:Y:S04]  /*2d5f0*/  LDL.LU R19, [R1+0x500] ;  /* 0x0005000001137983 */ /* 0x001ee80000300800 */
[----:B------:R-:W3:Y:S04]  /*2d600*/  LDL.LU R18, [R1+0x504] ;  /* 0x0005040001127983 */ /* 0x000ee80000300800 */
[----:B--2---:R-:W-:Y:S01]  /*2d610*/  STL [R1+0x7b4], R24 ;  /* 0x0007b41801007387 */ /* 0x004fe20000100800 */
[----:B------:R-:W-:-:S06]  /*2d620*/  IMAD.WIDE R12, R22, 0x2, R12 ;  /* 0x00000002160c7825 */ /* 0x000fcc00078e020c */
[----:B------:R-:W2:Y:S04]  /*2d630*/  LDG.E.U16 R13, [R12.64] ;  /* 0x000000060c0d7981 */ /* 0x000ea8000c1e1500 */
[----:B------:R0:W-:Y:S04]  /*2d640*/  STL [R1+0x7b0], R28 ;  /* 0x0007b01c01007387 */ /* 0x0001e80000100800 */
[----:B0-----:R0:W2:Y:S04]  /*2d650*/  LDG.E.U16 R28, [R10.64] ;  /* 0x000000060a1c7981 */ /* 0x0010a8000c1e1500 */
[----:B0-----:R-:W3:Y:S01]  /*2d660*/  LDL.64 R10, [R1+0xc28] ;  /* 0x000c2800010a7983 */ /* 0x001ee20000100a00 */
[----:B------:R-:W-:-:S03]  /*2d670*/  IMAD.WIDE R14, R22, 0x2, R14 ;  /* 0x00000002160e7825 */ /* 0x000fc600078e020e */
[----:B------:R0:W-:Y:S04]  /*2d680*/  STL [R1+0x6ec], R2 ;  /* 0x0006ec0201007387 */ /* 0x0001e80000100800 */
[----:B------:R1:W3:Y:S01]  /*2d690*/  LDG.E.U16 R14, [R14.64] ;  /* 0x000000060e0e7981 */ /* 0x0002e2000c1e1500 */
[----:B------:R-:W-:-:S03]  /*2d6a0*/  IMAD.WIDE R16, R22, 0x2, R16 ;  /* 0x0000000216107825 */ /* 0x000fc600078e0210 */
[----:B0-----:R-:W3:Y:S04]  /*2d6b0*/  LDL.LU R2, [R1+0x510] ;  /* 0x0005100001027983 */ /* 0x001ee80000300800 */
[----:B----4-:R0:W-:Y:S04]  /*2d6c0*/  STL [R1+0x6e8], R0 ;  /* 0x0006e80001007387 */ /* 0x0101e80000100800 */
[----:B0-----:R-:W2:Y:S01]  /*2d6d0*/  LDL.LU R0, [R1+0x514] ;  /* 0x0005140001007983 */ /* 0x001ea20000300800 */
[----:B------:R-:W-:-:S05]  /*2d6e0*/  LOP3.LUT R29, R25, 0x1c, RZ, 0xc0, !PT ;  /* 0x0000001c191d7812 */ /* 0x000fca00078ec0ff */
[----:B------:R-:W0:Y:S04]  /*2d6f0*/  LDS R23, [R29.X8+0x20000] ;  /* 0x020000001d177984 */ /* 0x000e280000008800 */
[----:B--2---:R2:W-:Y:S04]  /*2d700*/  STL [R1+0x4ac], R28 ;  /* 0x0004ac1c01007387 */ /* 0x0045e80000100800 */
[----:B--2---:R2:W4:Y:S01]  /*2d710*/  LDG.E.U16 R28, [R16.64] ;  /* 0x00000006101c7981 */ /* 0x004522000c1e1500 */
[----:B---3--:R-:W-:-:S03]  /*2d720*/  IMAD.WIDE R10, R22, 0x2, R10 ;  /* 0x00000002160a7825 */ /* 0x008fc600078e020a */
[----:B------:R3:W-:Y:S04]  /*2d730*/  STL [R1+0x4a8], R13 ;  /* 0x0004a80d01007387 */ /* 0x0007e80000100800 */
[----:B------:R0:W4:Y:S01]  /*2d740*/  LDG.E.U16 R11, [R10.64] ;  /* 0x000000060a0b7981 */ /* 0x000122000c1e1500 */
[----:B---3--:R-:W-:-:S05]  /*2d750*/  IMAD.WIDE R12, R22, 0x2, R26 ;  /* 0x00000002160c7825 */ /* 0x008fca00078e021a */
[----:B0-----:R0:W3:Y:S04]  /*2d760*/  LDG.E.U16 R10, [R12.64] ;  /* 0x000000060c0a7981 */ /* 0x0010e8000c1e1500 */
[----:B------:R-:W0:Y:S01]  /*2d770*/  S2R R26, SR_TID.X ;  /* 0x00000000001a7919 */ /* 0x000e220000002100 */
[C---:B--2---:R-:W-:Y:S02]  /*2d780*/  FMUL R16, R8.reuse, R19 ;  /* 0x0000001308107220 */ /* 0x044fe40000400000 */
[C---:B------:R-:W-:Y:S02]  /*2d790*/  FFMA R21, R8.reuse, R21, R23 ;  /* 0x0000001508157223 */ /* 0x040fe40000000017 */
[C---:B------:R-:W-:Y:S01]  /*2d7a0*/  FMUL R17, R8.reuse, R18 ;  /* 0x0000001208117220 */ /* 0x040fe20000400000 */
[----:B------:R-:W-:Y:S04]  /*2d7b0*/  STL [R1+0x2170], R16 ;  /* 0x0021701001007387 */ /* 0x000fe80000100800 */
[----:B------:R-:W-:Y:S04]  /*2d7c0*/  STL [R1+0x8c0], R21 ;  /* 0x0008c01501007387 */ /* 0x000fe80000100800 */
[----:B-1----:R-:W2:Y:S01]  /*2d7d0*/  LDL.LU R15, [R1+0x520] ;  /* 0x00052000010f7983 */ /* 0x002ea20000300800 */
[----:B0-----:R-:W-:-:S03]  /*2d7e0*/  FMUL R12, R8, R2 ;  /* 0x00000002080c7220 */ /* 0x001fc60000400000 */
[----:B------:R0:W-:Y:S01]  /*2d7f0*/  STL [R1+0x440], R14 ;  /* 0x0004400e01007387 */ /* 0x0001e20000100800 */
[----:B------:R-:W-:-:S03]  /*2d800*/  FMUL R13, R8, R0 ;  /* 0x00000000080d7220 */ /* 0x000fc60000400000 */
[----:B0-----:R-:W2:Y:S04]  /*2d810*/  LDL.LU R14, [R1+0x524] ;  /* 0x00052400010e7983 */ /* 0x001ea80000300800 */
[----:B------:R-:W-:Y:S04]  /*2d820*/  STL [R1+0x2174], R17 ;  /* 0x0021741101007387 */ /* 0x000fe80000100800 */
[----:B------:R-:W2:Y:S04]  /*2d830*/  LDL.LU R2, [R1+0x530] ;  /* 0x0005300001027983 */ /* 0x000ea80000300800 */
[----:B------:R-:W2:Y:S01]  /*2d840*/  LDL.LU R0, [R1+0x534] ;  /* 0x0005340001007983 */ /* 0x000ea20000300800 */
[----:B------:R-:W-:-:S04]  /*2d850*/  LOP3.LUT R18, R26, 0x1c, RZ, 0xc0, !PT ;  /* 0x0000001c1a127812 */ /* 0x000fc800078ec0ff */
[----:B------:R-:W-:Y:S01]  /*2d860*/  LEA.HI R23, R18, 0x10, RZ, 0x1e ;  /* 0x0000001012177811 */ /* 0x000fe200078ff0ff */
[----:B----4-:R0:W-:Y:S04]  /*2d870*/  STL [R1+0x42c], R28 ;  /* 0x00042c1c01007387 */ /* 0x0101e80000100800 */
[----:B0-----:R-:W4:Y:S04]  /*2d880*/  LDL.LU R28, [R1+0x540] ;  /* 0x00054000011c7983 */ /* 0x001f280000300800 */
[----:B------:R-:W4:Y:S04]  /*2d890*/  LDL.LU R27, [R1+0x544] ;  /* 0x00054400011b7983 */ /* 0x000f280000300800 */
[----:B------:R-:W4:Y:S04]  /*2d8a0*/  LDL.LU R26, [R1+0x550] ;  /* 0x00055000011a7983 */ /* 0x000f280000300800 */
[----:B------:R-:W4:Y:S04]  /*2d8b0*/  LDL.LU R21, [R1+0x554] ;  /* 0x0005540001157983 */ /* 0x000f280000300800 */
[----:B------:R-:W4:Y:S04]  /*2d8c0*/  LDL.LU R19, [R1+0x560] ;  /* 0x0005600001137983 */ /* 0x000f280000300800 */
[----:B------:R-:W4:Y:S04]  /*2d8d0*/  LDL.LU R18, [R1+0x564] ;  /* 0x0005640001127983 */ /* 0x000f280000300800 */
[----:B------:R0:W-:Y:S04]  /*2d8e0*/  STL [R1+0x424], R11 ;  /* 0x0004240b01007387 */ /* 0x0001e80000100800 */
[----:B0-----:R-:W4:Y:S04]  /*2d8f0*/  LDL.LU R11, [R1+0x570] ;  /* 0x00057000010b7983 */ /* 0x001f280000300800 */
[----:B---3--:R0:W-:Y:S04]  /*2d900*/  STL [R1+0x41c], R10 ;  /* 0x00041c0a01007387 */ /* 0x0081e80000100800 */
[----:B0-----:R-:W3:Y:S01]  /*2d910*/  LDL.LU R10, [R1+0x574] ;  /* 0x00057400010a7983 */ /* 0x001ee20000300800 */
[----:B--2---:R-:W-:-:S02]  /*2d920*/  FMUL R16, R8, R15 ;  /* 0x0000000f08107220 */ /* 0x004fc40000400000 */
[C---:B------:R-:W-:Y:S01]  /*2d930*/  FMUL R15, R8.reuse, R14 ;  /* 0x0000000e080f7220 */ /* 0x040fe20000400000 */
[----:B------:R-:W2:Y:S01]  /*2d940*/  LDL.LU R17, [R1+0x508] ;  /* 0x0005080001117983 */ /* 0x000ea20000300800 */
[----:B------:R-:W-:-:S03]  /*2d950*/  FMUL R2, R8, R2 ;  /* 0x0000000208027220 */ /* 0x000fc60000400000 */
[----:B------:R0:W-:Y:S01]  /*2d960*/  STL [R1+0x190], R16 ;  /* 0x0001901001007387 */ /* 0x0001e20000100800 */
[----:B------:R-:W-:-:S03]  /*2d970*/  FMUL R0, R8, R0 ;  /* 0x0000000008007220 */ /* 0x000fc60000400000 */
[----:B0-----:R-:W2:Y:S04]  /*2d980*/  LDL.LU R16, [R1+0x50c] ;  /* 0x00050c0001107983 */ /* 0x001ea80000300800 */
[----:B------:R-:W2:Y:S04]  /*2d990*/  LDL.LU R14, [R1+0x518] ;  /* 0x00051800010e7983 */ /* 0x000ea80000300800 */
[----:B------:R0:W-:Y:S04]  /*2d9a0*/  STL [R1+0x194], R15 ;  /* 0x0001940f01007387 */ /* 0x0001e80000100800 */
[----:B0-----:R-:W2:Y:S04]  /*2d9b0*/  LDL.LU R15, [R1+0x51c] ;  /* 0x00051c00010f7983 */ /* 0x001ea80000300800 */
[----:B------:R0:W-:Y:S04]  /*2d9c0*/  STL [R1+0x1a0], R2 ;  /* 0x0001a00201007387 */ /* 0x0001e80000100800 */
[----:B0-----:R-:W2:Y:S04]  /*2d9d0*/  LDL.LU R2, [R1+0x2228] ;  /* 0x0022280001027983 */ /* 0x001ea80000300800 */
[----:B------:R0:W-:Y:S04]  /*2d9e0*/  STL [R1+0x1a4], R0 ;  /* 0x0001a40001007387 */ /* 0x0001e80000100800 */
[----:B0-----:R-:W2:Y:S01]  /*2d9f0*/  LDL.LU R0, [R1+0x2224] ;  /* 0x0022240001007983 */ /* 0x001ea20000300800 */
[----:B----4-:R-:W-:-:S05]  /*2da00*/  FMUL R28, R8, R28 ;  /* 0x0000001c081c7220 */ /* 0x010fca0000400000 */
[----:B------:R0:W-:Y:S02]  /*2da10*/  STL [R1+0x1b0], R28 ;  /* 0x0001b01c01007387 */ /* 0x0001e40000100800 */
[C---:B0-----:R-:W-:Y:S02]  /*2da20*/  FMUL R28, R8.reuse, R27 ;  /* 0x0000001b081c7220 */ /* 0x041fe40000400000 */
[C---:B------:R-:W-:Y:S02]  /*2da30*/  FMUL R27, R8.reuse, R26 ;  /* 0x0000001a081b7220 */ /* 0x040fe40000400000 */
[C---:B------:R-:W-:Y:S02]  /*2da40*/  FMUL R26, R8.reuse, R21 ;  /* 0x00000015081a7220 */ /* 0x040fe40000400000 */
[C---:B------:R-:W-:Y:S01]  /*2da50*/  FMUL R21, R8.reuse, R19 ;  /* 0x0000001308157220 */ /* 0x040fe20000400000 */
[----:B------:R-:W-:Y:S01]  /*2da60*/  STL [R1+0x1b4], R28 ;  /* 0x0001b41c01007387 */ /* 0x000fe20000100800 */
[----:B------:R-:W-:-:S03]  /*2da70*/  FMUL R19, R8, R18 ;  /* 0x0000001208137220 */ /* 0x000fc60000400000 */
[----:B------:R-:W-:Y:S04]  /*2da80*/  STL [R1+0x1f0], R27 ;  /* 0x0001f01b01007387 */ /* 0x000fe80000100800 */
[----:B------:R-:W-:Y:S01]  /*2da90*/  STL [R1+0x1f4], R26 ;  /* 0x0001f41a01007387 */ /* 0x000fe20000100800 */
[----:B------:R-:W-:-:S03]  /*2daa0*/  FMUL R18, R8, R11 ;  /* 0x0000000b08127220 */ /* 0x000fc60000400000 */
[----:B------:R-:W-:Y:S04]  /*2dab0*/  STL [R1+0x210], R21 ;  /* 0x0002101501007387 */ /* 0x000fe80000100800 */
[----:B------:R-:W-:Y:S04]  /*2dac0*/  STL [R1+0x214], R19 ;  /* 0x0002141301007387 */ /* 0x000fe80000100800 */
[----:B------:R-:W4:Y:S04]  /*2dad0*/  LDL.LU R11, [R1+0x528] ;  /* 0x00052800010b7983 */ /* 0x000f280000300800 */
[----:B------:R2:W-:Y:S01]  /*2dae0*/  STL [R1+0x220], R18 ;  /* 0x0002201201007387 */ /* 0x0005e20000100800 */
[----:B---3--:R-:W-:-:S03]  /*2daf0*/  FMUL R8, R8, R10 ;  /* 0x0000000a08087220 */ /* 0x008fc60000400000 */
[----:B------:R-:W3:Y:S01]  /*2db00*/  LDL.LU R10, [R1+0x52c] ;  /* 0x00052c00010a7983 */ /* 0x000ee20000300800 */
[----:B--2---:R-:W-:-:S03]  /*2db10*/  FMUL R18, R9, R17 ;  /* 0x0000001109127220 */ /* 0x004fc60000400000 */
[----:B------:R-:W-:Y:S04]  /*2db20*/  STL [R1+0x224], R8 ;  /* 0x0002240801007387 */ /* 0x000fe80000100800 */
[----:B------:R-:W-:Y:S01]  /*2db30*/  STL [R1+0x2178], R18 ;  /* 0x0021781201007387 */ /* 0x000fe20000100800 */
[C---:B------:R-:W-:Y:S02]  /*2db40*/  FMUL R19, R9.reuse, R16 ;  /* 0x0000001009137220 */ /* 0x040fe40000400000 */
[----:B------:R-:W-:-:S03]  /*2db50*/  FMUL R14, R9, R14 ;  /* 0x0000000e090e7220 */ /* 0x000fc60000400000 */
[----:B------:R-:W-:Y:S04]  /*2db60*/  STL [R1+0x217c], R19 ;  /* 0x00217c1301007387 */ /* 0x000fe80000100800 */
[----:B------:R-:W2:Y:S04]  /*2db70*/  LDL.LU R21, [R1+0x538] ;  /* 0x0005380001157983 */ /* 0x000ea80000300800 */
[----:B------:R-:W2:Y:S04]  /*2db80*/  LDL.LU R28, [R1+0x558] ;  /* 0x00055800011c7983 */ /* 0x000ea80000300800 */
[----:B------:R-:W2:Y:S01]  /*2db90*/  LDL.LU R27, [R1+0x55c] ;  /* 0x00055c00011b7983 */ /* 0x000ea20000300800 */
[----:B------:R-:W-:-:S03]  /*2dba0*/  FMUL R15, R9, R15 ;  /* 0x0000000f090f7220 */ /* 0x000fc60000400000 */
[----:B------:R-:W2:Y:S04]  /*2dbb0*/  LDL.LU R26, [R1+0x568] ;  /* 0x00056800011a7983 */ /* 0x000ea80000300800 */
[----:B------:R0:W-:Y:S04]  /*2dbc0*/  STL.64 [R1+0x2168], R14 ;  /* 0x0021680e01007387 */ /* 0x0001e80000100a00 */
[----:B0-----:R-:W2:Y:S04]  /*2dbd0*/  LDL.LU R15, [R1+0x54c] ;  /* 0x00054c00010f7983 */ /* 0x001ea80000300800 */
[----:B------:R0:W-:Y:S04]  /*2dbe0*/  STL.64 [R1+0x2160], R12 ;  /* 0x0021600c01007387 */ /* 0x0001e80000100a00 */
[----:B0-----:R-:W2:Y:S04]  /*2dbf0*/  LDL.LU R12, [R1+0x53c] ;  /* 0x00053c00010c7983 */ /* 0x001ea80000300800 */
[----:B------:R-:W2:Y:S04]  /*2dc00*/  LDL.LU R13, [R1+0x548] ;  /* 0x00054800010d7983 */ /* 0x000ea80000300800 */
[----:B------:R-:W2:Y:S01]  /*2dc10*/  LDL.LU R19, [R1+0x56c] ;  /* 0x00056c0001137983 */ /* 0x000ea20000300800 */
[----:B----4-:R-:W-:-:S05]  /*2dc20*/  FMUL R11, R9, R11 ;  /* 0x0000000b090b7220 */ /* 0x010fca0000400000 */
[----:B------:R-:W-:Y:S01]  /*2dc30*/  STL [R1+0x198], R11 ;  /* 0x0001980b01007387 */ /* 0x000fe20000100800 */
[----:B---3--:R-:W-:-:S03]  /*2dc40*/  FMUL R8, R9, R10 ;  /* 0x0000000a09087220 */ /* 0x008fc60000400000 */
[----:B------:R-:W3:Y:S04]  /*2dc50*/  LDL.LU R18, [R1+0x578] ;  /* 0x0005780001127983 */ /* 0x000ee80000300800 */
[----:B------:R0:W-:Y:S04]  /*2dc60*/  STL [R1+0x19c], R8 ;  /* 0x00019c0801007387 */ /* 0x0001e80000100800 */
[----:B------:R-:W4:Y:S04]  /*2dc70*/  LDL.LU R14, [R1+0x57c] ;  /* 0x00057c00010e7983 */ /* 0x000f280000300800 */
[----:B0-----:R-:W4:Y:S04]  /*2dc80*/  LDL.LU R8, [R1+0x8c4] ;  /* 0x0008c40001087983 */ /* 0x001f280000300800 */
[----:B------:R-:W4:Y:S04]  /*2dc90*/  LDL.64 R16, [R1+0xc18] ;  /* 0x000c180001107983 */ /* 0x000f280000100a00 */
[----:B------:R-:W0:Y:S04]  /*2dca0*/  S2R R24, SR_TID.X ;  /* 0x0000000000187919 */ /* 0x000e280000002100 */
[----:B------:R-:W4:Y:S01]  /*2dcb0*/  LDL.64 R10, [R1+0xc10] ;  /* 0x000c1000010a7983 */ /* 0x000f220000100a00 */
[----:B0-----:R-:W-:-:S04]  /*2dcc0*/  LOP3.LUT R24, R24, 0x1c, RZ, 0xc0, !PT ;  /* 0x0000001c18187812 */ /* 0x001fc800078ec0ff */
[----:B------:R-:W-:-:S04]  /*2dcd0*/  LEA.HI R24, R24, 0x8, RZ, 0x1e ;  /* 0x0000000818187811 */ /* 0x000fc800078ff0ff */
[----:B------:R-:W-:-:S06]  /*2dce0*/  SHF.L.U32 R24, R24, 0x5, RZ ;  /* 0x0000000518187819 */ /* 0x000fcc00000006ff */
[----:B------:R-:W0:Y:S01]  /*2dcf0*/  LDS R24, [R24+0x20000] ;  /* 0x0200000018187984 */ /* 0x000e220000000800 */
[C---:B--2---:R-:W-:Y:S02]  /*2dd00*/  FMUL R21, R9.reuse, R21 ;  /* 0x0000001509157220 */ /* 0x044fe40000400000 */
[----:B------:R-:W-:-:S03]  /*2dd10*/  FMUL R12, R9, R12 ;  /* 0x0000000c090c7220 */ /* 0x000fc60000400000 */
[----:B------:R1:W-:Y:S01]  /*2dd20*/  STL [R1+0x1a8], R21 ;  /* 0x0001a81501007387 */ /* 0x0003e20000100800 */
[C---:B------:R-:W-:Y:S02]  /*2dd30*/  FMUL R13, R9.reuse, R13 ;  /* 0x0000000d090d7220 */ /* 0x040fe40000400000 */
[C---:B------:R-:W-:Y:S01]  /*2dd40*/  FMUL R28, R9.reuse, R28 ;  /* 0x0000001c091c7220 */ /* 0x040fe20000400000 */
[----:B-1----:R-:W2:Y:S04]  /*2dd50*/  LDL.LU R21, [R1+0x2220] ;  /* 0x0022200001157983 */ /* 0x002ea80000300800 */
[----:B------:R1:W-:Y:S01]  /*2dd60*/  STL [R1+0x1ac], R12 ;  /* 0x0001ac0c01007387 */ /* 0x0003e20000100800 */
[C---:B------:R-:W-:Y:S02]  /*2dd70*/  FMUL R27, R9.reuse, R27 ;  /* 0x0000001b091b7220 */ /* 0x040fe40000400000 */
[----:B------:R-:W-:-:S02]  /*2dd80*/  FMUL R26, R9, R26 ;  /* 0x0000001a091a7220 */ /* 0x000fc40000400000 */
[C---:B------:R-:W-:Y:S02]  /*2dd90*/  FMUL R19, R9.reuse, R19 ;  /* 0x0000001309137220 */ /* 0x040fe40000400000 */
[C---:B-1----:R-:W-:Y:S02]  /*2dda0*/  FMUL R12, R9.reuse, R15 ;  /* 0x0000000f090c7220 */ /* 0x042fe40000400000 */
[----:B------:R-:W2:Y:S04]  /*2ddb0*/  LDL.LU R15, [R1+0x8c8] ;  /* 0x0008c800010f7983 */ /* 0x000ea80000300800 */
[----:B------:R1:W-:Y:S04]  /*2ddc0*/  STL [R1+0x1b8], R13 ;  /* 0x0001b80d01007387 */ /* 0x0003e80000100800 */
[----:B-1----:R-:W2:Y:S04]  /*2ddd0*/  LDL.LU R13, [R1+0x3a0] ;  /* 0x0003a000010d7983 */ /* 0x002ea80000300800 */
[----:B------:R1:W-:Y:S04]  /*2dde0*/  STL [R1+0x1bc], R12 ;  /* 0x0001bc0c01007387 */ /* 0x0003e80000100800 */
[----:B-1----:R-:W2:Y:S04]  /*2ddf0*/  LDL.LU R12, [R1+0x3a4] ;  /* 0x0003a400010c7983 */ /* 0x002ea80000300800 */
[----:B------:R-:W-:Y:S04]  /*2de00*/  STL [R1+0x1f8], R28 ;  /* 0x0001f81c01007387 */ /* 0x000fe80000100800 */
[----:B------:R-:W-:Y:S04]  /*2de10*/  STL [R1+0x1fc], R27 ;  /* 0x0001fc1b01007387 */ /* 0x000fe80000100800 */
[----:B------:R-:W-:Y:S04]  /*2de20*/  STL [R1+0x218], R26 ;  /* 0x0002181a01007387 */ /* 0x000fe80000100800 */
[----:B------:R-:W-:Y:S01]  /*2de30*/  STL [R1+0x21c], R19 ;  /* 0x00021c1301007387 */ /* 0x000fe20000100800 */
[----:B---3--:R-:W-:-:S02]  /*2de40*/  FMUL R18, R9, R18 ;  /* 0x0000001209127220 */ /* 0x008fc40000400000 */
[----:B----4-:R-:W-:-:S03]  /*2de50*/  FMUL R14, R9, R14 ;  /* 0x0000000e090e7220 */ /* 0x010fc60000400000 */
[----:B------:R-:W-:Y:S01]  /*2de60*/  STL [R1+0x228], R18 ;  /* 0x0002281201007387 */ /* 0x000fe20000100800 */
[----:B0-----:R-:W-:-:S03]  /*2de70*/  FFMA R8, R9, R8, R24 ;  /* 0x0000000809087223 */ /* 0x001fc60000000018 */
[----:B------:R-:W-:Y:S04]  /*2de80*/  STL [R1+0x22c], R14 ;  /* 0x00022c0e01007387 */ /* 0x000fe80000100800 */
[----:B------:R0:W-:Y:S02]  /*2de90*/  STL [R1+0x8c4], R8 ;  /* 0x0008c40801007387 */ /* 0x0001e40000100800 */
[----:B0-----:R-:W-:-:S06]  /*2dea0*/  IMAD.WIDE R8, R22, 0x2, R16 ;  /* 0x0000000216087825 */ /* 0x001fcc00078e0210 */
[----:B------:R0:W3:Y:S01]  /*2deb0*/  LDG.E.U16 R8, [R8.64] ;  /* 0x0000000608087981 */ /* 0x0000e2000c1e1500 */
[----:B------:R-:W-:-:S06]  /*2dec0*/  IMAD.SHL.U32 R23, R23, 0x20, RZ ;  /* 0x0000002017177824 */ /* 0x000fcc00078e00ff */
[----:B------:R-:W2:Y:S01]  /*2ded0*/  LDS R23, [R23+0x20000] ;  /* 0x0200000017177984 */ /* 0x000ea20000000800 */
[----:B------:R-:W-:-:S06]  /*2dee0*/  IMAD.WIDE R10, R22, 0x2, R10 ;  /* 0x00000002160a7825 */ /* 0x000fcc00078e020a */
[----:B------:R1:W4:Y:S04]  /*2def0*/  LDG.E.U16 R10, [R10.64] ;  /* 0x000000060a0a7981 */ /* 0x000328000c1e1500 */
[----:B-1----:R-:W4:Y:S04]  /*2df00*/  LDL.LU R11, [R1+0x390] ;  /* 0x00039000010b7983 */ /* 0x002f280000300800 */
[----:B------:R-:W4:Y:S01]  /*2df10*/  LDL.LU R14, [R1+0x394] ;  /* 0x00039400010e7983 */ /* 0x000f220000300800 */
[----:B------:R-:W-:-:S03]  /*2df20*/  LOP3.LUT R25, R25, 0x1c, RZ, 0xc0, !PT ;  /* 0x0000001c19197812 */ /* 0x000fc600078ec0ff */
[----:B------:R-:W4:Y:S01]  /*2df30*/  LDL.LU R27, [R1+0x460] ;  /* 0x00046000011b7983 */ /* 0x000f220000300800 */
[----:B------:R-:W-:-:S04]  /*2df40*/  LEA.HI R25, R25, 0x18, RZ, 0x1e ;  /* 0x0000001819197811 */ /* 0x000fc800078ff0ff */
[----:B------:R-:W-:-:S05]  /*2df50*/  SHF.L.U32 R25, R25, 0x5, RZ ;  /* 0x0000000519197819 */ /* 0x000fca00000006ff */
[----:B------:R1:W0:Y:S01]  /*2df60*/  LDS R28, [R25+0x20000] ;  /* 0x02000000191c7984 */ /* 0x0002220000000800 */
[----:B--2---:R-:W-:-:S05]  /*2df70*/  FFMA R15, R5, R15, R23 ;  /* 0x0000000f050f7223 */ /* 0x004fca0000000017 */
[----:B------:R-:W-:Y:S04]  /*2df80*/  STL [R1+0x8c8], R15 ;  /* 0x0008c80f01007387 */ /* 0x000fe80000100800 */
[----:B------:R-:W2:Y:S04]  /*2df90*/  LDL.LU R26, [R1+0x464] ;  /* 0x00046400011a7983 */ /* 0x000ea80000300800 */
[----:B------:R-:W2:Y:S01]  /*2dfa0*/  LDL.LU R19, [R1+0x4b0] ;  /* 0x0004b00001137983 */ /* 0x000ea20000300800 */
[----:B------:R-:W-:-:S03]  /*2dfb0*/  FMUL R24, R5, R13 ;  /* 0x0000000d05187220 */ /* 0x000fc60000400000 */
[----:B------:R-:W2:Y:S04]  /*2dfc0*/  LDL.LU R18, [R1+0x4b4] ;  /* 0x0004b40001127983 */ /* 0x000ea80000300800 */
[----:B------:R-:W2:Y:S04]  /*2dfd0*/  LDL.LU R17, [R1+0x4c0] ;  /* 0x0004c00001117983 */ /* 0x000ea80000300800 */
[----:B------:R-:W2:Y:S01]  /*2dfe0*/  LDL.LU R16, [R1+0x4c4] ;  /* 0x0004c40001107983 */ /* 0x000ea20000300800 */
[----:B-1----:R-:W-:-:S03]  /*2dff0*/  FMUL R25, R5, R12 ;  /* 0x0000000c05197220 */ /* 0x002fc60000400000 */
[----:B------:R-:W2:Y:S04]  /*2e000*/  LDL.LU R13, [R1+0x4d0] ;  /* 0x0004d000010d7983 */ /* 0x000ea80000300800 */
[----:B------:R-:W2:Y:S04]  /*2e010*/  LDL.LU R12, [R1+0x4d4] ;  /* 0x0004d400010c7983 */ /* 0x000ea80000300800 */
[----:B0-----:R-:W2:Y:S04]  /*2e020*/  LDL.LU R9, [R1+0x4e0] ;  /* 0x0004e00001097983 */ /* 0x001ea80000300800 */
[----:B---3--:R0:W-:Y:S04]  /*2e030*/  STL [R1+0x3fc], R8 ;  /* 0x0003fc0801007387 */ /* 0x0081e80000100800 */
[----:B0-----:R-:W3:Y:S04]  /*2e040*/  LDL.LU R8, [R1+0x4e4] ;  /* 0x0004e40001087983 */ /* 0x001ee80000300800 */
[----:B------:R-:W0:Y:S04]  /*2e050*/  S2R R15, SR_TID.X ;  /* 0x00000000000f7919 */ /* 0x000e280000002100 */
[----:B----4-:R1:W-:Y:S01]  /*2e060*/  STL [R1+0x38c], R10 ;  /* 0x00038c0a01007387 */ /* 0x0103e20000100800 */
[----:B------:R-:W-:Y:S01]  /*2e070*/  FMUL R11, R5, R11 ;  /* 0x0000000b050b7220 */ /* 0x000fe20000400000 */
[----:B0-----:R-:W-:-:S04]  /*2e080*/  LOP3.LUT R15, R15, 0x1c, RZ, 0xc0, !PT ;  /* 0x0000001c0f0f7812 */ /* 0x001fc800078ec0ff */
[----:B------:R-:W-:Y:S01]  /*2e090*/  LEA.HI R15, R15, 0x20, RZ, 0x1e ;  /* 0x000000200f0f7811 */ /* 0x000fe200078ff0ff */
[----:B-1----:R-:W-:-:S04]  /*2e0a0*/  FMUL R10, R5, R14 ;  /* 0x0000000e050a7220 */ /* 0x002fc80000400000 */
[----:B------:R-:W-:Y:S01]  /*2e0b0*/  IMAD.SHL.U32 R15, R15, 0x20, RZ ;  /* 0x000000200f0f7824 */ /* 0x000fe200078e00ff */
[----:B------:R-:W-:Y:S04]  /*2e0c0*/  STL [R1+0x1c0], R11 ;  /* 0x0001c00b01007387 */ /* 0x000fe80000100800 */
[----:B------:R0:W1:Y:S04]  /*2e0d0*/  LDS R23, [R15+0x20000] ;  /* 0x020000000f177984 */ /* 0x0000680000000800 */
[----:B0-----:R-:W4:Y:S04]  /*2e0e0*/  LDL.LU R15, [R1+0x4f0] ;  /* 0x0004f000010f7983 */ /* 0x001f280000300800 */
[----:B------:R0:W-:Y:S04]  /*2e0f0*/  STL [R1+0x1c4], R10 ;  /* 0x0001c40a01007387 */ /* 0x0001e80000100800 */
[----:B------:R-:W4:Y:S04]  /*2e100*/  LDL.LU R14, [R1+0x4f4] ;  /* 0x0004f400010e7983 */ /* 0x000f280000300800 */
[----:B------:R-:W4:Y:S04]  /*2e110*/  LDL.LU R11, [R1+0x3a8] ;  /* 0x0003a800010b7983 */ /* 0x000f280000300800 */
[----:B0-----:R-:W4:Y:S01]  /*2e120*/  LDL.LU R10, [R1+0x3ac] ;  /* 0x0003ac00010a7983 */ /* 0x001f220000300800 */
[----:B------:R-:W-:-:S02]  /*2e130*/  FMUL R27, R5, R27 ;  /* 0x0000001b051b7220 */ /* 0x000fc40000400000 */
[C---:B--2---:R-:W-:Y:S02]  /*2e140*/  FMUL R26, R5.reuse, R26 ;  /* 0x0000001a051a7220 */ /* 0x044fe40000400000 */
[C---:B------:R-:W-:Y:S02]  /*2e150*/  FMUL R19, R5.reuse, R19 ;  /* 0x0000001305137220 */ /* 0x040fe40000400000 */
[C---:B------:R-:W-:Y:S01]  /*2e160*/  FMUL R18, R5.reuse, R18 ;  /* 0x0000001205127220 */ /* 0x040fe20000400000 */
[----:B------:R-:W-:Y:S01]  /*2e170*/  STL [R1+0x1d0], R27 ;  /* 0x0001d01b01007387 */ /* 0x000fe20000100800 */
[C---:B------:R-:W-:Y:S02]  /*2e180*/  FMUL R17, R5.reuse, R17 ;  /* 0x0000001105117220 */ /* 0x040fe40000400000 */
[C---:B------:R-:W-:Y:S01]  /*2e190*/  FMUL R16, R5.reuse, R16 ;  /* 0x0000001005107220 */ /* 0x040fe20000400000 */
[----:B------:R-:W-:Y:S01]  /*2e1a0*/  STL [R1+0x1d4], R26 ;  /* 0x0001d41a01007387 */ /* 0x000fe20000100800 */
[----:B------:R-:W-:-:S03]  /*2e1b0*/  FMUL R13, R5, R13 ;  /* 0x0000000d050d7220 */ /* 0x000fc60000400000 */
[----:B------:R-:W-:Y:S01]  /*2e1c0*/  STL [R1+0x1e0], R19 ;  /* 0x0001e01301007387 */ /* 0x000fe20000100800 */
[----:B------:R-:W-:-:S03]  /*2e1d0*/  FMUL R12, R5, R12 ;  /* 0x0000000c050c7220 */ /* 0x000fc60000400000 */
[----:B------:R-:W-:Y:S01]  /*2e1e0*/  STL [R1+0x1e4], R18 ;  /* 0x0001e41201007387 */ /* 0x000fe20000100800 */
[----:B------:R-:W-:-:S03]  /*2e1f0*/  FMUL R9, R5, R9 ;  /* 0x0000000905097220 */ /* 0x000fc60000400000 */
[----:B------:R-:W-:Y:S04]  /*2e200*/  STL [R1+0x200], R17 ;  /* 0x0002001101007387 */ /* 0x000fe80000100800 */
[----:B------:R-:W-:Y:S04]  /*2e210*/  STL [R1+0x204], R16 ;  /* 0x0002041001007387 */ /* 0x000fe80000100800 */
[----:B------:R0:W-:Y:S04]  /*2e220*/  STL [R1+0x240], R13 ;  /* 0x0002400d01007387 */ /* 0x0001e80000100800 */
[----:B------:R2:W-:Y:S04]  /*2e230*/  STL [R1+0x244], R12 ;  /* 0x0002440c01007387 */ /* 0x0005e80000100800 */
[----:B0-----:R-:W4:Y:S04]  /*2e240*/  LDL.LU R13, [R1+0x398] ;  /* 0x00039800010d7983 */ /* 0x001f280000300800 */
[----:B------:R0:W-:Y:S04]  /*2e250*/  STL [R1+0x280], R9 ;  /* 0x0002800901007387 */ /* 0x0001e80000100800 */
[----:B--2---:R-:W4:Y:S01]  /*2e260*/  LDL.LU R12, [R1+0x39c] ;  /* 0x00039c00010c7983 */ /* 0x004f220000300800 */
[----:B---3--:R-:W-:-:S05]  /*2e270*/  FMUL R8, R5, R8 ;  /* 0x0000000805087220 */ /* 0x008fca0000400000 */
[----:B------:R3:W-:Y:S04]  /*2e280*/  STL [R1+0x284], R8 ;  /* 0x0002840801007387 */ /* 0x0007e80000100800 */
[----:B0-----:R-:W2:Y:S04]  /*2e290*/  LDL.LU R9, [R1+0x468] ;  /* 0x0004680001097983 */ /* 0x001ea80000300800 */
[----:B---3--:R-:W3:Y:S01]  /*2e2a0*/  LDL.LU R8, [R1+0x46c] ;  /* 0x00046c0001087983 */ /* 0x008ee20000300800 */
[C---:B----4-:R-:W-:Y:S02]  /*2e2b0*/  FMUL R15, R5.reuse, R15 ;  /* 0x0000000f050f7220 */ /* 0x050fe40000400000 */
[----:B------:R-:W-:-:S03]  /*2e2c0*/  FMUL R5, R5, R14 ;  /* 0x0000000e05057220 */ /* 0x000fc60000400000 */
[----:B------:R0:W-:Y:S01]  /*2e2d0*/  STL [R1+0x290], R15 ;  /* 0x0002900f01007387 */ /* 0x0001e20000100800 */
[----:B------:R-:W-:-:S03]  /*2e2e0*/  FMUL R26, R3, R11 ;  /* 0x0000000b031a7220 */ /* 0x000fc60000400000 */
[----:B------:R4:W-:Y:S04]  /*2e2f0*/  STL [R1+0x294], R5 ;  /* 0x0002940501007387 */ /* 0x0009e80000100800 */
[----:B------:R-:W3:Y:S01]  /*2e300*/  LDL.LU R11, [R1+0x4b8] ;  /* 0x0004b800010b7983 */ /* 0x000ee20000300800 */
[----:B------:R-:W-:-:S03]  /*2e310*/  FMUL R27, R3, R10 ;  /* 0x0000000a031b7220 */ /* 0x000fc60000400000 */
[----:B------:R-:W3:Y:S04]  /*2e320*/  LDL.LU R10, [R1+0x4bc] ;  /* 0x0004bc00010a7983 */ /* 0x000ee80000300800 */
[----:B------:R-:W3:Y:S04]  /*2e330*/  LDL.LU R19, [R1+0x4c8] ;  /* 0x0004c80001137983 */ /* 0x000ee80000300800 */
[----:B0-----:R-:W3:Y:S04]  /*2e340*/  LDL.LU R15, [R1+0x4cc] ;  /* 0x0004cc00010f7983 */ /* 0x001ee80000300800 */
[----:B------:R-:W3:Y:S04]  /*2e350*/  LDL.LU R18, [R1+0x4d8] ;  /* 0x0004d80001127983 */ /* 0x000ee80000300800 */
[----:B------:R-:W3:Y:S04]  /*2e360*/  LDL.LU R16, [R1+0x4dc] ;  /* 0x0004dc0001107983 */ /* 0x000ee80000300800 */
[----:B------:R-:W3:Y:S04]  /*2e370*/  LDL.LU R14, [R1+0x4e8] ;  /* 0x0004e800010e7983 */ /* 0x000ee80000300800 */
[----:B----4-:R-:W4:Y:S04]  /*2e380*/  LDL.LU R5, [R1+0x4ec] ;  /* 0x0004ec0001057983 */ /* 0x010f280000300800 */
[----:B------:R-:W-:Y:S04]  /*2e390*/  STL.64 [R1+0x20f8], R26 ;  /* 0x0020f81a01007387 */ /* 0x000fe80000100a00 */
[----:B------:R-:W-:Y:S01]  /*2e3a0*/  STL.64 [R1+0x20f0], R24 ;  /* 0x0020f01801007387 */ /* 0x000fe20000100a00 */
[----:B------:R-:W-:-:S02]  /*2e3b0*/  FMUL R13, R3, R13 ;  /* 0x0000000d030d7220 */ /* 0x000fc40000400000 */
[----:B------:R-:W-:-:S03]  /*2e3c0*/  FMUL R12, R3, R12 ;  /* 0x0000000c030c7220 */ /* 0x000fc60000400000 */
[----:B------:R0:W-:Y:S04]  /*2e3d0*/  STL [R1+0x1c8], R13 ;  /* 0x0001c80d01007387 */ /* 0x0001e80000100800 */
[----:B------:R0:W-:Y:S04]  /*2e3e0*/  STL [R1+0x1cc], R12 ;  /* 0x0001cc0c01007387 */ /* 0x0001e80000100800 */
[----:B------:R-:W4:Y:S01]  /*2e3f0*/  LDL.LU R17, [R1+0x4f8] ;  /* 0x0004f80001117983 */ /* 0x000f220000300800 */
[C---:B--2---:R-:W-:Y:S02]  /*2e400*/  FMUL R9, R3.reuse, R9 ;  /* 0x0000000903097220 */ /* 0x044fe40000400000 */
[----:B---3--:R-:W-:-:S03]  /*2e410*/  FMUL R8, R3, R8 ;  /* 0x0000000803087220 */ /* 0x008fc60000400000 */
[----:B------:R-:W-:Y:S04]  /*2e420*/  STL [R1+0x1d8], R9 ;  /* 0x0001d80901007387 */ /* 0x000fe80000100800 */
[----:B0-----:R-:W2:Y:S04]  /*2e430*/  LDL.LU R13, [R1+0x4fc] ;  /* 0x0004fc00010d7983 */ /* 0x001ea80000300800 */
[----:B------:R0:W-:Y:S04]  /*2e440*/  STL [R1+0x1dc], R8 ;  /* 0x0001dc0801007387 */ /* 0x0001e80000100800 */
[----:B------:R-:W3:Y:S04]  /*2e450*/  LDL.LU R12, [R1+0x8cc] ;  /* 0x0008cc00010c7983 */ /* 0x000ee80000300800 */
[----:B0-----:R-:W3:Y:S01]  /*2e460*/  LDL.64 R8, [R1+0xc08] ;  /* 0x000c080001087983 */ /* 0x001ee20000100a00 */
[----:B------:R-:W-:-:S02]  /*2e470*/  FMUL R24, R3, R11 ;  /* 0x0000000b03187220 */ /* 0x000fc40000400000 */
[C---:B------:R-:W-:Y:S02]  /*2e480*/  FMUL R25, R3.reuse, R10 ;  /* 0x0000000a03197220 */ /* 0x040fe40000400000 */
[----:B------:R-:W3:Y:S04]  /*2e490*/  LDL.64 R10, [R1+0xc00] ;  /* 0x000c0000010a7983 */ /* 0x000ee80000100a00 */
[----:B------:R0:W-:Y:S04]  /*2e4a0*/  STL [R1+0x1e8], R24 ;  /* 0x0001e81801007387 */ /* 0x0001e80000100800 */
[----:B------:R-:W-:Y:S01]  /*2e4b0*/  STL [R1+0x1ec], R25 ;  /* 0x0001ec1901007387 */ /* 0x000fe20000100800 */
[----:B------:R-:W-:-:S02]  /*2e4c0*/  FMUL R18, R3, R18 ;  /* 0x0000001203127220 */ /* 0x000fc40000400000 */
[C---:B0-----:R-:W-:Y:S02]  /*2e4d0*/  FMUL R24, R3.reuse, R19 ;  /* 0x0000001303187220 */ /* 0x041fe40000400000 */
[C---:B------:R-:W-:Y:S02]  /*2e4e0*/  FMUL R19, R3.reuse, R15 ;  /* 0x0000000f03137220 */ /* 0x040fe40000400000 */
[C---:B------:R-:W-:Y:S01]  /*2e4f0*/  FMUL R16, R3.reuse, R16 ;  /* 0x0000001003107220 */ /* 0x040fe20000400000 */
[----:B------:R-:W1:Y:S01]  /*2e500*/  LDL.LU R15, [R1+0x8d0] ;  /* 0x0008d000010f7983 */ /* 0x000e620000300800 */
[----:B------:R-:W-:-:S03]  /*2e510*/  FMUL R14, R3, R14 ;  /* 0x0000000e030e7220 */ /* 0x000fc60000400000 */
[----:B------:R-:W-:Y:S04]  /*2e520*/  STL [R1+0x208], R24 ;  /* 0x0002081801007387 */ /* 0x000fe80000100800 */
[----:B------:R-:W-:Y:S01]  /*2e530*/  STL [R1+0x20c], R19 ;  /* 0x00020c1301007387 */ /* 0x000fe20000100800 */
[----:B----4-:R-:W-:-:S03]  /*2e540*/  FMUL R5, R3, R5 ;  /* 0x0000000503057220 */ /* 0x010fc60000400000 */
[----:B------:R-:W-:Y:S04]  /*2e550*/  STL [R1+0x248], R18 ;  /* 0x0002481201007387 */ /* 0x000fe80000100800 */
[----:B------:R-:W-:Y:S04]  /*2e560*/  STL [R1+0x24c], R16 ;  /* 0x00024c1001007387 */ /* 0x000fe80000100800 */
[----:B------:R0:W-:Y:S04]  /*2e570*/  STL [R1+0x288], R14 ;  /* 0x0002880e01007387 */ /* 0x0001e80000100800 */
[----:B0-----:R-:W4:Y:S04]  /*2e580*/  LDL.LU R14, [R1+0x370] ;  /* 0x00037000010e7983 */ /* 0x001f280000300800 */
[----:B------:R0:W-:Y:S04]  /*2e590*/  STL [R1+0x28c], R5 ;  /* 0x00028c0501007387 */ /* 0x0001e80000100800 */
[----:B0-----:R-:W4:Y:S01]  /*2e5a0*/  LDL.LU R5, [R1+0x374] ;  /* 0x0003740001057983 */ /* 0x001f220000300800 */
[----:B------:R-:W-:-:S05]  /*2e5b0*/  FMUL R17, R3, R17 ;  /* 0x0000001103117220 */ /* 0x000fca0000400000 */
[----:B------:R-:W-:Y:S01]  /*2e5c0*/  STL [R1+0x298], R17 ;  /* 0x0002981101007387 */ /* 0x000fe20000100800 */
[C---:B--2---:R-:W-:Y:S02]  /*2e5d0*/  FMUL R13, R3.reuse, R13 ;  /* 0x0000000d030d7220 */ /* 0x044fe40000400000 */
[----:B---3--:R-:W-:-:S03]  /*2e5e0*/  FFMA R12, R3, R12, R28 ;  /* 0x0000000c030c7223 */ /* 0x008fc6000000001c */
[----:B------:R0:W-:Y:S04]  /*2e5f0*/  STL [R1+0x29c], R13 ;  /* 0x00029c0d01007387 */ /* 0x0001e80000100800 */
[----:B------:R2:W-:Y:S04]  /*2e600*/  STL [R1+0x8cc], R12 ;  /* 0x0008cc0c01007387 */ /* 0x0005e80000100800 */
[----:B0-----:R-:W3:Y:S04]  /*2e610*/  LDL.LU R13, [R1+0x360] ;  /* 0x00036000010d7983 */ /* 0x001ee80000300800 */
[----:B--2---:R-:W2:Y:S04]  /*2e620*/  LDL.LU R12, [R1+0x364] ;  /* 0x00036400010c7983 */ /* 0x004ea80000300800 */
[----:B------:R-:W0:Y:S01]  /*2e630*/  S2R R16, SR_TID.X ;  /* 0x0000000000107919 */ /* 0x000e220000002100 */
[----:B------:R-:W-:-:S03]  /*2e640*/  IMAD.WIDE R8, R22, 0x2, R8 ;  /* 0x0000000216087825 */ /* 0x000fc600078e0208 */
[----:B------:R-:W2:Y:S04]  /*2e650*/  LDL.LU R24, [R1+0x340] ;  /* 0x0003400001187983 */ /* 0x000ea80000300800 */
[----:B------:R4:W2:Y:S04]  /*2e660*/  LDG.E.U16 R26, [R8.64] ;  /* 0x00000006081a7981 */ /* 0x0008a8000c1e1500 */
[----:B------:R-:W2:Y:S04]  /*2e670*/  LDL.LU R19, [R1+0x344] ;  /* 0x0003440001137983 */ /* 0x000ea80000300800 */
[----:B------:R-:W2:Y:S01]  /*2e680*/  LDL.LU R18, [R1+0x310] ;  /* 0x0003100001127983 */ /* 0x000ea20000300800 */
[----:B0-----:R-:W-:-:S04]  /*2e690*/  LOP3.LUT R16, R16, 0x1c, RZ, 0xc0, !PT ;  /* 0x0000001c10107812 */ /* 0x001fc800078ec0ff */
[----:B------:R-:W-:-:S04]  /*2e6a0*/  LEA.HI R16, R16, 0x28, RZ, 0x1e ;  /* 0x0000002810107811 */ /* 0x000fc800078ff0ff */
[----:B------:R-:W-:Y:S01]  /*2e6b0*/  SHF.L.U32 R16, R16, 0x5, RZ ;  /* 0x0000000510107819 */ /* 0x000fe200000006ff */
[----:B------:R-:W-:-:S04]  /*2e6c0*/  IMAD.WIDE R10, R22, 0x2, R10 ;  /* 0x00000002160a7825 */ /* 0x000fc800078e020a */
[----:B------:R0:W2:Y:S04]  /*2e6d0*/  LDS R3, [R16+0x20000] ;  /* 0x0200000010037984 */ /* 0x0000a80000000800 */
[----:B------:R3:W2:Y:S01]  /*2e6e0*/  LDG.E.U16 R25, [R10.64] ;  /* 0x000000060a197981 */ /* 0x0006a2000c1e1500 */
[----:B-1----:R-:W-:-:S05]  /*2e6f0*/  FFMA R15, R6, R15, R23 ;  /* 0x0000000f060f7223 */ /* 0x002fca0000000017 */
[----:B------:R1:W-:Y:S04]  /*2e700*/  STL [R1+0x8d0], R15 ;  /* 0x0008d00f01007387 */ /* 0x0003e80000100800 */
[----:B------:R-:W2:Y:S04]  /*2e710*/  LDL.LU R17, [R1+0x314] ;  /* 0x0003140001117983 */ /* 0x000ea80000300800 */
[----:B0-----:R-:W2:Y:S04]  /*2e720*/  LDL.LU R16, [R1+0x300] ;  /* 0x0003000001107983 */ /* 0x001ea80000300800 */
[----:B-1----:R-:W2:Y:S01]  /*2e730*/  LDL.LU R15, [R1+0x304] ;  /* 0x00030400010f7983 */ /* 0x002ea20000300800 */
[----:B----4-:R-:W-:-:S05]  /*2e740*/  FMUL R8, R6, R14 ;  /* 0x0000000e06087220 */ /* 0x010fca0000400000 */
[----:B------:R0:W-:Y:S01]  /*2e750*/  STL [R1+0x230], R8 ;  /* 0x0002300801007387 */ /* 0x0001e20000100800 */
[----:B------:R-:W-:-:S03]  /*2e760*/  FMUL R5, R6, R5 ;  /* 0x0000000506057220 */ /* 0x000fc60000400000 */
[----:B0-----:R-:W4:Y:S04]  /*2e770*/  LDL.LU R8, [R1+0x2f0] ;  /* 0x0002f00001087983 */ /* 0x001f280000300800 */
[----:B------:R0:W-:Y:S04]  /*2e780*/  STL [R1+0x234], R5 ;  /* 0x0002340501007387 */ /* 0x0001e80000100800 */
[----:B0-----:R-:W4:Y:S04]  /*2e790*/  LDL.LU R5, [R1+0x2f4] ;  /* 0x0002f40001057983 */ /* 0x001f280000300800 */
[----:B------:R-:W4:Y:S01]  /*2e7a0*/  LDL.LU R14, [R1+0x2e0] ;  /* 0x0002e000010e7983 */ /* 0x000f220000300800 */
[----:B---3--:R-:W-:-:S02]  /*2e7b0*/  FMUL R10, R6, R13 ;  /* 0x0000000d060a7220 */ /* 0x008fc40000400000 */
[----:B--2---:R-:W-:-:S03]  /*2e7c0*/  FMUL R9, R6, R12 ;  /* 0x0000000c06097220 */ /* 0x004fc60000400000 */
[----:B------:R0:W-:Y:S04]  /*2e7d0*/  STL [R1+0x260], R10 ;  /* 0x0002600a01007387 */ /* 0x0001e80000100800 */
[----:B------:R-:W2:Y:S04]  /*2e7e0*/  LDL.LU R13, [R1+0x2e4] ;  /* 0x0002e400010d7983 */ /* 0x000ea80000300800 */
[----:B------:R1:W-:Y:S04]  /*2e7f0*/  STL [R1+0x264], R9 ;  /* 0x0002640901007387 */ /* 0x0003e80000100800 */
[----:B------:R-:W3:Y:S04]  /*2e800*/  LDL.LU R12, [R1+0x2d0] ;  /* 0x0002d000010c7983 */ /* 0x000ee80000300800 */
[----:B------:R-:W3:Y:S04]  /*2e810*/  LDL.LU R11, [R1+0x2d4] ;  /* 0x0002d400010b7983 */ /* 0x000ee80000300800 */
[----:B0-----:R-:W3:Y:S04]  /*2e820*/  LDL.LU R10, [R1+0x378] ;  /* 0x00037800010a7983 */ /* 0x001ee80000300800 */
[----:B-1----:R-:W3:Y:S01]  /*2e830*/  LDL.LU R9, [R1+0x37c] ;  /* 0x00037c0001097983 */ /* 0x002ee20000300800 */
[----:B------:R-:W-:-:S02]  /*2e840*/  FMUL R24, R6, R24 ;  /* 0x0000001806187220 */ /* 0x000fc40000400000 */
[C---:B------:R-:W-:Y:S02]  /*2e850*/  FMUL R23, R6.reuse, R19 ;  /* 0x0000001306177220 */ /* 0x040fe40000400000 */
[C---:B------:R-:W-:Y:S01]  /*2e860*/  FMUL R19, R6.reuse, R18 ;  /* 0x0000001206137220 */ /* 0x040fe20000400000 */
[----:B------:R-:W-:Y:S04]  /*2e870*/  STL [R1+0x270], R24 ;  /* 0x0002701801007387 */ /* 0x000fe80000100800 */
[----:B------:R-:W-:Y:S04]  /*2e880*/  STL [R1+0x384], R26 ;  /* 0x0003841a01007387 */ /* 0x000fe80000100800 */
[----:B------:R-:W-:Y:S04]  /*2e890*/  STL [R1+0x274], R23 ;  /* 0x0002741701007387 */ /* 0x000fe80000100800 */
[----:B------:R-:W-:Y:S04]  /*2e8a0*/  STL [R1+0x35c], R25 ;  /* 0x00035c1901007387 */ /* 0x000fe80000100800 */
[----:B------:R-:W-:Y:S01]  /*2e8b0*/  STL [R1+0x2c0], R19 ;  /* 0x0002c01301007387 */ /* 0x000fe20000100800 */
[----:B------:R-:W-:-:S02]  /*2e8c0*/  FMUL R18, R6, R17 ;  /* 0x0000001106127220 */ /* 0x000fc40000400000 */
[----:B------:R-:W-:-:S03]  /*2e8d0*/  FMUL R17, R6, R16 ;  /* 0x0000001006117220 */ /* 0x000fc60000400000 */
[----:B------:R-:W-:Y:S01]  /*2e8e0*/  STL [R1+0x2c4], R18 ;  /* 0x0002c41201007387 */ /* 0x000fe20000100800 */
[----:B------:R-:W-:-:S03]  /*2e8f0*/  FMUL R15, R6, R15 ;  /* 0x0000000f060f7220 */ /* 0x000fc60000400000 */
[----:B------:R-:W-:Y:S04]  /*2e900*/  STL [R1+0x370], R17 ;  /* 0x0003701101007387 */ /* 0x000fe80000100800 */
[----:B------:R-:W-:Y:S01]  /*2e910*/  STL [R1+0x374], R15 ;  /* 0x0003740f01007387 */ /* 0x000fe20000100800 */
[----:B----4-:R-:W-:-:S05]  /*2e920*/  FMUL R8, R6, R8 ;  /* 0x0000000806087220 */ /* 0x010fca0000400000 */
[----:B------:R0:W-:Y:S01]  /*2e930*/  STL [R1+0x390], R8 ;  /* 0x0003900801007387 */ /* 0x0001e20000100800 */
[----:B------:R-:W-:-:S03]  /*2e940*/  FMUL R5, R6, R5 ;  /* 0x0000000506057220 */ /* 0x000fc60000400000 */
[----:B0-----:R-:W4:Y:S04]  /*2e950*/  LDL.LU R8, [R1+0x368] ;  /* 0x0003680001087983 */ /* 0x001f280000300800 */
[----:B------:R0:W-:Y:S04]  /*2e960*/  STL [R1+0x394], R5 ;  /* 0x0003940501007387 */ /* 0x0001e80000100800 */
[----:B0-----:R-:W4:Y:S01]  /*2e970*/  LDL.LU R5, [R1+0x36c] ;  /* 0x00036c0001057983 */ /* 0x001f220000300800 */
[----:B------:R-:W-:-:S05]  /*2e980*/  FMUL R14, R6, R14 ;  /* 0x0000000e060e7220 */ /* 0x000fca0000400000 */
[----:B------:R-:W-:Y:S01]  /*2e990*/  STL [R1+0x3a0], R14 ;  /* 0x0003a00e01007387 */ /* 0x000fe20000100800 */
[C---:B--2---:R-:W-:Y:S02]  /*2e9a0*/  FMUL R13, R6.reuse, R13 ;  /* 0x0000000d060d7220 */ /* 0x044fe40000400000 */
[----:B---3--:R-:W-:-:S03]  /*2e9b0*/  FMUL R12, R6, R12 ;  /* 0x0000000c060c7220 */ /* 0x008fc60000400000 */
[----:B------:R-:W-:Y:S01]  /*2e9c0*/  STL [R1+0x3a4], R13 ;  /* 0x0003a40d01007387 */ /* 0x000fe20000100800 */
[----:B------:R-:W-:-:S03]  /*2e9d0*/  FMUL R11, R6, R11 ;  /* 0x0000000b060b7220 */ /* 0x000fc60000400000 */
[----:B------:R-:W-:Y:S01]  /*2e9e0*/  STL [R1+0x3d0], R12 ;  /* 0x0003d00c01007387 */ /* 0x000fe20000100800 */
[----:B------:R-:W-:-:S03]  /*2e9f0*/  FMUL R10, R4, R10 ;  /* 0x0000000a040a7220 */ /* 0x000fc60000400000 */
[----:B------:R-:W-:Y:S01]  /*2ea00*/  STL [R1+0x3d4], R11 ;  /* 0x0003d40b01007387 */ /* 0x000fe20000100800 */
[----:B------:R-:W-:-:S03]  /*2ea10*/  FMUL R9, R4, R9 ;  /* 0x0000000904097220 */ /* 0x000fc60000400000 */
[----:B------:R-:W2:Y:S04]  /*2ea20*/  LDL.LU R28, [R1+0x348] ;  /* 0x00034800011c7983 */ /* 0x000ea80000300800 */
[----:B------:R-:W-:Y:S04]  /*2ea30*/  STL [R1+0x238], R10 ;  /* 0x0002380a01007387 */ /* 0x000fe80000100800 */
[----:B------:R-:W3:Y:S04]  /*2ea40*/  LDL.LU R27, [R1+0x34c] ;  /* 0x00034c00011b7983 */ /* 0x000ee80000300800 */
[----:B------:R-:W-:Y:S04]  /*2ea50*/  STL [R1+0x23c], R9 ;  /* 0x00023c0901007387 */ /* 0x000fe80000100800 */
[----:B------:R-:W3:Y:S04]  /*2ea60*/  LDL.LU R26, [R1+0x318] ;  /* 0x00031800011a7983 */ /* 0x000ee80000300800 */
[----:B------:R-:W3:Y:S04]  /*2ea70*/  LDL.LU R25, [R1+0x31c] ;  /* 0x00031c0001197983 */ /* 0x000ee80000300800 */
[----:B------:R-:W3:Y:S04]  /*2ea80*/  LDL.LU R24, [R1+0x308] ;  /* 0x0003080001187983 */ /* 0x000ee80000300800 */
[----:B------:R-:W3:Y:S04]  /*2ea90*/  LDL.LU R23, [R1+0x30c] ;  /* 0x00030c0001177983 */ /* 0x000ee80000300800 */
[----:B------:R-:W3:Y:S04]  /*2eaa0*/  LDL.LU R19, [R1+0x2f8] ;  /* 0x0002f80001137983 */ /* 0x000ee80000300800 */
[----:B------:R-:W3:Y:S04]  /*2eab0*/  LDL.LU R18, [R1+0x2fc] ;  /* 0x0002fc0001127983 */ /* 0x000ee80000300800 */
[----:B------:R-:W0:Y:S04]  /*2eac0*/  S2R R16, SR_TID.X ;  /* 0x0000000000107919 */ /* 0x000e280000002100 */
[----:B------:R-:W3:Y:S01]  /*2ead0*/  LDL.LU R17, [R1+0x2e8] ;  /* 0x0002e80001117983 */ /* 0x000ee20000300800 */
[----:B0-----:R-:W-:-:S04]  /*2eae0*/  LOP3.LUT R16, R16, 0x1c, RZ, 0xc0, !PT ;  /* 0x0000001c10107812 */ /* 0x001fc800078ec0ff */
[----:B------:R-:W-:-:S05]  /*2eaf0*/  LEA.HI R16, R16, 0x30, RZ, 0x1e ;  /* 0x0000003010107811 */ /* 0x000fca00078ff0ff */
[----:B------:R-:W-:-:S05]  /*2eb00*/  IMAD.SHL.U32 R16, R16, 0x20, RZ ;  /* 0x0000002010107824 */ /* 0x000fca00078e00ff */
[----:B------:R0:W1:Y:S01]  /*2eb10*/  LDS R6, [R16+0x20000] ;  /* 0x0200000010067984 */ /* 0x0000620000000800 */
[----:B----4-:R-:W-:-:S05]  /*2eb20*/  FMUL R8, R4, R8 ;  /* 0x0000000804087220 */ /* 0x010fca0000400000 */
[----:B------:R-:W-:Y:S04]  /*2eb30*/  STL [R1+0x268], R8 ;  /* 0x0002680801007387 */ /* 0x000fe80000100800 */
[----:B0-----:R-:W4:Y:S01]  /*2eb40*/  LDL.LU R16, [R1+0x2ec] ;  /* 0x0002ec0001107983 */ /* 0x001f220000300800 */
[----:B------:R-:W-:-:S05]  /*2eb50*/  FMUL R5, R4, R5 ;  /* 0x0000000504057220 */ /* 0x000fca0000400000 */
[----:B------:R0:W-:Y:S04]  /*2eb60*/  STL [R1+0x26c], R5 ;  /* 0x00026c0501007387 */ /* 0x0001e80000100800 */
[----:B------:R-:W4:Y:S04]  /*2eb70*/  LDL.LU R15, [R1+0x2d8] ;  /* 0x0002d800010f7983 */ /* 0x000f280000300800 */
[----:B------:R-:W4:Y:S04]  /*2eb80*/  LDL.LU R14, [R1+0x2dc] ;  /* 0x0002dc00010e7983 */ /* 0x000f280000300800 */
[----:B0-----:R-:W4:Y:S04]  /*2eb90*/  LDL.LU R5, [R1+0x8d4] ;  /* 0x0008d40001057983 */ /* 0x001f280000300800 */
[----:B------:R-:W4:Y:S04]  /*2eba0*/  LDL.64 R10, [R1+0xbe8] ;  /* 0x000be800010a7983 */ /* 0x000f280000100a00 */
[----:B------:R-:W4:Y:S04]  /*2ebb0*/  LDL.64 R12, [R1+0xbf8] ;  /* 0x000bf800010c7983 */ /* 0x000f280000100a00 */
[----:B------:R-:W4:Y:S01]  /*2ebc0*/  LDL.64 R8, [R1+0xbf0] ;  /* 0x000bf00001087983 */ /* 0x000f220000100a00 */
[----:B--2---:R-:W-:-:S02]  /*2ebd0*/  FMUL R28, R4, R28 ;  /* 0x0000001c041c7220 */ /* 0x004fc40000400000 */
[----:B---3--:R-:W-:-:S03]  /*2ebe0*/  FMUL R27, R4, R27 ;  /* 0x0000001b041b7220 */ /* 0x008fc60000400000 */
[----:B------:R-:W-:Y:S01]  /*2ebf0*/  STL [R1+0x278], R28 ;  /* 0x0002781c01007387 */ /* 0x000fe20000100800 */
[----:B------:R-:W-:-:S03]  /*2ec00*/  FMUL R26, R4, R26 ;  /* 0x0000001a041a7220 */ /* 0x000fc60000400000 */
[----:B------:R-:W-:Y:S01]  /*2ec10*/  STL [R1+0x27c], R27 ;  /* 0x00027c1b01007387 */ /* 0x000fe20000100800 */
[----:B------:R-:W-:-:S03]  /*2ec20*/  FMUL R25, R4, R25 ;  /* 0x0000001904197220 */ /* 0x000fc60000400000 */
[----:B------:R-:W-:Y:S01]  /*2ec30*/  STL [R1+0x2c8], R26 ;  /* 0x0002c81a01007387 */ /* 0x000fe20000100800 */
[----:B------:R-:W-:-:S03]  /*2ec40*/  FMUL R24, R4, R24 ;  /* 0x0000001804187220 */ /* 0x000fc60000400000 */
[----:B------:R-:W-:Y:S01]  /*2ec50*/  STL [R1+0x2cc], R25 ;  /* 0x0002cc1901007387 */ /* 0x000fe20000100800 */
[----:B------:R-:W-:-:S03]  /*2ec60*/  FMUL R23, R4, R23 ;  /* 0x0000001704177220 */ /* 0x000fc60000400000 */
[----:B------:R0:W-:Y:S01]  /*2ec70*/  STL [R1+0x378], R24 ;  /* 0x0003781801007387 */ /* 0x0001e20000100800 */
[----:B------:R-:W-:-:S03]  /*2ec80*/  FMUL R19, R4, R19 ;  /* 0x0000001304137220 */ /* 0x000fc60000400000 */
[----:B------:R-:W-:Y:S01]  /*2ec90*/  STL [R1+0x37c], R23 ;  /* 0x00037c1701007387 */ /* 0x000fe20000100800 */
[----:B------:R-:W-:-:S03]  /*2eca0*/  FMUL R18, R4, R18 ;  /* 0x0000001204127220 */ /* 0x000fc60000400000 */
[----:B0-----:R-:W2:Y:S04]  /*2ecb0*/  LDL.64 R24, [R1+0xbe0] ;  /* 0x000be00001187983 */ /* 0x001ea80000100a00 */
[----:B------:R-:W-:Y:S04]  /*2ecc0*/  STL [R1+0x398], R19 ;  /* 0x0003981301007387 */ /* 0x000fe80000100800 */
[----:B------:R0:W-:Y:S04]  /*2ecd0*/  STL [R1+0x39c], R18 ;  /* 0x00039c1201007387 */ /* 0x0001e80000100800 */
[----:B0-----:R-:W3:Y:S01]  /*2ece0*/  LDL.64 R18, [R1+0xbd8] ;  /* 0x000bd80001127983 */ /* 0x001ee20000100a00 */
[----:B------:R-:W-:-:S05]  /*2ecf0*/  FMUL R17, R4, R17 ;  /* 0x0000001104117220 */ /* 0x000fca0000400000 */
[----:B------:R-:W-:Y:S01]  /*2ed00*/  STL [R1+0x3a8], R17 ;  /* 0x0003a81101007387 */ /* 0x000fe20000100800 */
[----:B----4-:R-:W-:-:S05]  /*2ed10*/  FMUL R16, R4, R16 ;  /* 0x0000001004107220 */ /* 0x010fca0000400000 */
[----:B------:R0:W-:Y:S01]  /*2ed20*/  STL [R1+0x3ac], R16 ;  /* 0x0003ac1001007387 */ /* 0x0001e20000100800 */
[----:B------:R-:W-:-:S03]  /*2ed30*/  FMUL R15, R4, R15 ;  /* 0x0000000f040f7220 */ /* 0x000fc60000400000 */
[----:B0-----:R-:W0:Y:S01]  /*2ed40*/  S2R R16, SR_TID.X ;  /* 0x0000000000107919 */ /* 0x001e220000002100 */
[C---:B------:R-:W-:Y:S02]  /*2ed50*/  FMUL R14, R4.reuse, R14 ;  /* 0x0000000e040e7220 */ /* 0x040fe40000400000 */
[----:B------:R-:W-:Y:S01]  /*2ed60*/  FFMA R5, R4, R5, R3 ;  /* 0x0000000504057223 */ /* 0x000fe20000000003 */
[----:B------:R-:W-:Y:S04]  /*2ed70*/  STL [R1+0x3d8], R15 ;  /* 0x0003d80f01007387 */ /* 0x000fe80000100800 */
[----:B------:R4:W-:Y:S01]  /*2ed80*/  STL [R1+0x8d4], R5 ;  /* 0x0008d40501007387 */ /* 0x0009e20000100800 */
[----:B------:R-:W-:-:S03]  /*2ed90*/  IMAD.WIDE R10, R22, 0x2, R10 ;  /* 0x00000002160a7825 */ /* 0x000fc600078e020a */
[----:B------:R0:W-:Y:S04]  /*2eda0*/  STL [R1+0x3dc], R14 ;  /* 0x0003dc0e01007387 */ /* 0x0001e80000100800 */
[----:B------:R-:W1:Y:S01]  /*2edb0*/  LDL.LU R23, [R1+0x8d8] ;  /* 0x0008d80001177983 */ /* 0x000e620000300800 */
[----:B----4-:R-:W-:-:S03]  /*2edc0*/  IMAD.WIDE R4, R22, 0x2, R12 ;  /* 0x0000000216047825 */ /* 0x010fc600078e020c */
[----:B------:R4:W3:Y:S04]  /*2edd0*/  LDG.E.U16 R26, [R10.64] ;  /* 0x000000060a1a7981 */ /* 0x0008e8000c1e1500 */
[----:B0-----:R-:W3:Y:S01]  /*2ede0*/  LDL.LU R14, [R1+0x430] ;  /* 0x00043000010e7983 */ /* 0x001ee20000300800 */
[----:B------:R-:W-:-:S03]  /*2edf0*/  IMAD.WIDE R8, R22, 0x2, R8 ;  /* 0x0000000216087825 */ /* 0x000fc600078e0208 */
[----:B------:R-:W3:Y:S04]  /*2ee00*/  LDL.LU R13, [R1+0x434] ;  /* 0x00043400010d7983 */ /* 0x000ee80000300800 */
[----:B----4-:R-:W2:Y:S04]  /*2ee10*/  LDL.LU R11, [R1+0x400] ;  /* 0x00040000010b7983 */ /* 0x010ea80000300800 */
[----:B------:R2:W2:Y:S04]  /*2ee20*/  LDG.E.U16 R28, [R4.64] ;  /* 0x00000006041c7981 */ /* 0x0004a8000c1e1500 */
[----:B------:R-:W2:Y:S04]  /*2ee30*/  LDL.LU R10, [R1+0x404] ;  /* 0x00040400010a7983 */ /* 0x000ea80000300800 */
[----:B------:R3:W2:Y:S01]  /*2ee40*/  LDG.E.U16 R27, [R8.64] ;  /* 0x00000006081b7981 */ /* 0x0006a2000c1e1500 */
[----:B------:R-:W-:-:S04]  /*2ee50*/  LOP3.LUT R16, R16, 0x1c, RZ, 0xc0, !PT ;  /* 0x0000001c10107812 */ /* 0x000fc800078ec0ff */
[----:B------:R-:W-:-:S04]  /*2ee60*/  LEA.HI R16, R16, 0x38, RZ, 0x1e ;  /* 0x0000003810107811 */ /* 0x000fc800078ff0ff */
[----:B------:R-:W-:-:S05]  /*2ee70*/  SHF.L.U32 R16, R16, 0x5, RZ ;  /* 0x0000000510107819 */ /* 0x000fca00000006ff */
[----:B------:R0:W0:Y:S01]  /*2ee80*/  LDS R3, [R16+0x20000] ;  /* 0x0200000010037984 */ /* 0x0000220000000800 */
[----:B--2---:R-:W-:-:S05]  /*2ee90*/  IMAD.WIDE R4, R22, 0x2, R24 ;  /* 0x0000000216047825 */ /* 0x004fca00078e0218 */
[----:B------:R2:W4:Y:S01]  /*2eea0*/  LDG.E.U16 R25, [R4.64] ;  /* 0x0000000604197981 */ /* 0x000522000c1e1500 */
[----:B---3--:R-:W-:-:S03]  /*2eeb0*/  IMAD.WIDE R8, R22, 0x2, R18 ;  /* 0x0000000216087825 */ /* 0x008fc600078e0212 */
[----:B------:R-:W3:Y:S04]  /*2eec0*/  LDL.LU R19, [R1+0x3b0] ;  /* 0x0003b00001137983 */ /* 0x000ee80000300800 */
[----:B------:R-:W4:Y:S04]  /*2eed0*/  LDL.LU R17, [R1+0x3c0] ;  /* 0x0003c00001117983 */ /* 0x000f280000300800 */
[----:B------:R-:W4:Y:S04]  /*2eee0*/  LDL.LU R15, [R1+0x3e0] ;  /* 0x0003e000010f7983 */ /* 0x000f280000300800 */
[----:B------:R-:W4:Y:S04]  /*2eef0*/  LDL.LU R18, [R1+0x3b4] ;  /* 0x0003b40001127983 */ /* 0x000f280000300800 */
[----:B0-----:R-:W4:Y:S04]  /*2ef00*/  LDL.LU R16, [R1+0x3c4] ;  /* 0x0003c40001107983 */ /* 0x001f280000300800 */
[----:B------:R0:W4:Y:S04]  /*2ef10*/  LDG.E.U16 R24, [R8.64] ;  /* 0x0000000608187981 */ /* 0x000128000c1e1500 */
[----:B------:R-:W4:Y:S04]  /*2ef20*/  LDL.LU R12, [R1+0x3e4] ;  /* 0x0003e400010c7983 */ /* 0x000f280000300800 */
[----:B--2---:R-:W2:Y:S01]  /*2ef30*/  LDL.LU R5, [R1+0x320] ;  /* 0x0003200001057983 */ /* 0x004ea20000300800 */
[----:B-1----:R-:W-:-:S02]  /*2ef40*/  FFMA R23, R7, R23, R6 ;  /* 0x0000001707177223 */ /* 0x002fc40000000006 */
[----:B------:R-:W-:-:S03]  /*2ef50*/  FMUL R4, R7, R14 ;  /* 0x0000000e07047220 */ /* 0x000fc60000400000 */
[----:B------:R-:W-:Y:S01]  /*2ef60*/  STL [R1+0x8d8], R23 ;  /* 0x0008d81701007387 */ /* 0x000fe20000100800 */
[----:B------:R-:W-:-:S03]  /*2ef70*/  FMUL R6, R7, R13 ;  /* 0x0000000d07067220 */ /* 0x000fc60000400000 */
[----:B------:R1:W-:Y:S01]  /*2ef80*/  STL [R1+0x250], R4 ;  /* 0x0002500401007387 */ /* 0x0003e20000100800 */
[----:B0-----:R-:W-:-:S03]  /*2ef90*/  FMUL R8, R7, R11 ;  /* 0x0000000b07087220 */ /* 0x001fc60000400000 */
[----:B-1----:R-:W2:Y:S04]  /*2efa0*/  LDL.LU R4, [R1+0x324] ;  /* 0x0003240001047983 */ /* 0x002ea80000300800 */
[----:B------:R0:W-:Y:S04]  /*2efb0*/  STL [R1+0x254], R6 ;  /* 0x0002540601007387 */ /* 0x0001e80000100800 */
[----:B------:R-:W-:Y:S04]  /*2efc0*/  STL [R1+0x354], R28 ;  /* 0x0003541c01007387 */ /* 0x000fe80000100800 */
[----:B------:R-:W-:Y:S01]  /*2efd0*/  STL [R1+0x34c], R27 ;  /* 0x00034c1b01007387 */ /* 0x000fe20000100800 */
[----:B0-----:R-:W-:-:S03]  /*2efe0*/  FMUL R6, R7, R10 ;  /* 0x0000000a07067220 */ /* 0x001fc60000400000 */
[----:B------:R-:W2:Y:S04]  /*2eff0*/  LDL.LU R14, [R1+0x2b0] ;  /* 0x0002b000010e7983 */ /* 0x000ea80000300800 */
[----:B------:R0:W-:Y:S04]  /*2f000*/  STL [R1+0x360], R8 ;  /* 0x0003600801007387 */ /* 0x0001e80000100800 */
[----:B------:R-:W2:Y:S04]  /*2f010*/  LDL.LU R13, [R1+0x2b4] ;  /* 0x0002b400010d7983 */ /* 0x000ea80000300800 */
[----:B------:R1:W-:Y:S04]  /*2f020*/  STL [R1+0x364], R6 ;  /* 0x0003640601007387 */ /* 0x0003e80000100800 */
[----:B------:R-:W2:Y:S04]  /*2f030*/  LDL.LU R11, [R1+0x2a0] ;  /* 0x0002a000010b7983 */ /* 0x000ea80000300800 */
[----:B------:R-:W-:Y:S04]  /*2f040*/  STL [R1+0x348], R26 ;  /* 0x0003481a01007387 */ /* 0x000fe80000100800 */
[----:B------:R-:W2:Y:S04]  /*2f050*/  LDL.LU R10, [R1+0x2a4] ;  /* 0x0002a400010a7983 */ /* 0x000ea80000300800 */
[----:B------:R-:W2:Y:S04]  /*2f060*/  LDL.LU R9, [R1+0x438] ;  /* 0x0004380001097983 */ /* 0x000ea80000300800 */
[----:B0-----:R-:W2:Y:S01]  /*2f070*/  LDL.LU R8, [R1+0x43c] ;  /* 0x00043c0001087983 */ /* 0x001ea20000300800 */
[----:B---3--:R-:W-:-:S02]  /*2f080*/  FMUL R19, R7, R19 ;  /* 0x0000001307137220 */ /* 0x008fc40000400000 */
[----:B----4-:R-:W-:-:S03]  /*2f090*/  FMUL R17, R7, R17 ;  /* 0x0000001107117220 */ /* 0x010fc60000400000 */
[----:B------:R-:W-:Y:S01]  /*2f0a0*/  STL [R1+0x3b0], R19 ;  /* 0x0003b01301007387 */ /* 0x000fe20000100800 */
[----:B-1----:R-:W-:-:S03]  /*2f0b0*/  FMUL R6, R7, R18 ;  /* 0x0000001207067220 */ /* 0x002fc60000400000 */
[----:B------:R-:W-:Y:S01]  /*2f0c0*/  STL [R1+0x344], R25 ;  /* 0x0003441901007387 */ /* 0x000fe20000100800 */
[----:B------:R-:W-:-:S03]  /*2f0d0*/  FMUL R16, R7, R16 ;  /* 0x0000001007107220 */ /* 0x000fc60000400000 */
[----:B------:R0:W-:Y:S04]  /*2f0e0*/  STL [R1+0x3b4], R6 ;  /* 0x0003b40601007387 */ /* 0x0001e80000100800 */
[----:B------:R-:W-:Y:S04]  /*2f0f0*/  STL [R1+0x3c0], R17 ;  /* 0x0003c01101007387 */ /* 0x000fe80000100800 */
[----:B------:R-:W-:Y:S01]  /*2f100*/  STL [R1+0x340], R24 ;  /* 0x0003401801007387 */ /* 0x000fe20000100800 */
[C---:B0-----:R-:W-:Y:S02]  /*2f110*/  FMUL R6, R7.reuse, R15 ;  /* 0x0000000f07067220 */ /* 0x041fe40000400000 */
[C---:B------:R-:W-:Y:S01]  /*2f120*/  FMUL R15, R7.reuse, R12 ;  /* 0x0000000c070f7220 */ /* 0x040fe20000400000 */
[----:B------:R2:W-:Y:S04]  /*2f130*/  STL [R1+0x3c4], R16 ;  /* 0x0003c41001007387 */ /* 0x0005e80000100800 */
[----:B------:R-:W3:Y:S04]  /*2f140*/  LDL.LU R12, [R1+0x408] ;  /* 0x00040800010c7983 */ /* 0x000ee80000300800 */
[----:B------:R0:W-:Y:S01]  /*2f150*/  STL [R1+0x3e0], R6 ;  /* 0x0003e00601007387 */ /* 0x0001e20000100800 */
[----:B--2---:R-:W-:-:S03]  /*2f160*/  FMUL R16, R7, R5 ;  /* 0x0000000507107220 */ /* 0x004fc60000400000 */
[----:B0-----:R-:W2:Y:S04]  /*2f170*/  LDL.LU R6, [R1+0x40c] ;  /* 0x00040c0001067983 */ /* 0x001ea80000300800 */
[----:B------:R0:W-:Y:S04]  /*2f180*/  STL [R1+0x3e4], R15 ;  /* 0x0003e40f01007387 */ /* 0x0001e80000100800 */
[----:B------:R-:W4:Y:S04]  /*2f190*/  LDL.LU R5, [R1+0x3b8] ;  /* 0x0003b80001057983 */ /* 0x000f280000300800 */
[----:B------:R-:W-:Y:S01]  /*2f1a0*/  STL [R1+0x400], R16 ;  /* 0x0004001001007387 */ /* 0x000fe20000100800 */
[----:B0-----:R-:W-:-:S03]  /*2f1b0*/  FMUL R15, R7, R4 ;  /* 0x00000004070f7220 */ /* 0x001fc60000400000 */
[----:B------:R-:W4:Y:S04]  /*2f1c0*/  LDL.LU R4, [R1+0x3bc] ;  /* 0x0003bc0001047983 */ /* 0x000f280000300800 */
[----:B------:R0:W-:Y:S02]  /*2f1d0*/  STL [R1+0x404], R15 ;  /* 0x0004040f01007387 */ /* 0x0001e40000100800 */
[C---:B0-----:R-:W-:Y:S02]  /*2f1e0*/  FMUL R15, R7.reuse, R14 ;  /* 0x0000000e070f7220 */ /* 0x041fe40000400000 */
        /* <DEDUP_REMOVED lines=9> */
[----:B------:R-:W4:Y:S04]  /*2f280*/  LDL.LU R9, [R1+0x3c8] ;  /* 0x0003c80001097983 */ /* 0x000f280000300800 */
[----:B------:R1:W-:Y:S04]  /*2f290*/  STL [R1+0x258], R10 ;  /* 0x0002580a01007387 */ /* 0x0003e80000100800 */
[----:B------:R-:W4:Y:S04]  /*2f2a0*/  LDL.LU R8, [R1+0x3cc] ;  /* 0x0003cc0001087983 */ /* 0x000f280000300800 */
[----:B------:R3:W-:Y:S04]  /*2f2b0*/  STL [R1+0x25c], R7 ;  /* 0x00025c0701007387 */ /* 0x0007e80000100800 */
[----:B------:R-:W4:Y:S04]  /*2f2c0*/  LDL.LU R17, [R1+0x3e8] ;  /* 0x0003e80001117983 */ /* 0x000f280000300800 */
[----:B------:R-:W4:Y:S04]  /*2f2d0*/  LDL.LU R16, [R1+0x3ec] ;  /* 0x0003ec0001107983 */ /* 0x000f280000300800 */
[----:B0-----:R-:W4:Y:S04]  /*2f2e0*/  LDL.LU R11, [R1+0x328] ;  /* 0x00032800010b7983 */ /* 0x001f280000300800 */
[----:B-1----:R-:W4:Y:S04]  /*2f2f0*/  LDL.LU R10, [R1+0x32c] ;  /* 0x00032c00010a7983 */ /* 0x002f280000300800 */
[----:B------:R-:W4:Y:S01]  /*2f300*/  LDL.LU R15, [R1+0x2b8] ;  /* 0x0002b800010f7983 */ /* 0x000f220000300800 */
[----:B---3--:R-:W-:-:S05]  /*2f310*/  FMUL R7, R20, R12 ;  /* 0x0000000c14077220 */ /* 0x008fca0000400000 */
[----:B------:R-:W-:Y:S04]  /*2f320*/  STL [R1+0x368], R7 ;  /* 0x0003680701007387 */ /* 0x000fe80000100800 */
[----:B------:R-:W3:Y:S01]  /*2f330*/  LDL.LU R14, [R1+0x2bc] ;  /* 0x0002bc00010e7983 */ /* 0x000ee20000300800 */
[----:B--2---:R-:W-:-:S05]  /*2f340*/  FMUL R6, R20, R6 ;  /* 0x0000000614067220 */ /* 0x004fca0000400000 */
[----:B------:R0:W-:Y:S01]  /*2f350*/  STL [R1+0x36c], R6 ;  /* 0x00036c0601007387 */ /* 0x0001e20000100800 */
[----:B----4-:R-:W-:-:S03]  /*2f360*/  FMUL R5, R20, R5 ;  /* 0x0000000514057220 */ /* 0x010fc60000400000 */
[----:B------:R-:W2:Y:S04]  /*2f370*/  LDL.LU R18, [R1+0x2a8] ;  /* 0x0002a80001127983 */ /* 0x000ea80000300800 */
[----:B------:R-:W-:Y:S04]  /*2f380*/  STL [R1+0x3b8], R5 ;  /* 0x0003b80501007387 */ /* 0x000fe80000100800 */
[----:B------:R-:W4:Y:S01]  /*2f390*/  LDL.LU R13, [R1+0x2ac] ;  /* 0x0002ac00010d7983 */ /* 0x000f220000300800 */
[----:B------:R-:W-:-:S05]  /*2f3a0*/  FMUL R4, R20, R4 ;  /* 0x0000000414047220 */ /* 0x000fca0000400000 */
[----:B------:R1:W-:Y:S04]  /*2f3b0*/  STL [R1+0x3bc], R4 ;  /* 0x0003bc0401007387 */ /* 0x0003e80000100800 */
[----:B------:R-:W4:Y:S04]  /*2f3c0*/  LDL.LU R12, [R1+0x8dc] ;  /* 0x0008dc00010c7983 */ /* 0x000f280000300800 */
[----:B0-----:R-:W4:Y:S04]  /*2f3d0*/  LDL.64 R6, [R1+0xbc8] ;  /* 0x000bc80001067983 */ /* 0x001f280000100a00 */
[----:B-1----:R-:W4:Y:S01]  /*2f3e0*/  LDL.64 R4, [R1+0xbd0] ;  /* 0x000bd00001047983 */ /* 0x002f220000100a00 */
[----:B------:R-:W-:-:S02]  /*2f3f0*/  FMUL R19, R20, R9 ;  /* 0x0000000914137220 */ /* 0x000fc40000400000 */
[C---:B------:R-:W-:Y:S02]  /*2f400*/  FMUL R23, R20.reuse, R8 ;  /* 0x0000000814177220 */ /* 0x040fe40000400000 */
[----:B------:R-:W4:Y:S04]  /*2f410*/  LDL.64 R8, [R1+0xbc0] ;  /* 0x000bc00001087983 */ /* 0x000f280000100a00 */
[----:B------:R0:W-:Y:S04]  /*2f420*/  STL [R1+0x3c8], R19 ;  /* 0x0003c81301007387 */ /* 0x0001e80000100800 */
[----:B------:R-:W-:Y:S01]  /*2f430*/  STL [R1+0x3cc], R23 ;  /* 0x0003cc1701007387 */ /* 0x000fe20000100800 */
[----:B0-----:R-:W-:-:S02]  /*2f440*/  FMUL R19, R20, R17 ;  /* 0x0000001114137220 */ /* 0x001fc40000400000 */
[C---:B------:R-:W-:Y:S02]  /*2f450*/  FMUL R17, R20.reuse, R16 ;  /* 0x0000001014117220 */ /* 0x040fe40000400000 */
[C---:B------:R-:W-:Y:S01]  /*2f460*/  FMUL R16, R20.reuse, R11 ;  /* 0x0000000b14107220 */ /* 0x040fe20000400000 */
[----:B------:R0:W-:Y:S04]  /*2f470*/  STL [R1+0x3e8], R19 ;  /* 0x0003e81301007387 */ /* 0x0001e80000100800 */
[----:B------:R-:W-:Y:S01]  /*2f480*/  STL [R1+0x3ec], R17 ;  /* 0x0003ec1101007387 */ /* 0x000fe20000100800 */
[----:B0-----:R-:W-:-:S03]  /*2f490*/  FMUL R19, R20, R10 ;  /* 0x0000000a14137220 */ /* 0x001fc60000400000 */
[----:B------:R-:W4:Y:S01]  /*2f4a0*/  LDL.64 R10, [R1+0xbb8] ;  /* 0x000bb800010a7983 */ /* 0x000f220000100a00 */
[----:B------:R-:W-:-:S03]  /*2f4b0*/  FMUL R23, R20, R15 ;  /* 0x0000000f14177220 */ /* 0x000fc60000400000 */
[----:B------:R0:W-:Y:S04]  /*2f4c0*/  STL [R1+0x408], R16 ;  /* 0x0004081001007387 */ /* 0x0001e80000100800 */
[----:B0-----:R-:W4:Y:S04]  /*2f4d0*/  LDL.64 R16, [R1+0xbb0] ;  /* 0x000bb00001107983 */ /* 0x001f280000100a00 */
[----:B------:R3:W-:Y:S02]  /*2f4e0*/  STL [R1+0x40c], R19 ;  /* 0x00040c1301007387 */ /* 0x0007e40000100800 */
[----:B---3--:R-:W-:-:S02]  /*2f4f0*/  FMUL R19, R20, R14 ;  /* 0x0000000e14137220 */ /* 0x008fc40000400000 */
[----:B------:R-:W3:Y:S04]  /*2f500*/  LDL.64 R14, [R1+0xba8] ;  /* 0x000ba800010e7983 */ /* 0x000ee80000100a00 */
[----:B------:R-:W-:Y:S04]  /*2f510*/  STL [R1+0x438], R23 ;  /* 0x0004381701007387 */ /* 0x000fe80000100800 */
[----:B------:R-:W-:Y:S01]  /*2f520*/  STL [R1+0x43c], R19 ;  /* 0x00043c1301007387 */ /* 0x000fe20000100800 */
[C---:B--2---:R-:W-:Y:S02]  /*2f530*/  FMUL R18, R20.reuse, R18 ;  /* 0x0000001214127220 */ /* 0x044fe40000400000 */
[----:B----4-:R-:W-:-:S03]  /*2f540*/  FMUL R13, R20, R13 ;  /* 0x0000000d140d7220 */ /* 0x010fc60000400000 */
[----:B------:R0:W-:Y:S04]  /*2f550*/  STL [R1+0x468], R18 ;  /* 0x0004681201007387 */ /* 0x0001e80000100800 */
[----:B------:R-:W-:Y:S01]  /*2f560*/  STL [R1+0x46c], R13 ;  /* 0x00046c0d01007387 */ /* 0x000fe20000100800 */
[----:B------:R-:W-:Y:S02]  /*2f570*/  FFMA R12, R20, R12, R3 ;  /* 0x0000000c140c7223 */ /* 0x000fe40000000003 */
[----:B------:R-:W-:-:S03]  /*2f580*/  IMAD.WIDE R6, R22, 0x2, R6 ;  /* 0x0000000216067825 */ /* 0x000fc600078e0206 */
[----:B------:R1:W-:Y:S01]  /*2f590*/  STL [R1+0x8dc], R12 ;  /* 0x0008dc0c01007387 */ /* 0x0003e20000100800 */
[----:B------:R-:W-:-:S03]  /*2f5a0*/  IMAD.WIDE R4, R22, 0x2, R4 ;  /* 0x0000000216047825 */ /* 0x000fc600078e0204 */
[----:B0-----:R-:W2:Y:S04]  /*2f5b0*/  LDL.64 R18, [R1+0xb98] ;  /* 0x000b980001127983 */ /* 0x001ea80000100a00 */
[----:B------:R-:W4:Y:S04]  /*2f5c0*/  LDL.64 R26, [R1+0xb90] ;  /* 0x000b9000011a7983 */ /* 0x000f280000100a00 */
[----:B-1----:R-:W4:Y:S04]  /*2f5d0*/  LDL.64 R12, [R1+0xba0] ;  /* 0x000ba000010c7983 */ /* 0x002f280000100a00 */
[----:B------:R0:W4:Y:S04]  /*2f5e0*/  LDG.E.U16 R25, [R6.64] ;  /* 0x0000000606197981 */ /* 0x000128000c1e1500 */
[----:B------:R1:W4:Y:S01]  /*2f5f0*/  LDG.E.U16 R24, [R4.64] ;  /* 0x0000000604187981 */ /* 0x000322000c1e1500 */
[----:B------:R-:W-:-:S05]  /*2f600*/  IMAD.WIDE R8, R22, 0x2, R8 ;  /* 0x0000000216087825 */ /* 0x000fca00078e0208 */
[----:B------:R3:W4:Y:S01]  /*2f610*/  LDG.E.U16 R3, [R8.64] ;  /* 0x0000000608037981 */ /* 0x000722000c1e1500 */
[----:B-1----:R-:W-:-:S03]  /*2f620*/  IMAD.WIDE R4, R22, 0x2, R10 ;  /* 0x0000000216047825 */ /* 0x002fc600078e020a */
[----:B------:R-:W4:Y:S04]  /*2f630*/  LDL.64 R10, [R1+0xb88] ;  /* 0x000b8800010a7983 */ /* 0x000f280000100a00 */
[----:B------:R1:W4:Y:S01]  /*2f640*/  LDG.E.U16 R28, [R4.64] ;  /* 0x00000006041c7981 */ /* 0x000322000c1e1500 */
[----:B0-----:R-:W-:-:S03]  /*2f650*/  IMAD.WIDE R6, R22, 0x2, R16 ;  /* 0x0000000216067825 */ /* 0x001fc600078e0210 */
[----:B------:R-:W4:Y:S04]  /*2f660*/  LDL.64 R16, [R1+0xb80] ;  /* 0x000b800001107983 */ /* 0x000f280000100a00 */
[----:B------:R2:W4:Y:S01]  /*2f670*/  LDG.E.U16 R20, [R6.64] ;  /* 0x0000000606147981 */ /* 0x000522000c1e1500 */
[----:B---3--:R-:W-:-:S03]  /*2f680*/  IMAD.WIDE R8, R22, 0x2, R14 ;  /* 0x0000000216087825 */ /* 0x008fc600078e020e */
[----:B------:R-:W3:Y:S04]  /*2f690*/  LDL.64 R14, [R1+0xb78] ;  /* 0x000b7800010e7983 */ /* 0x000ee80000100a00 */
[----:B------:R4:W3:Y:S01]  /*2f6a0*/  LDG.E.U16 R23, [R8.64] ;  /* 0x0000000608177981 */ /* 0x0008e2000c1e1500 */
[----:B--2---:R-:W-:-:S04]  /*2f6b0*/  IMAD.WIDE R6, R22, 0x2, R18 ;  /* 0x0000000216067825 */ /* 0x004fc800078e0212 */
[C---:B----4-:R-:W-:Y:S02]  /*2f6c0*/  IMAD.WIDE R8, R22.reuse, 0x2, R26 ;  /* 0x0000000216087825 */ /* 0x050fe400078e021a */
[----:B------:R0:W2:Y:S02]  /*2f6d0*/  LDG.E.U16 R27, [R6.64] ;  /* 0x00000006061b7981 */ /* 0x0000a4000c1e1500 */
[C---:B-1----:R-:W-:Y:S02]  /*2f6e0*/  IMAD.WIDE R4, R22.reuse, 0x2, R12 ;  /* 0x0000000216047825 */ /* 0x042fe400078e020c */
[----:B------:R-:W4:Y:S04]  /*2f6f0*/  LDL.64 R12, [R1+0xb70] ;  /* 0x000b7000010c7983 */ /* 0x000f280000100a00 */
[----:B------:R-:W-:Y:S04]  /*2f700*/  STL [R1+0x32c], R25 ;  /* 0x00032c1901007387 */ /* 0x000fe80000100800 */
[----:B------:R1:W-:Y:S04]  /*2f710*/  STL [R1+0x330], R24 ;  /* 0x0003301801007387 */ /* 0x0003e80000100800 */
[----:B------:R-:W2:Y:S04]  /*2f720*/  LDL.64 R18, [R1+0xb60] ;  /* 0x000b600001127983 */ /* 0x000ea80000100a00 */
[----:B------:R0:W2:Y:S04]  /*2f730*/  LDG.E.U16 R26, [R4.64] ;  /* 0x00000006041a7981 */ /* 0x0000a8000c1e1500 */
[----:B-1----:R-:W2:Y:S04]  /*2f740*/  LDL.64 R24, [R1+0xb68] ;  /* 0x000b680001187983 */ /* 0x002ea80000100a00 */
[----:B------:R1:W-:Y:S04]  /*2f750*/  STL [R1+0x328], R3 ;  /* 0x0003280301007387 */ /* 0x0003e80000100800 */
[----:B-1----:R3:W2:Y:S01]  /*2f760*/  LDG.E.U16 R3, [R8.64] ;  /* 0x0000000608037981 */ /* 0x0026a2000c1e1500 */
[----:B0-----:R-:W-:-:S03]  /*2f770*/  IMAD.WIDE R4, R22, 0x2, R10 ;  /* 0x0000000216047825 */ /* 0x001fc600078e020a */
[----:B------:R-:W2:Y:S01]  /*2f780*/  LDL.64 R10, [R1+0xb58] ;  /* 0x000b5800010a7983 */ /* 0x000ea20000100a00 */
[----:B------:R-:W-:-:S03]  /*2f790*/  IMAD.WIDE R6, R22, 0x2, R16 ;  /* 0x0000000216067825 */ /* 0x000fc600078e0210 */
[----:B------:R-:W2:Y:S01]  /*2f7a0*/  LDL.64 R16, [R1+0xb50] ;  /* 0x000b500001107983 */ /* 0x000ea20000100a00 */
[----:B---3--:R-:W-:-:S03]  /*2f7b0*/  IMAD.WIDE R8, R22, 0x2, R14 ;  /* 0x0000000216087825 */ /* 0x008fc600078e020e */
[----:B------:R-:W3:Y:S04]  /*2f7c0*/  LDL.64 R14, [R1+0xb48] ;  /* 0x000b4800010e7983 */ /* 0x000ee80000100a00 */
[----:B------:R0:W-:Y:S04]  /*2f7d0*/  STL [R1+0x324], R28 ;  /* 0x0003241c01007387 */ /* 0x0001e80000100800 */
[----:B0-----:R4:W3:Y:S04]  /*2f7e0*/  LDG.E.U16 R28, [R4.64] ;  /* 0x00000006041c7981 */ /* 0x0018e8000c1e1500 */
[----:B------:R0:W-:Y:S04]  /*2f7f0*/  STL [R1+0x320], R20 ;  /* 0x0003201401007387 */ /* 0x0001e80000100800 */
[----:B------:R1:W-:Y:S04]  /*2f800*/  STL [R1+0x31c], R23 ;  /* 0x00031c1701007387 */ /* 0x0003e80000100800 */
[----:B0-----:R0:W3:Y:S04]  /*2f810*/  LDG.E.U16 R20, [R6.64] ;  /* 0x0000000606147981 */ /* 0x0010e8000c1e1500 */
[----:B-1----:R1:W3:Y:S01]  /*2f820*/  LDG.E.U16 R23, [R8.64] ;  /* 0x0000000608177981 */ /* 0x0022e2000c1e1500 */
[----:B----4-:R-:W-:-:S03]  /*2f830*/  IMAD.WIDE R4, R22, 0x2, R12 ;  /* 0x0000000216047825 */ /* 0x010fc600078e020c */
[----:B------:R-:W4:Y:S04]  /*2f840*/  LDL.64 R12, [R1+0xb40] ;  /* 0x000b4000010c7983 */ /* 0x000f280000100a00 */
[----:B--2---:R-:W-:Y:S04]  /*2f850*/  STL [R1+0x314], R27 ;  /* 0x0003141b01007387 */ /* 0x004fe80000100800 */
[----:B------:R2:W-:Y:S01]  /*2f860*/  STL [R1+0x318], R26 ;  /* 0x0003181a01007387 */ /* 0x0005e20000100800 */
[----:B0-----:R-:W-:-:S03]  /*2f870*/  IMAD.WIDE R6, R22, 0x2, R24 ;  /* 0x0000000216067825 */ /* 0x001fc600078e0218 */
[----:B------:R-:W4:Y:S04]  /*2f880*/  LDL.64 R24, [R1+0xb30] ;  /* 0x000b300001187983 */ /* 0x000f280000100a00 */
[----:B--2---:R-:W2:Y:S04]  /*2f890*/  LDL.64 R26, [R1+0xb38] ;  /* 0x000b3800011a7983 */ /* 0x004ea80000100a00 */
[----:B------:R0:W-:Y:S04]  /*2f8a0*/  STL [R1+0x310], R3 ;  /* 0x0003100301007387 */ /* 0x0001e80000100800 */
[----:B0-----:R0:W2:Y:S04]  /*2f8b0*/  LDG.E.U16 R3, [R4.64] ;  /* 0x0000000604037981 */ /* 0x0010a8000c1e1500 */
[----:B---3--:R3:W-:Y:S04]  /*2f8c0*/  STL [R1+0x30c], R28 ;  /* 0x00030c1c01007387 */ /* 0x0087e80000100800 */
[----:B---3--:R3:W4:Y:S01]  /*2f8d0*/  LDG.E.U16 R28, [R6.64] ;  /* 0x00000006061c7981 */ /* 0x008722000c1e1500 */
[----:B-1----:R-:W-:-:S03]  /*2f8e0*/  IMAD.WIDE R8, R22, 0x2, R18 ;  /* 0x0000000216087825 */ /* 0x002fc600078e0212 */
[----:B------:R1:W-:Y:S01]  /*2f8f0*/  STL [R1+0x308], R20 ;  /* 0x0003081401007387 */ /* 0x0003e20000100800 */
[----:B0-----:R-:W-:-:S03]  /*2f900*/  IMAD.WIDE R4, R22, 0x2, R10 ;  /* 0x0000000216047825 */ /* 0x001fc600078e020a */
[----:B------:R-:W4:Y:S04]  /*2f910*/  LDL.64 R10, [R1+0xb28] ;  /* 0x000b2800010a7983 */ /* 0x000f280000100a00 */
[----:B------:R-:W4:Y:S04]  /*2f920*/  LDL.64 R18, [R1+0xb20] ;  /* 0x000b200001127983 */ /* 0x000f280000100a00 */
[----:B-1----:R0:W4:Y:S01]  /*2f930*/  LDG.E.U16 R20, [R8.64] ;  /* 0x0000000608147981 */ /* 0x002122000c1e1500 */
[----:B---3--:R-:W-:-:S04]  /*2f940*/  IMAD.WIDE R6, R22, 0x2, R16 ;  /* 0x0000000216067825 */ /* 0x008fc800078e0210 */
[C---:B0-----:R-:W-:Y:S02]  /*2f950*/  IMAD.WIDE R8, R22.reuse, 0x2, R14 ;  /* 0x0000000216087825 */ /* 0x041fe400078e020e */
[----:B------:R-:W3:Y:S04]  /*2f960*/  LDL.64 R14, [R1+0xb18] ;  /* 0x000b1800010e7983 */ /* 0x000ee80000100a00 */
[----:B------:R0:W-:Y:S04]  /*2f970*/  STL [R1+0x304], R23 ;  /* 0x0003041701007387 */ /* 0x0001e80000100800 */
[----:B0-----:R0:W3:Y:S04]  /*2f980*/  LDG.E.U16 R23, [R4.64] ;  /* 0x0000000604177981 */ /* 0x0010e8000c1e1500 */
[----:B--2---:R1:W-:Y:S04]  /*2f990*/  STL [R1+0x300], R3 ;  /* 0x0003000301007387 */ /* 0x0043e80000100800 */
[----:B-1----:R1:W3:Y:S04]  /*2f9a0*/  LDG.E.U16 R3, [R6.64] ;  /* 0x0000000606037981 */ /* 0x0022e8000c1e1500 */
[----:B----4-:R4:W-:Y:S01]  /*2f9b0*/  STL [R1+0x2fc], R28 ;  /* 0x0002fc1c01007387 */ /* 0x0109e20000100800 */
[----:B0-----:R-:W-:-:S03]  /*2f9c0*/  IMAD.WIDE R4, R22, 0x2, R12 ;  /* 0x0000000216047825 */ /* 0x001fc600078e020c */
[----:B------:R-:W2:Y:S01]  /*2f9d0*/  LDL.64 R16, [R1+0xb10] ;  /* 0x000b100001107983 */ /* 0x000ea20000100a00 */
[----:B-1----:R-:W-:-:S03]  /*2f9e0*/  IMAD.WIDE R6, R22, 0x2, R26 ;  /* 0x0000000216067825 */ /* 0x002fc600078e021a */
[----:B------:R-:W2:Y:S04]  /*2f9f0*/  LDL.64 R12, [R1+0xb08] ;  /* 0x000b0800010c7983 */ /* 0x000ea80000100a00 */
[----:B----4-:R0:W4:Y:S04]  /*2fa00*/  LDG.E.U16 R28, [R8.64] ;  /* 0x00000006081c7981 */ /* 0x010128000c1e1500 */
[----:B------:R1:W2:Y:S01]  /*2fa10*/  LDG.E.U16 R26, [R6.64] ;  /* 0x00000006061a7981 */ /* 0x0002a2000c1e1500 */
[----:B0-----:R-:W-:-:S03]  /*2fa20*/  IMAD.WIDE R8, R22, 0x2, R24 ;  /* 0x0000000216087825 */ /* 0x001fc600078e0218 */
[----:B------:R-:W2:Y:S04]  /*2fa30*/  LDL.64 R24, [R1+0xb00] ;  /* 0x000b000001187983 */ /* 0x000ea80000100a00 */
[----:B------:R0:W-:Y:S01]  /*2fa40*/  STL [R1+0x2f8], R20 ;  /* 0x0002f81401007387 */ /* 0x0001e20000100800 */
[----:B-1----:R-:W-:-:S03]  /*2fa50*/  IMAD.WIDE R6, R22, 0x2, R18 ;  /* 0x0000000216067825 */ /* 0x002fc600078e0212 */
[----:B------:R1:W2:Y:S04]  /*2fa60*/  LDG.E.U16 R27, [R8.64] ;  /* 0x00000006081b7981 */ /* 0x0002a8000c1e1500 */
[----:B------:R-:W2:Y:S04]  /*2fa70*/  LDL.64 R18, [R1+0xaf0] ;  /* 0x000af00001127983 */ /* 0x000ea80000100a00 */
[----:B0-----:R0:W2:Y:S02]  /*2fa80*/  LDG.E.U16 R20, [R4.64] ;  /* 0x0000000604147981 */ /* 0x0010a4000c1e1500 */
[----:B0-----:R-:W-:-:S02]  /*2fa90*/  IMAD.WIDE R4, R22, 0x2, R10 ;  /* 0x0000000216047825 */ /* 0x001fc400078e020a */
[----:B------:R-:W2:Y:S04]  /*2faa0*/  LDL.64 R10, [R1+0xaf8] ;  /* 0x000af800010a7983 */ /* 0x000ea80000100a00 */
[----:B---3--:R0:W-:Y:S01]  /*2fab0*/  STL [R1+0x2f4], R23 ;  /* 0x0002f41701007387 */ /* 0x0081e20000100800 */
[----:B-1----:R-:W-:-:S03]  /*2fac0*/  IMAD.WIDE R8, R22, 0x2, R14 ;  /* 0x0000000216087825 */ /* 0x002fc600078e020e */
[----:B------:R-:W3:Y:S04]  /*2fad0*/  LDL.64 R14, [R1+0xae8] ;  /* 0x000ae800010e7983 */ /* 0x000ee80000100a00 */
[----:B0-----:R2:W3:Y:S04]  /*2fae0*/  LDG.E.U16 R23, [R4.64] ;  /* 0x0000000604177981 */ /* 0x0014e8000c1e1500 */
[----:B------:R0:W-:Y:S04]  /*2faf0*/  STL [R1+0x2f0], R3 ;  /* 0x0002f00301007387 */ /* 0x0001e80000100800 */
[----:B0-----:R0:W3:Y:S04]  /*2fb00*/  LDG.E.U16 R3, [R6.64] ;  /* 0x0000000606037981 */ /* 0x0010e8000c1e1500 */
[----:B----4-:R1:W-:Y:S04]  /*2fb10*/  STL [R1+0x2ec], R28 ;  /* 0x0002ec1c01007387 */ /* 0x0103e80000100800 */
[----:B-1----:R1:W4:Y:S01]  /*2fb20*/  LDG.E.U16 R28, [R8.64] ;  /* 0x00000006081c7981 */ /* 0x002322000c1e1500 */
[----:B--2---:R-:W-:-:S03]  /*2fb30*/  IMAD.WIDE R4, R22, 0x2, R16 ;  /* 0x0000000216047825 */ /* 0x004fc600078e0210 */
[----:B------:R-:W2:Y:S01]  /*2fb40*/  LDL.64 R16, [R1+0xae0] ;  /* 0x000ae00001107983 */ /* 0x000ea20000100a00 */
[----:B0-----:R-:W-:-:S03]  /*2fb50*/  IMAD.WIDE R6, R22, 0x2, R12 ;  /* 0x0000000216067825 */ /* 0x001fc600078e020c */
[----:B------:R-:W2:Y:S01]  /*2fb60*/  LDL.64 R12, [R1+0xad8] ;  /* 0x000ad800010c7983 */ /* 0x000ea20000100a00 */
[----:B-1----:R-:W-:-:S03]  /*2fb70*/  IMAD.WIDE R8, R22, 0x2, R24 ;  /* 0x0000000216087825 */ /* 0x002fc600078e0218 */
[----:B------:R0:W-:Y:S04]  /*2fb80*/  STL [R1+0x2e8], R20 ;  /* 0x0002e81401007387 */ /* 0x0001e80000100800 */
[----:B------:R-:W-:Y:S04]  /*2fb90*/  STL [R1+0x2e0], R27 ;  /* 0x0002e01b01007387 */ /* 0x000fe80000100800 */
[----:B------:R1:W-:Y:S04]  /*2fba0*/  STL [R1+0x2e4], R26 ;  /* 0x0002e41a01007387 */ /* 0x0003e80000100800 */
[----:B0-----:R0:W2:Y:S04]  /*2fbb0*/  LDG.E.U16 R20, [R4.64] ;  /* 0x0000000604147981 */ /* 0x0010a8000c1e1500 */
[----:B-1----:R-:W2:Y:S04]  /*2fbc0*/  LDL.64 R26, [R1+0xad0] ;  /* 0x000ad000011a7983 */ /* 0x002ea80000100a00 */
[----:B---3--:R1:W-:Y:S01]  /*2fbd0*/  STL [R1+0x2dc], R23 ;  /* 0x0002dc1701007387 */ /* 0x0083e20000100800 */
[----:B0-----:R-:W-:-:S03]  /*2fbe0*/  IMAD.WIDE R4, R22, 0x2, R10 ;  /* 0x0000000216047825 */ /* 0x001fc600078e020a */
[----:B-1----:R0:W3:Y:S02]  /*2fbf0*/  LDG.E.U16 R23, [R6.64] ;  /* 0x0000000606177981 */ /* 0x0020e4000c1e1500 */
[C---:B0-----:R-:W-:Y:S02]  /*2fc00*/  IMAD.WIDE R6, R22.reuse, 0x2, R18 ;  /* 0x0000000216067825 */ /* 0x041fe400078e0212 */
[----:B------:R0:W-:Y:S04]  /*2fc10*/  STL [R1+0x2d8], R3 ;  /* 0x0002d80301007387 */ /* 0x0001e80000100800 */
[----:B------:R-:W3:Y:S04]  /*2fc20*/  LDL.64 R10, [R1+0xac8] ;  /* 0x000ac800010a7983 */ /* 0x000ee80000100a00 */
[----:B------:R-:W3:Y:S04]  /*2fc30*/  LDL.64 R24, [R1+0xac0] ;  /* 0x000ac00001187983 */ /* 0x000ee80000100a00 */
[----:B0-----:R0:W3:Y:S04]  /*2fc40*/  LDG.E.U16 R3, [R8.64] ;  /* 0x0000000608037981 */ /* 0x0010e8000c1e1500 */
[----:B------:R-:W3:Y:S04]  /*2fc50*/  LDL.64 R18, [R1+0xab8] ;  /* 0x000ab80001127983 */ /* 0x000ee80000100a00 */
[----:B----4-:R1:W-:Y:S04]  /*2fc60*/  STL [R1+0x2d4], R28 ;  /* 0x0002d41c01007387 */ /* 0x0103e80000100800 */
[----:B-1----:R2:W4:Y:S01]  /*2fc70*/  LDG.E.U16 R28, [R4.64] ;  /* 0x00000006041c7981 */ /* 0x002522000c1e1500 */
[----:B0-----:R-:W-:-:S04]  /*2fc80*/  IMAD.WIDE R8, R22, 0x2, R14 ;  /* 0x0000000216087825 */ /* 0x001fc800078e020e */
[C---:B--2---:R-:W-:Y:S01]  /*2fc90*/  IMAD.WIDE R4, R22.reuse, 0x2, R16 ;  /* 0x0000000216047825 */ /* 0x044fe200078e0210 */
[----:B------:R0:W-:Y:S04]  /*2fca0*/  STL [R1+0x2d0], R20 ;  /* 0x0002d01401007387 */ /* 0x0001e80000100800 */
[----:B0-----:R0:W2:Y:S04]  /*2fcb0*/  LDG.E.U16 R20, [R6.64] ;  /* 0x0000000606147981 */ /* 0x0010a8000c1e1500 */
[----:B---3--:R1:W-:Y:S01]  /*2fcc0*/  STL [R1+0x2bc], R23 ;  /* 0x0002bc1701007387 */ /* 0x0083e20000100800 */
[----:B0-----:R-:W-:-:S03]  /*2fcd0*/  IMAD.WIDE R6, R22, 0x2, R12 ;  /* 0x0000000216067825 */ /* 0x001fc600078e020c */
[----:B------:R-:W2:Y:S04]  /*2fce0*/  LDL.64 R14, [R1+0xab0] ;  /* 0x000ab000010e7983 */ /* 0x000ea80000100a00 */
[----:B------:R-:W2:Y:S04]  /*2fcf0*/  LDL.64 R16, [R1+0xaa8] ;  /* 0x000aa80001107983 */ /* 0x000ea80000100a00 */
[----:B-1----:R0:W2:Y:S04]  /*2fd00*/  LDG.E.U16 R23, [R8.64] ;  /* 0x0000000608177981 */ /* 0x0020a8000c1e1500 */
[----:B------:R-:W2:Y:S04]  /*2fd10*/  LDL.64 R12, [R1+0xaa0] ;  /* 0x000aa000010c7983 */ /* 0x000ea80000100a00 */
[----:B------:R1:W-:Y:S04]  /*2fd20*/  STL [R1+0x2b8], R3 ;  /* 0x0002b80301007387 */ /* 0x0003e80000100800 */
[----:B-1----:R1:W2:Y:S04]  /*2fd30*/  LDG.E.U16 R3, [R4.64] ;  /* 0x0000000604037981 */ /* 0x0022a8000c1e1500 */
[----:B----4-:R4:W-:Y:S04]  /*2fd40*/  STL [R1+0x2b4], R28 ;  /* 0x0002b41c01007387 */ /* 0x0109e80000100800 */
[----:B----4-:R4:W3:Y:S01]  /*2fd50*/  LDG.E.U16 R28, [R6.64] ;  /* 0x00000006061c7981 */ /* 0x0108e2000c1e1500 */
[----:B0-----:R-:W-:-:S04]  /*2fd60*/  IMAD.WIDE R8, R22, 0x2, R26 ;  /* 0x0000000216087825 */ /* 0x001fc800078e021a */
[----:B-1----:R-:W-:-:S04]  /*2fd70*/  IMAD.WIDE R4, R22, 0x2, R10 ;  /* 0x0000000216047825 */ /* 0x002fc800078e020a */
[C---:B----4-:R-:W-:Y:S01]  /*2fd80*/  IMAD.WIDE R6, R22.reuse, 0x2, R24 ;  /* 0x0000000216067825 */ /* 0x050fe200078e0218 */
[----:B--2---:R0:W-:Y:S04]  /*2fd90*/  STL [R1+0x2b0], R20 ;  /* 0x0002b01401007387 */ /* 0x0041e80000100800 */
[----:B------:R-:W4:Y:S04]  /*2fda0*/  LDL.64 R10, [R1+0xa98] ;  /* 0x000a9800010a7983 */ /* 0x000f280000100a00 */
[----:B0-----:R0:W4:Y:S02]  /*2fdb0*/  LDG.E.U16 R20, [R8.64] ;  /* 0x0000000608147981 */ /* 0x001124000c1e1500 */
[----:B0-----:R-:W-:-:S02]  /*2fdc0*/  IMAD.WIDE R8, R22, 0x2, R18 ;  /* 0x0000000216087825 */ /* 0x001fc400078e0212 */
[----:B------:R0:W-:Y:S04]  /*2fdd0*/  STL [R1+0x2ac], R23 ;  /* 0x0002ac1701007387 */ /* 0x0001e80000100800 */
[----:B------:R-:W4:Y:S04]  /*2fde0*/  LDL.64 R26, [R1+0xa88] ;  /* 0x000a8800011a7983 */ /* 0x000f280000100a00 */
[----:B0-----:R0:W4:Y:S04]  /*2fdf0*/  LDG.E.U16 R23, [R4.64] ;  /* 0x0000000604177981 */ /* 0x001128000c1e1500 */
[----:B------:R1:W-:Y:S04]  /*2fe00*/  STL [R1+0x2a8], R3 ;  /* 0x0002a80301007387 */ /* 0x0003e80000100800 */
[----:B-1----:R1:W4:Y:S04]  /*2fe10*/  LDG.E.U16 R3, [R6.64] ;  /* 0x0000000606037981 */ /* 0x002328000c1e1500 */
[----:B---3--:R3:W-:Y:S01]  /*2fe20*/  STL [R1+0x2a4], R28 ;  /* 0x0002a41c01007387 */ /* 0x0087e20000100800 */
[----:B0-----:R-:W-:-:S03]  /*2fe30*/  IMAD.WIDE R4, R22, 0x2, R14 ;  /* 0x0000000216047825 */ /* 0x001fc600078e020e */
[----:B------:R-:W2:Y:S01]  /*2fe40*/  LDL.64 R24, [R1+0xa80] ;  /* 0x000a800001187983 */ /* 0x000ea20000100a00 */
[----:B-1----:R-:W-:-:S03]  /*2fe50*/  IMAD.WIDE R6, R22, 0x2, R16 ;  /* 0x0000000216067825 */ /* 0x002fc600078e0210 */
[----:B------:R-:W2:Y:S04]  /*2fe60*/  LDL.64 R14, [R1+0xa78] ;  /* 0x000a7800010e7983 */ /* 0x000ea80000100a00 */
[----:B---3--:R0:W3:Y:S02]  /*2fe70*/  LDG.E.U16 R28, [R8.64] ;  /* 0x00000006081c7981 */ /* 0x0080e4000c1e1500 */
[C---:B0-----:R-:W-:Y:S02]  /*2fe80*/  IMAD.WIDE R8, R22.reuse, 0x2, R12 ;  /* 0x0000000216087825 */ /* 0x041fe400078e020c */
[----:B----4-:R0:W-:Y:S04]  /*2fe90*/  STL [R1+0x2a0], R20 ;  /* 0x0002a01401007387 */ /* 0x0101e80000100800 */
[----:B------:R-:W4:Y:S04]  /*2fea0*/  LDL.64 R18, [R1+0xa70] ;  /* 0x000a700001127983 */ /* 0x000f280000100a00 */
[----:B0-----:R0:W4:Y:S02]  /*2feb0*/  LDG.E.U16 R20, [R4.64] ;  /* 0x0000000604147981 */ /* 0x001124000c1e1500 */
[----:B0-----:R-:W-:-:S02]  /*2fec0*/  IMAD.WIDE R4, R22, 0x2, R10 ;  /* 0x0000000216047825 */ /* 0x001fc400078e020a */
[----:B------:R0:W-:Y:S04]  /*2fed0*/  STL [R1+0x18c], R23 ;  /* 0x00018c1701007387 */ /* 0x0001e80000100800 */
[----:B0-----:R0:W4:Y:S04]  /*2fee0*/  LDG.E.U16 R23, [R6.64] ;  /* 0x0000000606177981 */ /* 0x001128000c1e1500 */
[----:B0-----:R-:W4:Y:S04]  /*2fef0*/  LDL.64 R6, [R1+0xa90] ;  /* 0x000a900001067983 */ /* 0x001f280000100a00 */
[----:B------:R0:W-:Y:S04]  /*2ff00*/  STL [R1+0x188], R3 ;  /* 0x0001880301007387 */ /* 0x0001e80000100800 */
[----:B------:R-:W4:Y:S04]  /*2ff10*/  LDL.64 R16, [R1+0xa68] ;  /* 0x000a680001107983 */ /* 0x000f280000100a00 */
[----:B------:R-:W4:Y:S04]  /*2ff20*/  LDL.64 R12, [R1+0xa60] ;  /* 0x000a6000010c7983 */ /* 0x000f280000100a00 */
[----:B------:R-:W4:Y:S04]  /*2ff30*/  LDL.64 R10, [R1+0xa58] ;  /* 0x000a5800010a7983 */ /* 0x000f280000100a00 */
[----:B0-----:R0:W4:Y:S04]  /*2ff40*/  LDG.E.U16 R3, [R8.64] ;  /* 0x0000000608037981 */ /* 0x001128000c1e1500 */
[----:B---3--:R1:W-:Y:S04]  /*2ff50*/  STL [R1+0x184], R28 ;  /* 0x0001841c01007387 */ /* 0x0083e80000100800 */
[----:B-1----:R2:W3:Y:S01]  /*2ff60*/  LDG.E.U16 R28, [R4.64] ;  /* 0x00000006041c7981 */ /* 0x0024e2000c1e1500 */
[----:B0-----:R-:W-:-:S04]  /*2ff70*/  IMAD.WIDE R8, R22, 0x2, R26 ;  /* 0x0000000216087825 */ /* 0x001fc800078e021a */
[C---:B--2---:R-:W-:Y:S01]  /*2ff80*/  IMAD.WIDE R4, R22.reuse, 0x2, R24 ;  /* 0x0000000216047825 */ /* 0x044fe200078e0218 */
[----:B----4-:R-:W-:Y:S04]  /*2ff90*/  STL [R1+0x180], R20 ;  /* 0x0001801401007387 */ /* 0x010fe80000100800 */
[----:B------:R0:W-:Y:S04]  /*2ffa0*/  STL [R1+0x17c], R23 ;  /* 0x00017c1701007387 */ /* 0x0001e80000100800 */
[----:B------:R-:W2:Y:S04]  /*2ffb0*/  LDL.64 R26, [R1+0xa50] ;  /* 0x000a5000011a7983 */ /* 0x000ea80000100a00 */
[----:B------:R-:W4:Y:S01]  /*2ffc0*/  LDL.64 R24, [R1+0xa48] ;  /* 0x000a480001187983 */ /* 0x000f220000100a00 */
[----:B------:R-:W-:-:S03]  /*2ffd0*/  IMAD.WIDE R6, R22, 0x2, R6 ;  /* 0x0000000216067825 */ /* 0x000fc600078e0206 */
[----:B0-----:R0:W2:Y:S04]  /*2ffe0*/  LDG.E.U16 R23, [R8.64] ;  /* 0x0000000608177981 */ /* 0x0010a8000c1e1500 */
[----:B------:R1:W2:Y:S01]  /*2fff0*/  LDG.E.U16 R20, [R6.64] ;  /* 0x0000000606147981 */ /* 0x0002a2000c1e1500 */
[----:B0-----:R-:W-:-:S04]  /*30000*/  IMAD.WIDE R8, R22, 0x2, R18 ;  /* 0x0000000216087825 */ /* 0x001fc800078e0212 */
[C---:B-1----:R-:W-:Y:S02]  /*30010*/  IMAD.WIDE R6, R22.reuse, 0x2, R14 ;  /* 0x0000000216067825 */ /* 0x042fe400078e020e */
[----:B------:R-:W4:Y:S04]  /*30020*/  LDL.64 R14, [R1+0xa40] ;  /* 0x000a4000010e7983 */ /* 0x000f280000100a00 */
[----:B------:R0:W4:Y:S04]  /*30030*/  LDG.E.U16 R18, [R6.64] ;  /* 0x0000000606127981 */ /* 0x000128000c1e1500 */
[----:B------:R1:W-:Y:S04]  /*30040*/  STL [R1+0x178], R3 ;  /* 0x0001780301007387 */ /* 0x0003e80000100800 */
[----:B-1----:R1:W4:Y:S02]  /*30050*/  LDG.E.U16 R3, [R4.64] ;  /* 0x0000000604037981 */ /* 0x002324000c1e1500 */
[----:B-1----:R-:W-:-:S02]  /*30060*/  IMAD.WIDE R4, R22, 0x2, R16 ;  /* 0x0000000216047825 */ /* 0x002fc400078e0210 */
[----:B---3--:R1:W-:Y:S04]  /*30070*/  STL [R1+0x174], R28 ;  /* 0x0001741c01007387 */ /* 0x0083e80000100800 */
[----:B------:R-:W3:Y:S04]  /*30080*/  LDL.64 R16, [R1+0xa38] ;  /* 0x000a380001107983 */ /* 0x000ee80000100a00 */
[----:B-1----:R1:W3:Y:S02]  /*30090*/  LDG.E.U16 R28, [R8.64] ;  /* 0x00000006081c7981 */ /* 0x0022e4000c1e1500 */
[----:B-1----:R-:W-:-:S02]  /*300a0*/  IMAD.WIDE R8, R22, 0x2, R10 ;  /* 0x0000000216087825 */ /* 0x002fc400078e020a */
[----:B------:R-:W3:Y:S04]  /*300b0*/  LDL.64 R10, [R1+0xa28] ;  /* 0x000a2800010a7983 */ /* 0x000ee80000100a00 */
[----:B------:R4:W3:Y:S01]  /*300c0*/  LDG.E.U16 R19, [R8.64] ;  /* 0x0000000608137981 */ /* 0x0008e2000c1e1500 */
[----:B0-----:R-:W-:-:S03]  /*300d0*/  IMAD.WIDE R6, R22, 0x2, R12 ;  /* 0x0000000216067825 */ /* 0x001fc600078e020c */
[----:B------:R-:W3:Y:S04]  /*300e0*/  LDL.64 R12, [R1+0xa30] ;  /* 0x000a3000010c7983 */ /* 0x000ee80000100a00 */
[----:B--2---:R0:W-:Y:S04]  /*300f0*/  STL [R1+0x170], R20 ;  /* 0x0001701401007387 */ /* 0x0041e80000100800 */
[----:B------:R1:W-:Y:S04]  /*30100*/  STL [R1+0x8c], R23 ;  /* 0x00008c1701007387 */ /* 0x0003e80000100800 */
[----:B0-----:R0:W2:Y:S01]  /*30110*/  LDG.E.U16 R20, [R4.64] ;  /* 0x0000000604147981 */ /* 0x0010a2000c1e1500 */
[----:B----4-:R-:W-:-:S03]  /*30120*/  IMAD.WIDE R8, R22, 0x2, R14 ;  /* 0x0000000216087825 */ /* 0x010fc600078e020e */
[----:B-1----:R1:W4:Y:S02]  /*30130*/  LDG.E.U16 R23, [R6.64] ;  /* 0x0000000606177981 */ /* 0x002324000c1e1500 */
[----:B-1----:R-:W-:-:S04]  /*30140*/  IMAD.WIDE R6, R22, 0x2, R24 ;  /* 0x0000000216067825 */ /* 0x002fc800078e0218 */
[C---:B0-----:R-:W-:Y:S01]  /*30150*/  IMAD.WIDE R4, R22.reuse, 0x2, R26 ;  /* 0x0000000216047825 */ /* 0x041fe200078e021a */
[----:B---3--:R0:W-:Y:S04]  /*30160*/  STL [R1+0x2180], R19 ;  /* 0x0021801301007387 */ /* 0x0081e80000100800 */
[----:B------:R1:W-:Y:S04]  /*30170*/  STL [R1+0x88], R3 ;  /* 0x0000880301007387 */ /* 0x0003e80000100800 */
[----:B------:R-:W3:Y:S04]  /*30180*/  LDL.64 R24, [R1+0xa18] ;  /* 0x000a180001187983 */ /* 0x000ee80000100a00 */
[----:B------:R-:W2:Y:S04]  /*30190*/  LDL.64 R14, [R1+0xa10] ;  /* 0x000a1000010e7983 */ /* 0x000ea80000100a00 */
[----:B------:R1:W-:Y:S04]  /*301a0*/  STL [R1+0x84], R18 ;  /* 0x0000841201007387 */ /* 0x0003e80000100800 */
[----:B0-----:R0:W2:Y:S04]  /*301b0*/  LDG.E.U16 R19, [R8.64] ;  /* 0x0000000608137981 */ /* 0x0010a8000c1e1500 */
[----:B-1----:R1:W2:Y:S04]  /*301c0*/  LDG.E.U16 R3, [R4.64] ;  /* 0x0000000604037981 */ /* 0x0022a8000c1e1500 */
[----:B------:R0:W2:Y:S01]  /*301d0*/  LDG.E.U16 R18, [R6.64] ;  /* 0x0000000606127981 */ /* 0x0000a2000c1e1500 */
[----:B-1----:R-:W-:-:S05]  /*301e0*/  IMAD.WIDE R4, R22, 0x2, R16 ;  /* 0x0000000216047825 */ /* 0x002fca00078e0210 */
[----:B------:R1:W3:Y:S01]  /*301f0*/  LDG.E.U16 R26, [R4.64] ;  /* 0x00000006041a7981 */ /* 0x0002e2000c1e1500 */
[----:B0-----:R-:W-:-:S04]  /*30200*/  IMAD.WIDE R6, R22, 0x2, R12 ;  /* 0x0000000216067825 */ /* 0x001fc800078e020c */
[----:B------:R-:W-:-:S05]  /*30210*/  IMAD.WIDE R8, R22, 0x2, R10 ;  /* 0x0000000216087825 */ /* 0x000fca00078e020a */
[----:B------:R0:W3:Y:S04]  /*30220*/  LDG.E.U16 R17, [R8.64] ;  /* 0x0000000608117981 */ /* 0x0000e8000c1e1500 */
[----:B------:R-:W0:Y:S04]  /*30230*/  S2R R16, SR_TID.X ;  /* 0x0000000000107919 */ /* 0x000e280000002100 */
[----:B--2---:R2:W-:Y:S04]  /*30240*/  STL [R1+0x2184], R18 ;  /* 0x0021841201007387 */ /* 0x0045e80000100800 */
[----:B------:R-:W-:Y:S04]  /*30250*/  STL [R1+0x2204], R19 ;  /* 0x0022041301007387 */ /* 0x000fe80000100800 */
[----:B-1----:R-:W4:Y:S04]  /*30260*/  LDL.64 R4, [R1+0xa20] ;  /* 0x000a200001047983 */ /* 0x002f280000100a00 */
[----:B--2---:R1:W2:Y:S04]  /*30270*/  LDG.E.U16 R18, [R6.64] ;  /* 0x0000000606127981 */ /* 0x0042a8000c1e1500 */
[----:B------:R-:W2:Y:S04]  /*30280*/  LDL.64 R10, [R1+0xa08] ;  /* 0x000a0800010a7983 */ /* 0x000ea80000100a00 */
[----:B------:R-:W2:Y:S04]  /*30290*/  LDL.64 R12, [R1+0x9f8] ;  /* 0x0009f800010c7983 */ /* 0x000ea80000100a00 */
[----:B---3--:R3:W-:Y:S04]  /*302a0*/  STL [R1+0x2188], R26 ;  /* 0x0021881a01007387 */ /* 0x0087e80000100800 */
[----:B---3--:R-:W3:Y:S01]  /*302b0*/  LDL.64 R26, [R1+0xa00] ;  /* 0x000a0000011a7983 */ /* 0x008ee20000100a00 */
[----:B-1----:R-:W-:-:S04]  /*302c0*/  IMAD.WIDE R6, R22, 0x2, R24 ;  /* 0x0000000216067825 */ /* 0x002fc800078e0218 */
[----:B0-----:R-:W-:Y:S01]  /*302d0*/  IMAD.WIDE R8, R22, 0x2, R14 ;  /* 0x0000000216087825 */ /* 0x001fe200078e020e */
[----:B------:R-:W-:Y:S02]  /*302e0*/  LOP3.LUT R15, R16, 0x1c, RZ, 0xc0, !PT ;  /* 0x0000001c100f7812 */ /* 0x000fe400078ec0ff */
[----:B------:R3:W3:Y:S04]  /*302f0*/  LDG.E.U16 R16, [R6.64] ;  /* 0x0000000606107981 */ /* 0x0006e8000c1e1500 */
[----:B------:R0:W-:Y:S04]  /*30300*/  STL [R1+0x80], R28 ;  /* 0x0000801c01007387 */ /* 0x0001e80000100800 */
[----:B0-----:R0:W3:Y:S01]  /*30310*/  LDG.E.U16 R28, [R8.64] ;  /* 0x00000006081c7981 */ /* 0x0010e2000c1e1500 */
[----:B------:R-:W-:-:S05]  /*30320*/  LEA.HI R15, R15, 0x40, RZ, 0x1e ;  /* 0x000000400f0f7811 */ /* 0x000fca00078ff0ff */
[----:B------:R-:W-:Y:S02]  /*30330*/  IMAD.SHL.U32 R15, R15, 0x20, RZ ;  /* 0x000000200f0f7824 */ /* 0x000fe400078e00ff */
[C---:B----4-:R-:W-:Y:S01]  /*30340*/  IMAD.WIDE R4, R22.reuse, 0x2, R4 ;  /* 0x0000000216047825 */ /* 0x050fe200078e0204 */
[----:B--2---:R-:W-:Y:S04]  /*30350*/  STL [R1+0x2208], R18 ;  /* 0x0022081201007387 */ /* 0x004fe80000100800 */
[----:B------:R-:W-:Y:S04]  /*30360*/  STL [R1+0x218c], R17 ;  /* 0x00218c1101007387 */ /* 0x000fe80000100800 */
[----:B------:R1:W-:Y:S01]  /*30370*/  STL [R1+0x7c], R20 ;  /* 0x00007c1401007387 */ /* 0x0003e20000100800 */
[----:B0-----:R-:W-:-:S03]  /*30380*/  IMAD.WIDE R8, R22, 0x2, R12 ;  /* 0x0000000216087825 */ /* 0x001fc600078e020c */
[----:B-1----:R0:W2:Y:S01]  /*30390*/  LDG.E.U16 R20, [R4.64] ;  /* 0x0000000604147981 */ /* 0x0020a2000c1e1500 */
[----:B---3--:R-:W-:-:S03]  /*303a0*/  IMAD.WIDE R6, R22, 0x2, R26 ;  /* 0x0000000216067825 */ /* 0x008fc600078e021a */
[----:B------:R-:W-:Y:S04]  /*303b0*/  STL [R1+0x78], R23 ;  /* 0x0000781701007387 */ /* 0x000fe80000100800 */
[----:B------:R-:W3:Y:S01]  /*303c0*/  LDL.64 R24, [R1+0x9e8] ;  /* 0x0009e80001187983 */ /* 0x000ee20000100a00 */
[----:B0-----:R-:W-:-:S03]  /*303d0*/  IMAD.WIDE R4, R22, 0x2, R10 ;  /* 0x0000000216047825 */ /* 0x001fc600078e020a */
[----:B------:R-:W4:Y:S04]  /*303e0*/  LDG.E.U16 R13, [R8.64] ;  /* 0x00000006080d7981 */ /* 0x000f28000c1e1500 */
[----:B------:R-:W2:Y:S04]  /*303f0*/  LDG.E.U16 R27, [R4.64] ;  /* 0x00000006041b7981 */ /* 0x000ea8000c1e1500 */
[----:B------:R-:W3:Y:S04]  /*30400*/  LDL.64 R18, [R1+0x9e0] ;  /* 0x0009e00001127983 */ /* 0x000ee80000100a00 */
[----:B------:R-:W-:Y:S04]  /*30410*/  STL [R1+0x70], R3 ;  /* 0x0000700301007387 */ /* 0x000fe80000100800 */
[----:B------:R0:W-:Y:S04]  /*30420*/  STL [R1+0x2190], R16 ;  /* 0x0021901001007387 */ /* 0x0001e80000100800 */
[----:B------:R1:W2:Y:S04]  /*30430*/  LDS R3, [R15+0x20000] ;  /* 0x020000000f037984 */ /* 0x0002a80000000800 */
[----:B------:R-:W3:Y:S04]  /*30440*/  LDL.64 R10, [R1+0x9d0] ;  /* 0x0009d000010a7983 */ /* 0x000ee80000100a00 */
[----:B0-----:R-:W3:Y:S04]  /*30450*/  LDL.64 R16, [R1+0x9f0] ;  /* 0x0009f00001107983 */ /* 0x001ee80000100a00 */
[----:B-1----:R-:W3:Y:S04]  /*30460*/  LDL.64 R14, [R1+0x9d8] ;  /* 0x0009d800010e7983 */ /* 0x002ee80000100a00 */
[----:B--2---:R0:W-:Y:S04]  /*30470*/  STL [R1+0x2194], R27 ;  /* 0x0021941b01007387 */ /* 0x0041e80000100800 */
[----:B----4-:R1:W-:Y:S04]  /*30480*/  STL [R1+0x2198], R13 ;  /* 0x0021980d01007387 */ /* 0x0103e80000100800 */
[----:B0-----:R3:W2:Y:S04]  /*30490*/  LDG.E.U16 R27, [R6.64] ;  /* 0x00000006061b7981 */ /* 0x0016a8000c1e1500 */
[----:B-1----:R-:W4:Y:S01]  /*304a0*/  LDL.64 R12, [R1+0x9c8] ;  /* 0x0009c800010c7983 */ /* 0x002f220000100a00 */
[----:B---3--:R-:W-:-:S05]  /*304b0*/  IMAD.WIDE R6, R22, 0x2, R24 ;  /* 0x0000000216067825 */ /* 0x008fca00078e0218 */
[----:B------:R0:W3:Y:S01]  /*304c0*/  LDG.E.U16 R25, [R6.64] ;  /* 0x0000000606197981 */ /* 0x0000e2000c1e1500 */
[----:B------:R-:W-:-:S05]  /*304d0*/  IMAD.WIDE R4, R22, 0x2, R16 ;  /* 0x0000000216047825 */ /* 0x000fca00078e0210 */
[----:B------:R1:W2:Y:S02]  /*304e0*/  LDG.E.U16 R26, [R4.64] ;  /* 0x00000006041a7981 */ /* 0x0002a4000c1e1500 */
[----:B-1----:R-:W-:-:S05]  /*304f0*/  IMAD.WIDE R4, R22, 0x2, R14 ;  /* 0x0000000216047825 */ /* 0x002fca00078e020e */
[----:B------:R4:W2:Y:S01]  /*30500*/  LDG.E.U16 R24, [R4.64] ;  /* 0x0000000604187981 */ /* 0x0008a2000c1e1500 */
[----:B0-----:R-:W-:-:S04]  /*30510*/  IMAD.WIDE R6, R22, 0x2, R10 ;  /* 0x0000000216067825 */ /* 0x001fc800078e020a */
[C---:B------:R-:W-:Y:S01]  /*30520*/  IMAD.WIDE R8, R22.reuse, 0x2, R18 ;  /* 0x0000000216087825 */ /* 0x040fe200078e0212 */
[----:B------:R0:W2:Y:S03]  /*30530*/  LDG.E.U16 R23, [R6.64] ;  /* 0x0000000606177981 */ /* 0x0000a6000c1e1500 */
[----:B----4-:R-:W-:-:S05]  /*30540*/  IMAD.WIDE R4, R22, 0x2, R12 ;  /* 0x0000000216047825 */ /* 0x010fca00078e020c */
[----:B------:R-:W4:Y:S04]  /*30550*/  LDG.E.U16 R15, [R4.64] ;  /* 0x00000006040f7981 */ /* 0x000f28000c1e1500 */
[----:B---3--:R1:W-:Y:S04]  /*30560*/  STL [R1+0x219c], R25 ;  /* 0x00219c1901007387 */ /* 0x0083e80000100800 */
[----:B------:R3:W-:Y:S04]  /*30570*/  STL [R1+0x38], R20 ;  /* 0x0000381401007387 */ /* 0x0007e80000100800 */
[----:B-1----:R1:W4:Y:S04]  /*30580*/  LDG.E.U16 R25, [R8.64] ;  /* 0x0000000608197981 */ /* 0x002328000c1e1500 */
[----:B---3--:R-:W3:Y:S04]  /*30590*/  LDL.LU R20, [R1+0x8e0] ;  /* 0x0008e00001147983 */ /* 0x008ee80000300800 */
[----:B------:R-:W3:Y:S04]  /*305a0*/  LDL.64 R10, [R1+0x9c0] ;  /* 0x0009c000010a7983 */ /* 0x000ee80000100a00 */
[----:B-1----:R-:W3:Y:S04]  /*305b0*/  LDL.LU R9, [R1+0x5f0] ;  /* 0x0005f00001097983 */ /* 0x002ee80000300800 */
[----:B------:R-:W3:Y:S04]  /*305c0*/  LDL.LU R8, [R1+0x5f4] ;  /* 0x0005f40001087983 */ /* 0x000ee80000300800 */
[----:B--2---:R-:W-:Y:S04]  /*305d0*/  STL [R1+0x21a0], R24 ;  /* 0x0021a01801007387 */ /* 0x004fe80000100800 */
[----:B------:R-:W2:Y:S04]  /*305e0*/  LDL.LU R19, [R1+0x5e0] ;  /* 0x0005e00001137983 */ /* 0x000ea80000300800 */
[----:B------:R-:W-:Y:S04]  /*305f0*/  STL [R1+0x30], R28 ;  /* 0x0000301c01007387 */ /* 0x000fe80000100800 */
[----:B0-----:R-:W2:Y:S04]  /*30600*/  LDL.LU R6, [R1+0x5e4] ;  /* 0x0005e40001067983 */ /* 0x001ea80000300800 */
[----:B------:R-:W2:Y:S04]  /*30610*/  LDL.LU R18, [R1+0x5d0] ;  /* 0x0005d00001127983 */ /* 0x000ea80000300800 */
[----:B------:R-:W2:Y:S04]  /*30620*/  LDL.LU R17, [R1+0x5d4] ;  /* 0x0005d40001117983 */ /* 0x000ea80000300800 */
[----:B------:R-:W2:Y:S04]  /*30630*/  LDL.LU R16, [R1+0x5c0] ;  /* 0x0005c00001107983 */ /* 0x000ea80000300800 */
[----:B------:R-:W2:Y:S04]  /*30640*/  LDL.LU R14, [R1+0x5c4] ;  /* 0x0005c400010e7983 */ /* 0x000ea80000300800 */
[----:B------:R-:W2:Y:S04]  /*30650*/  LDL.LU R13, [R1+0x5b0] ;  /* 0x0005b000010d7983 */ /* 0x000ea80000300800 */
[----:B------:R-:W2:Y:S04]  /*30660*/  LDL.LU R12, [R1+0x5b4] ;  /* 0x0005b400010c7983 */ /* 0x000ea80000300800 */
[----:B----4-:R-:W-:Y:S04]  /*30670*/  STL [R1+0x21a4], R15 ;  /* 0x0021a40f01007387 */ /* 0x010fe80000100800 */
[----:B------:R-:W-:Y:S01]  /*30680*/  STL [R1+0x28], R27 ;  /* 0x0000281b01007387 */ /* 0x000fe20000100800 */
[----:B---3--:R-:W-:-:S02]  /*30690*/  FFMA R20, R2, R20, R3 ;  /* 0x0000001402147223 */ /* 0x008fc40000000003 */
[----:B------:R-:W-:-:S03]  /*306a0*/  IMAD.WIDE R4, R22, 0x2, R10 ;  /* 0x0000000216047825 */ /* 0x000fc600078e020a */
[----:B------:R0:W-:Y:S04]  /*306b0*/  STL [R1+0x8e0], R20 ;  /* 0x0008e01401007387 */ /* 0x0001e80000100800 */
[----:B------:R-:W3:Y:S01]  /*306c0*/  LDL.LU R11, [R1+0x5a0] ;  /* 0x0005a000010b7983 */ /* 0x000ee20000300800 */
[----:B------:R-:W-:-:S03]  /*306d0*/  FMUL R3, R2, R8 ;  /* 0x0000000802037220 */ /* 0x000fc60000400000 */
[----:B0-----:R0:W4:Y:S04]  /*306e0*/  LDG.E.U16 R20, [R4.64] ;  /* 0x0000000604147981 */ /* 0x001128000c1e1500 */
[----:B------:R-:W-:Y:S01]  /*306f0*/  STL [R1+0x20], R26 ;  /* 0x0000201a01007387 */ /* 0x000fe20000100800 */
[----:B0-----:R-:W-:-:S05]  /*30700*/  FMUL R4, R2, R9 ;  /* 0x0000000902047220 */ /* 0x001fca0000400000 */
[----:B------:R0:W-:Y:S04]  /*30710*/  STL [R1+0x160], R4 ;  /* 0x0001600401007387 */ /* 0x0001e80000100800 */
[----:B------:R-:W4:Y:S04]  /*30720*/  LDL.LU R10, [R1+0x5a4] ;  /* 0x0005a400010a7983 */ /* 0x000f280000300800 */
[----:B------:R1:W-:Y:S04]  /*30730*/  STL [R1+0x164], R3 ;  /* 0x0001640301007387 */ /* 0x0003e80000100800 */
[----:B------:R-:W-:Y:S04]  /*30740*/  STL [R1+0x18], R25 ;  /* 0x0000181901007387 */ /* 0x000fe80000100800 */
[----:B------:R-:W4:Y:S04]  /*30750*/  LDL.LU R9, [R1+0x590] ;  /* 0x0005900001097983 */ /* 0x000f280000300800 */
[----:B------:R-:W4:Y:S04]  /*30760*/  LDL.LU R8, [R1+0x594] ;  /* 0x0005940001087983 */ /* 0x000f280000300800 */
[----:B------:R-:W4:Y:S04]  /*30770*/  LDL.LU R5, [R1+0x580] ;  /* 0x0005800001057983 */ /* 0x000f280000300800 */
[----:B0-----:R-:W4:Y:S01]  /*30780*/  LDL.LU R4, [R1+0x584] ;  /* 0x0005840001047983 */ /* 0x001f220000300800 */
[----:B--2---:R-:W-:-:S03]  /*30790*/  FMUL R7, R2, R19 ;  /* 0x0000001302077220 */ /* 0x004fc60000400000 */
[----:B-1----:R-:W2:Y:S01]  /*307a0*/  LDL.LU R3, [R1+0x8e4] ;  /* 0x0008e40001037983 */ /* 0x002ea20000300800 */
[----:B------:R-:W-:-:S03]  /*307b0*/  FMUL R15, R2, R6 ;  /* 0x00000006020f7220 */ /* 0x000fc60000400000 */
[----:B------:R0:W-:Y:S04]  /*307c0*/  STL [R1+0x150], R7 ;  /* 0x0001500701007387 */ /* 0x0001e80000100800 */
[----:B0-----:R-:W2:Y:S01]  /*307d0*/  LDL.64 R6, [R1+0x9b8] ;  /* 0x0009b80001067983 */ /* 0x001ea20000100a00 */
[C---:B------:R-:W-:Y:S02]  /*307e0*/  FMUL R18, R2.reuse, R18 ;  /* 0x0000001202127220 */ /* 0x040fe40000400000 */
[C---:B------:R-:W-:Y:S01]  /*307f0*/  FMUL R17, R2.reuse, R17 ;  /* 0x0000001102117220 */ /* 0x040fe20000400000 */
[----:B------:R-:W-:Y:S01]  /*30800*/  STL [R1+0x10], R23 ;  /* 0x0000101701007387 */ /* 0x000fe20000100800 */
[----:B------:R-:W-:-:S03]  /*30810*/  FMUL R14, R2, R14 ;  /* 0x0000000e020e7220 */ /* 0x000fc60000400000 */
[----:B------:R0:W-:Y:S04]  /*30820*/  STL [R1+0x154], R15 ;  /* 0x0001540f01007387 */ /* 0x0001e80000100800 */
[----:B------:R-:W-:Y:S01]  /*30830*/  STL [R1+0x140], R18 ;  /* 0x0001401201007387 */ /* 0x000fe20000100800 */
[----:B0-----:R-:W-:-:S03]  /*30840*/  FMUL R15, R2, R16 ;  /* 0x00000010020f7220 */ /* 0x001fc60000400000 */
[----:B------:R-:W-:Y:S04]  /*30850*/  STL [R1+0x144], R17 ;  /* 0x0001441101007387 */ /* 0x000fe80000100800 */
[----:B------:R-:W-:Y:S04]  /*30860*/  STL [R1+0x130], R15 ;  /* 0x0001300f01007387 */ /* 0x000fe80000100800 */
[----:B------:R0:W-:Y:S04]  /*30870*/  STL [R1+0x134], R14 ;  /* 0x0001340e01007387 */ /* 0x0001e80000100800 */
[----:B0-----:R-:W0:Y:S01]  /*30880*/  S2R R14, SR_TID.X ;  /* 0x00000000000e7919 */ /* 0x001e220000002100 */
[----:B------:R-:W-:-:S02]  /*30890*/  FMUL R13, R2, R13 ;  /* 0x0000000d020d7220 */ /* 0x000fc40000400000 */
[----:B------:R-:W-:-:S03]  /*308a0*/  FMUL R12, R2, R12 ;  /* 0x0000000c020c7220 */ /* 0x000fc60000400000 */
[----:B------:R-:W-:Y:S04]  /*308b0*/  STL [R1+0x120], R13 ;  /* 0x0001200d01007387 */ /* 0x000fe80000100800 */
[----:B------:R-:W-:Y:S01]  /*308c0*/  STL [R1+0x124], R12 ;  /* 0x0001240c01007387 */ /* 0x000fe20000100800 */
[----:B0-----:R-:W-:-:S04]  /*308d0*/  LOP3.LUT R14, R14, 0x1c, RZ, 0xc0, !PT ;  /* 0x0000001c0e0e7812 */ /* 0x001fc800078ec0ff */
[----:B------:R-:W-:-:S04]  /*308e0*/  LEA.HI R14, R14, 0x48, RZ, 0x1e ;  /* 0x000000480e0e7811 */ /* 0x000fc800078ff0ff */
[----:B------:R-:W-:Y:S01]  /*308f0*/  SHF.L.U32 R14, R14, 0x5, RZ ;  /* 0x000000050e0e7819 */ /* 0x000fe200000006ff */
[C---:B---3--:R-:W-:Y:S01]  /*30900*/  FMUL R11, R2.reuse, R11 ;  /* 0x0000000b020b7220 */ /* 0x048fe20000400000 */
[----:B----4-:R-:W-:Y:S04]  /*30910*/  STL [R1+0x8], R20 ;  /* 0x0000081401007387 */ /* 0x010fe80000100800 */
[----:B------:R-:W-:Y:S01]  /*30920*/  STL [R1+0x110], R11 ;  /* 0x0001100b01007387 */ /* 0x000fe20000100800 */
[----:B------:R-:W-:-:S05]  /*30930*/  FMUL R10, R2, R10 ;  /* 0x0000000a020a7220 */ /* 0x000fca0000400000 */
[----:B------:R-:W-:Y:S01]  /*30940*/  STL [R1+0x114], R10 ;  /* 0x0001140a01007387 */ /* 0x000fe20000100800 */
[C---:B------:R-:W-:Y:S02]  /*30950*/  FMUL R9, R2.reuse, R9 ;  /* 0x0000000902097220 */ /* 0x040fe40000400000 */
[----:B------:R-:W-:-:S03]  /*30960*/  FMUL R8, R2, R8 ;  /* 0x0000000802087220 */ /* 0x000fc60000400000 */
[----:B------:R-:W-:Y:S01]  /*30970*/  STL [R1+0x100], R9 ;  /* 0x0001000901007387 */ /* 0x000fe20000100800 */
[----:B------:R-:W-:-:S03]  /*30980*/  FMUL R5, R2, R5 ;  /* 0x0000000502057220 */ /* 0x000fc60000400000 */
[----:B------:R0:W-:Y:S01]  /*30990*/  STL [R1+0x104], R8 ;  /* 0x0001040801007387 */ /* 0x0001e20000100800 */
[----:B------:R-:W-:-:S03]  /*309a0*/  FMUL R2, R2, R4 ;  /* 0x0000000402027220 */ /* 0x000fc60000400000 */
[----:B------:R-:W-:Y:S04]  /*309b0*/  STL [R1+0xf0], R5 ;  /* 0x0000f00501007387 */ /* 0x000fe80000100800 */
[----:B------:R-:W-:Y:S04]  /*309c0*/  STL [R1+0xf4], R2 ;  /* 0x0000f40201007387 */ /* 0x000fe80000100800 */
[----:B------:R-:W2:Y:S04]  /*309d0*/  LDS R2, [R14+0x20000] ;  /* 0x020000000e027984 */ /* 0x000ea80000000800 */
[----:B0-----:R-:W3:Y:S04]  /*309e0*/  LDL.LU R8, [R1+0x5f8] ;  /* 0x0005f80001087983 */ /* 0x001ee80000300800 */
[----:B------:R-:W4:Y:S04]  /*309f0*/  LDL.LU R4, [R1+0x5fc] ;  /* 0x0005fc0001047983 */ /* 0x000f280000300800 */
[----:B------:R-:W4:Y:S01]  /*30a00*/  LDL.LU R16, [R1+0x5e8] ;  /* 0x0005e80001107983 */ /* 0x000f220000300800 */
[----:B--2---:R-:W-:-:S05]  /*30a10*/  FFMA R3, R0, R3, R2 ;  /* 0x0000000300037223 */ /* 0x004fca0000000002 */
[----:B------:R0:W-:Y:S02]  /*30a20*/  STL [R1+0x8e4], R3 ;  /* 0x0008e40301007387 */ /* 0x0001e40000100800 */
[----:B0-----:R-:W-:Y:S02]  /*30a30*/  IMAD.WIDE R2, R22, 0x2, R6 ;  /* 0x0000000216027825 */ /* 0x001fe400078e0206 */
[----:B------:R-:W2:Y:S04]  /*30a40*/  LDL.LU R22, [R1+0x221c] ;  /* 0x00221c0001167983 */ /* 0x000ea80000300800 */
[----:B------:R3:W2:Y:S04]  /*30a50*/  LDG.E.U16 R12, [R2.64] ;  /* 0x00000006020c7981 */ /* 0x0006a8000c1e1500 */
        /* <DEDUP_REMOVED lines=8> */
[----:B------:R-:W2:Y:S01]  /*30ae0*/  LDL.LU R5, [R1+0x5ac] ;  /* 0x0005ac0001057983 */ /* 0x000ea20000300800 */
[----:B---3--:R-:W-:-:S02]  /*30af0*/  FMUL R3, R0, R8 ;  /* 0x0000000800037220 */ /* 0x008fc40000400000 */
[C---:B----4-:R-:W-:Y:S01]  /*30b00*/  FMUL R2, R0.reuse, R4 ;  /* 0x0000000400027220 */ /* 0x050fe20000400000 */
[----:B--2---:R-:W-:Y:S04]  /*30b10*/  STL [R1+0x21a8], R12 ;  /* 0x0021a80c01007387 */ /* 0x004fe80000100800 */
[----:B------:R-:W2:Y:S04]  /*30b20*/  LDL.LU R8, [R1+0x598] ;  /* 0x0005980001087983 */ /* 0x000ea80000300800 */
[----:B------:R0:W-:Y:S04]  /*30b30*/  STL [R1+0x168], R3 ;  /* 0x0001680301007387 */ /* 0x0001e80000100800 */
[----:B------:R-:W3:Y:S04]  /*30b40*/  LDL.LU R4, [R1+0x59c] ;  /* 0x00059c0001047983 */ /* 0x000ee80000300800 */
[----:B------:R1:W-:Y:S04]  /*30b50*/  STL [R1+0x16c], R2 ;  /* 0x00016c0201007387 */ /* 0x0003e80000100800 */
[----:B0-----:R-:W4:Y:S04]  /*30b60*/  LDL.LU R3, [R1+0x588] ;  /* 0x0005880001037983 */ /* 0x001f280000300800 */
[----:B-1----:R-:W4:Y:S01]  /*30b70*/  LDL.LU R2, [R1+0x58c] ;  /* 0x00058c0001027983 */ /* 0x002f220000300800 */
[----:B------:R-:W-:-:S02]  /*30b80*/  FMUL R12, R0, R16 ;  /* 0x00000010000c7220 */ /* 0x000fc40000400000 */
[C---:B------:R-:W-:Y:S02]  /*30b90*/  FMUL R15, R0.reuse, R15 ;  /* 0x0000000f000f7220 */ /* 0x040fe40000400000 */
[C---:B------:R-:W-:Y:S01]  /*30ba0*/  FMUL R14, R0.reuse, R14 ;  /* 0x0000000e000e7220 */ /* 0x040fe20000400000 */
[----:B------:R0:W-:Y:S01]  /*30bb0*/  STL [R1+0x158], R12 ;  /* 0x0001580c01007387 */ /* 0x0001e20000100800 */
[C---:B------:R-:W-:Y:S02]  /*30bc0*/  FMUL R11, R0.reuse, R11 ;  /* 0x0000000b000b7220 */ /* 0x040fe40000400000 */
[C---:B------:R-:W-:Y:S01]  /*30bd0*/  FMUL R10, R0.reuse, R10 ;  /* 0x0000000a000a7220 */ /* 0x040fe20000400000 */
[----:B------:R-:W-:Y:S01]  /*30be0*/  STL [R1+0x15c], R15 ;  /* 0x00015c0f01007387 */ /* 0x000fe20000100800 */
[C---:B------:R-:W-:Y:S02]  /*30bf0*/  FMUL R9, R0.reuse, R9 ;  /* 0x0000000900097220 */ /* 0x040fe40000400000 */
[C---:B0-----:R-:W-:Y:S01]  /*30c00*/  FMUL R12, R0.reuse, R13 ;  /* 0x0000000d000c7220 */ /* 0x041fe20000400000 */
[----:B------:R-:W-:Y:S01]  /*30c10*/  STL [R1+0x148], R14 ;  /* 0x0001480e01007387 */ /* 0x000fe20000100800 */
[----:B------:R-:W-:-:S02]  /*30c20*/  FMUL R7, R0, R7 ;  /* 0x0000000700077220 */ /* 0x000fc40000400000 */
[C---:B------:R-:W-:Y:S01]  /*30c30*/  FMUL R6, R0.reuse, R6 ;  /* 0x0000000600067220 */ /* 0x040fe20000400000 */
[----:B------:R-:W-:Y:S01]  /*30c40*/  STL [R1+0x14c], R12 ;  /* 0x00014c0c01007387 */ /* 0x000fe20000100800 */
[----:B------:R-:W-:-:S03]  /*30c50*/  FMUL R5, R0, R5 ;  /* 0x0000000500057220 */ /* 0x000fc60000400000 */
[----:B------:R-:W-:Y:S04]  /*30c60*/  STL [R1+0x138], R11 ;  /* 0x0001380b01007387 */ /* 0x000fe80000100800 */
[----:B------:R-:W-:Y:S04]  /*30c70*/  STL [R1+0x13c], R10 ;  /* 0x00013c0a01007387 */ /* 0x000fe80000100800 */
[----:B------:R-:W-:Y:S04]  /*30c80*/  STL [R1+0x128], R9 ;  /* 0x0001280901007387 */ /* 0x000fe80000100800 */
[----:B------:R0:W-:Y:S04]  /*30c90*/  STL [R1+0x12c], R7 ;  /* 0x00012c0701007387 */ /* 0x0001e80000100800 */
[----:B0-----:R-:W4:Y:S04]  /*30ca0*/  LDL.LU R7, [R1+0x8e8] ;  /* 0x0008e80001077983 */ /* 0x001f280000300800 */
[----:B------:R0:W-:Y:S04]  /*30cb0*/  STL [R1+0x118], R6 ;  /* 0x0001180601007387 */ /* 0x0001e80000100800 */
[----:B0-----:R-:W4:Y:S04]  /*30cc0*/  LDL.LU R6, [R1+0x670] ;  /* 0x0006700001067983 */ /* 0x001f280000300800 */
[----:B------:R0:W-:Y:S04]  /*30cd0*/  STL [R1+0x11c], R5 ;  /* 0x00011c0501007387 */ /* 0x0001e80000100800 */
[----:B0-----:R-:W4:Y:S01]  /*30ce0*/  LDL.LU R5, [R1+0x674] ;  /* 0x0006740001057983 */ /* 0x001f220000300800 */
[----:B--2---:R-:W-:-:S02]  /*30cf0*/  FMUL R8, R0, R8 ;  /* 0x0000000800087220 */ /* 0x004fc40000400000 */
[----:B---3--:R-:W-:-:S03]  /*30d00*/  FMUL R4, R0, R4 ;  /* 0x0000000400047220 */ /* 0x008fc60000400000 */
[----:B------:R-:W-:Y:S04]  /*30d10*/  STL [R1+0x108], R8 ;  /* 0x0001080801007387 */ /* 0x000fe80000100800 */
[----:B------:R0:W-:Y:S01]  /*30d20*/  STL [R1+0x10c], R4 ;  /* 0x00010c0401007387 */ /* 0x0001e20000100800 */
[----:B----4-:R-:W-:-:S03]  /*30d30*/  FMUL R3, R0, R3 ;  /* 0x0000000300037220 */ /* 0x010fc60000400000 */
[----:B------:R-:W2:Y:S01]  /*30d40*/  LDL.LU R15, [R1+0x660] ;  /* 0x00066000010f7983 */ /* 0x000ea20000300800 */
[----:B------:R-:W-:-:S03]  /*30d50*/  FMUL R0, R0, R2 ;  /* 0x0000000200007220 */ /* 0x000fc60000400000 */
[----:B------:R1:W-:Y:S04]  /*30d60*/  STL [R1+0xf8], R3 ;  /* 0x0000f80301007387 */ /* 0x0003e80000100800 */
[----:B------:R-:W-:Y:S04]  /*30d70*/  STL [R1+0xfc], R0 ;  /* 0x0000fc0001007387 */ /* 0x000fe80000100800 */
[----:B------:R-:W3:Y:S04]  /*30d80*/  LDL.LU R14, [R1+0x664] ;  /* 0x00066400010e7983 */ /* 0x000ee80000300800 */
[----:B------:R-:W4:Y:S04]  /*30d90*/  LDL.LU R13, [R1+0x650] ;  /* 0x00065000010d7983 */ /* 0x000f280000300800 */
[----:B------:R-:W4:Y:S04]  /*30da0*/  LDL.LU R12, [R1+0x654] ;  /* 0x00065400010c7983 */ /* 0x000f280000300800 */
[----:B------:R-:W4:Y:S04]  /*30db0*/  LDL.LU R11, [R1+0x640] ;  /* 0x00064000010b7983 */ /* 0x000f280000300800 */
[----:B0-----:R-:W4:Y:S04]  /*30dc0*/  LDL.LU R4, [R1+0x644] ;  /* 0x0006440001047983 */ /* 0x001f280000300800 */
[----:B-1----:R-:W4:Y:S04]  /*30dd0*/  LDL.LU R3, [R1+0x630] ;  /* 0x0006300001037983 */ /* 0x002f280000300800 */
[----:B------:R-:W0:Y:S04]  /*30de0*/  S2R R28, SR_TID.X ;  /* 0x00000000001c7919 */ /* 0x000e280000002100 */
[----:B------:R-:W4:Y:S01]  /*30df0*/  LDL.LU R2, [R1+0x634] ;  /* 0x0006340001027983 */ /* 0x000f220000300800 */
[----:B0-----:R-:W-:-:S04]  /*30e00*/  LOP3.LUT R28, R28, 0x1c, RZ, 0xc0, !PT ;  /* 0x0000001c1c1c7812 */ /* 0x001fc800078ec0ff */
[----:B------:R-:W-:-:S05]  /*30e10*/  LEA.HI R23, R28, 0x50, RZ, 0x1e ;  /* 0x000000501c177811 */ /* 0x000fca00078ff0ff */
[----:B------:R-:W-:-:S05]  /*30e20*/  IMAD.SHL.U32 R23, R23, 0x20, RZ ;  /* 0x0000002017177824 */ /* 0x000fca00078e00ff */
[----:B------:R-:W0:Y:S01]  /*30e30*/  LDS R0, [R23+0x20000] ;  /* 0x0200000017007984 */ /* 0x000e220000000800 */
[C---:B------:R-:W-:Y:S02]  /*30e40*/  FMUL R6, R21.reuse, R6 ;  /* 0x0000000615067220 */ /* 0x040fe40000400000 */
[C---:B------:R-:W-:Y:S02]  /*30e50*/  FMUL R5, R21.reuse, R5 ;  /* 0x0000000515057220 */ /* 0x040fe40000400000 */
[----:B0-----:R-:W-:-:S05]  /*30e60*/  FFMA R7, R21, R7, R0 ;  /* 0x0000000715077223 */ /* 0x001fca0000000000 */
[----:B------:R0:W-:Y:S04]  /*30e70*/  STL [R1+0x8e8], R7 ;  /* 0x0008e80701007387 */ /* 0x0001e80000100800 */
[----:B------:R-:W4:Y:S04]  /*30e80*/  LDL.LU R10, [R1+0x620] ;  /* 0x00062000010a7983 */ /* 0x000f280000300800 */
[----:B------:R1:W-:Y:S04]  /*30e90*/  STL [R1+0xe0], R6 ;  /* 0x0000e00601007387 */ /* 0x0003e80000100800 */
[----:B------:R-:W4:Y:S04]  /*30ea0*/  LDL.LU R9, [R1+0x624] ;  /* 0x0006240001097983 */ /* 0x000f280000300800 */
[----:B------:R1:W-:Y:S04]  /*30eb0*/  STL [R1+0xe4], R5 ;  /* 0x0000e40501007387 */ /* 0x0003e80000100800 */
[----:B------:R-:W4:Y:S04]  /*30ec0*/  LDL.LU R8, [R1+0x610] ;  /* 0x0006100001087983 */ /* 0x000f280000300800 */
[----:B0-----:R-:W4:Y:S04]  /*30ed0*/  LDL.LU R7, [R1+0x614] ;  /* 0x0006140001077983 */ /* 0x001f280000300800 */
[----:B-1----:R-:W4:Y:S04]  /*30ee0*/  LDL.LU R6, [R1+0x600] ;  /* 0x0006000001067983 */ /* 0x002f280000300800 */
[----:B------:R-:W4:Y:S01]  /*30ef0*/  LDL.LU R5, [R1+0x604] ;  /* 0x0006040001057983 */ /* 0x000f220000300800 */
[----:B--2---:R-:W-:-:S05]  /*30f00*/  FMUL R15, R21, R15 ;  /* 0x0000000f150f7220 */ /* 0x004fca0000400000 */
[----:B------:R-:W-:Y:S01]  /*30f10*/  STL [R1+0xd0], R15 ;  /* 0x0000d00f01007387 */ /* 0x000fe20000100800 */
[C---:B---3--:R-:W-:Y:S02]  /*30f20*/  FMUL R14, R21.reuse, R14 ;  /* 0x0000000e150e7220 */ /* 0x048fe40000400000 */
[----:B----4-:R-:W-:-:S03]  /*30f30*/  FMUL R13, R21, R13 ;  /* 0x0000000d150d7220 */ /* 0x010fc60000400000 */
        /* <DEDUP_REMOVED lines=8> */
[----:B------:R0:W-:Y:S04]  /*30fc0*/  STL [R1+0xb4], R4 ;  /* 0x0000b40401007387 */ /* 0x0001e80000100800 */
[----:B0-----:R-:W2:Y:S04]  /*30fd0*/  LDL.LU R4, [R1+0x8ec] ;  /* 0x0008ec0001047983 */ /* 0x001ea80000300800 */
[----:B------:R0:W-:Y:S04]  /*30fe0*/  STL [R1+0xa0], R3 ;  /* 0x0000a00301007387 */ /* 0x0001e80000100800 */
[----:B0-----:R-:W3:Y:S01]  /*30ff0*/  LDL.LU R3, [R1+0x678] ;  /* 0x0006780001037983 */ /* 0x001ee20000300800 */
[----:B------:R-:W-:-:S02]  /*31000*/  LEA.HI R28, R28, 0x58, RZ, 0x1e ;  /* 0x000000581c1c7811 */ /* 0x000fc400078ff0ff */
[----:B------:R-:W-:Y:S02]  /*31010*/  LEA.HI R29, R29, 0x60, RZ, 0x1e ;  /* 0x000000601d1d7811 */ /* 0x000fe400078ff0ff */
[----:B------:R-:W-:-:S03]  /*31020*/  SHF.L.U32 R28, R28, 0x5, RZ ;  /* 0x000000051c1c7819 */ /* 0x000fc600000006ff */
[----:B------:R-:W-:Y:S02]  /*31030*/  IMAD.SHL.U32 R29, R29, 0x20, RZ ;  /* 0x000000201d1d7824 */ /* 0x000fe400078e00ff */
[----:B------:R-:W-:Y:S04]  /*31040*/  LDS R0, [R28+0x20000] ;  /* 0x020000001c007984 */ /* 0x000fe80000000800 */
[----:B------:R-:W0:Y:S01]  /*31050*/  LDS R12, [R29+0x20000] ;  /* 0x020000001d0c7984 */ /* 0x000e220000000800 */
[----:B------:R-:W-:-:S05]  /*31060*/  FMUL R2, R21, R2 ;  /* 0x0000000215027220 */ /* 0x000fca0000400000 */
[----:B------:R1:W-:Y:S04]  /*31070*/  STL [R1+0xa4], R2 ;  /* 0x0000a40201007387 */ /* 0x0003e80000100800 */
[----:B-1----:R-:W4:Y:S01]  /*31080*/  LDL.LU R2, [R1+0x67c] ;  /* 0x00067c0001027983 */ /* 0x002f220000300800 */
[C---:B------:R-:W-:Y:S02]  /*31090*/  FMUL R10, R21.reuse, R10 ;  /* 0x0000000a150a7220 */ /* 0x040fe40000400000 */
[----:B------:R-:W-:-:S03]  /*310a0*/  FMUL R9, R21, R9 ;  /* 0x0000000915097220 */ /* 0x000fc60000400000 */
[----:B------:R1:W-:Y:S01]  /*310b0*/  STL [R1+0x90], R10 ;  /* 0x0000900a01007387 */ /* 0x0003e20000100800 */
[----:B------:R-:W-:-:S03]  /*310c0*/  FMUL R8, R21, R8 ;  /* 0x0000000815087220 */ /* 0x000fc60000400000 */
[----:B------:R0:W-:Y:S01]  /*310d0*/  STL [R1+0x94], R9 ;  /* 0x0000940901007387 */ /* 0x0001e20000100800 */
[----:B------:R-:W-:-:S03]  /*310e0*/  FMUL R7, R21, R7 ;  /* 0x0000000715077220 */ /* 0x000fc60000400000 */
[----:B------:R0:W-:Y:S01]  /*310f0*/  STL [R1+0x60], R8 ;  /* 0x0000600801007387 */ /* 0x0001e20000100800 */
        /* <DEDUP_REMOVED lines=9> */
[----:B-1----:R-:W4:Y:S04]  /*31190*/  LDL.LU R10, [R1+0x648] ;  /* 0x00064800010a7983 */ /* 0x002f280000300800 */
[----:B0-----:R-:W4:Y:S04]  /*311a0*/  LDL.LU R9, [R1+0x64c] ;  /* 0x00064c0001097983 */ /* 0x001f280000300800 */
[----:B------:R-:W4:Y:S04]  /*311b0*/  LDL.LU R8, [R1+0x638] ;  /* 0x0006380001087983 */ /* 0x000f280000300800 */
[----:B------:R-:W-:Y:S04]  /*311c0*/  STL [R1+0x2218], R12 ;  /* 0x0022180c01007387 */ /* 0x000fe80000100800 */
[----:B------:R-:W4:Y:S01]  /*311d0*/  LDL.LU R7, [R1+0x63c] ;  /* 0x00063c0001077983 */ /* 0x000f220000300800 */
[----:B--2---:R-:W-:-:S05]  /*311e0*/  FFMA R4, R22, R4, R0 ;  /* 0x0000000416047223 */ /* 0x004fca0000000000 */
[----:B------:R0:W-:Y:S01]  /*311f0*/  STL [R1+0x8ec], R4 ;  /* 0x0008ec0401007387 */ /* 0x0001e20000100800 */
[----:B---3--:R-:W-:-:S05]  /*31200*/  FMUL R3, R22, R3 ;  /* 0x0000000316037220 */ /* 0x008fca0000400000 */
[----:B------:R1:W-:Y:S04]  /*31210*/  STL [R1+0xe8], R3 ;  /* 0x0000e80301007387 */ /* 0x0003e80000100800 */
[----:B------:R-:W2:Y:S01]  /*31220*/  LDL.LU R6, [R1+0x628] ;  /* 0x0006280001067983 */ /* 0x000ea20000300800 */
[----:B----4-:R-:W-:-:S05]  /*31230*/  FMUL R0, R22, R2 ;  /* 0x0000000216007220 */ /* 0x010fca0000400000 */
[----:B------:R3:W-:Y:S04]  /*31240*/  STL [R1+0xec], R0 ;  /* 0x0000ec0001007387 */ /* 0x0007e80000100800 */
[----:B------:R-:W4:Y:S04]  /*31250*/  LDL.LU R5, [R1+0x62c] ;  /* 0x00062c0001057983 */ /* 0x000f280000300800 */
[----:B0-----:R-:W4:Y:S04]  /*31260*/  LDL.LU R4, [R1+0x618] ;  /* 0x0006180001047983 */ /* 0x001f280000300800 */
[----:B-1----:R-:W4:Y:S04]  /*31270*/  LDL.LU R3, [R1+0x61c] ;  /* 0x00061c0001037983 */ /* 0x002f280000300800 */
[----:B------:R-:W4:Y:S04]  /*31280*/  LDL.LU R2, [R1+0x608] ;  /* 0x0006080001027983 */ /* 0x000f280000300800 */
[----:B---3--:R-:W3:Y:S04]  /*31290*/  LDL.LU R0, [R1+0x60c] ;  /* 0x00060c0001007983 */ /* 0x008ee80000300800 */
[----:B------:R-:W3:Y:S04]  /*312a0*/  LDL.LU R28, [R1+0x4a0] ;  /* 0x0004a000011c7983 */ /* 0x000ee80000300800 */
[----:B------:R-:W3:Y:S04]  /*312b0*/  LDL.LU R14, [R1+0x4a4] ;  /* 0x0004a400010e7983 */ /* 0x000ee80000300800 */
[----:B------:R-:W3:Y:S01]  /*312c0*/  LDL R29, [R1+0x45c] ;  /* 0x00045c00011d7983 */ /* 0x000ee20000100800 */
[----:B------:R-:W-:-:S02]  /*312d0*/  FMUL R16, R22, R16 ;  /* 0x0000001016107220 */ /* 0x000fc40000400000 */
        /* <DEDUP_REMOVED lines=15> */
[----:B------:R-:W3:Y:S01]  /*313d0*/  LDL.LU R19, [R1+0x498] ;  /* 0x0004980001137983 */ /* 0x000ee20000300800 */
[----:B--2---:R-:W-:-:S05]  /*313e0*/  FMUL R6, R22, R6 ;  /* 0x0000000616067220 */ /* 0x004fca0000400000 */
[----:B------:R-:W-:Y:S04]  /*313f0*/  STL [R1+0x98], R6 ;  /* 0x0000980601007387 */ /* 0x000fe80000100800 */
[----:B------:R-:W2:Y:S01]  /*31400*/  LDL.LU R23, [R1+0x49c] ;  /* 0x00049c0001177983 */ /* 0x000ea20000300800 */
[C---:B----4-:R-:W-:Y:S02]  /*31410*/  FMUL R5, R22.reuse, R5 ;  /* 0x0000000516057220 */ /* 0x050fe40000400000 */
[----:B------:R-:W-:-:S03]  /*31420*/  FMUL R4, R22, R4 ;  /* 0x0000000416047220 */ /* 0x000fc60000400000 */
[----:B------:R-:W-:Y:S01]  /*31430*/  STL [R1+0x9c], R5 ;  /* 0x00009c0501007387 */ /* 0x000fe20000100800 */
[----:B------:R-:W-:-:S03]  /*31440*/  FMUL R3, R22, R3 ;  /* 0x0000000316037220 */ /* 0x000fc60000400000 */
[----:B------:R-:W-:Y:S01]  /*31450*/  STL [R1+0x68], R4 ;  /* 0x0000680401007387 */ /* 0x000fe20000100800 */
[----:B------:R-:W-:-:S03]  /*31460*/  FMUL R2, R22, R2 ;  /* 0x0000000216027220 */ /* 0x000fc60000400000 */
[----:B------:R-:W-:Y:S01]  /*31470*/  STL [R1+0x6c], R3 ;  /* 0x00006c0301007387 */ /* 0x000fe20000100800 */
[----:B---3--:R-:W-:-:S03]  /*31480*/  FMUL R0, R22, R0 ;  /* 0x0000000016007220 */ /* 0x008fc60000400000 */
[----:B0-----:R-:W3:Y:S04]  /*31490*/  LDL.LU R12, [R1+0x490] ;  /* 0x00049000010c7983 */ /* 0x001ee80000300800 */
[----:B------:R-:W-:Y:S04]  /*314a0*/  STL [R1+0x58], R2 ;  /* 0x0000580201007387 */ /* 0x000fe80000100800 */
[----:B------:R-:W3:Y:S04]  /*314b0*/  LDL.LU R22, [R1+0x494] ;  /* 0x0004940001167983 */ /* 0x000ee80000300800 */
[----:B------:R0:W-:Y:S04]  /*314c0*/  STL [R1+0x5c], R0 ;  /* 0x00005c0001007387 */ /* 0x0001e80000100800 */
[----:B------:R-:W4:Y:S04]  /*314d0*/  LDL.LU R21, [R1+0x48c] ;  /* 0x00048c0001157983 */ /* 0x000f280000300800 */
[----:B------:R-:W4:Y:S04]  /*314e0*/  LDL.LU R20, [R1+0x484] ;  /* 0x0004840001147983 */ /* 0x000f280000300800 */
[----:B0-----:R-:W4:Y:S04]  /*314f0*/  LDL.LU R0, [R1+0x478] ;  /* 0x0004780001007983 */ /* 0x001f280000300800 */
[----:B------:R-:W4:Y:S04]  /*31500*/  LDL.LU R11, [R1+0x47c] ;  /* 0x00047c00010b7983 */ /* 0x000f280000300800 */
        /* <DEDUP_REMOVED lines=9> */
[----:B------:R-:W4:Y:S01]  /*315a0*/  LDL.LU R6, [R1+0x414] ;  /* 0x0004140001067983 */ /* 0x000f220000300800 */
[----:B------:R-:W-:-:S03]  /*315b0*/  F2FP.PACK_AB R28, R28, R14 ;  /* 0x0000000e1c1c723e */ /* 0x000fc600000000ff */
        /* <DEDUP_REMOVED lines=8> */
[----:B------:R0:W-:Y:S04]  /*31640*/  STL [R1+0x21ac], R28 ;  /* 0x0021ac1c01007387 */ /* 0x0001e80000100800 */
[----:B0-----:R-:W4:Y:S04]  /*31650*/  LDL.LU R28, [R1+0x480] ;  /* 0x00048000011c7983 */ /* 0x001f280000300800 */
[----:B------:R-:W4:Y:S01]  /*31660*/  LDL.LU R26, [R1+0x334] ;  /* 0x00033400011a7983 */ /* 0x000f220000300800 */
[----:B--2---:R-:W-:-:S03]  /*31670*/  F2FP.PACK_AB R23, R19, R23 ;  /* 0x000000171317723e */ /* 0x004fc600000000ff */
[----:B------:R-:W2:Y:S04]  /*31680*/  LDL.LU R19, [R1+0x338] ;  /* 0x0003380001137983 */ /* 0x000ea80000300800 */
[----:B------:R0:W-:Y:S04]  /*31690*/  STL [R1+0x21b0], R23 ;  /* 0x0021b01701007387 */ /* 0x0001e80000100800 */
[----:B0-----:R-:W2:Y:S01]  /*316a0*/  LDL.LU R23, [R1+0x488] ;  /* 0x0004880001177983 */ /* 0x001ea20000300800 */
[----:B---3--:R-:W-:-:S03]  /*316b0*/  F2FP.PACK_AB R22, R12, R22 ;  /* 0x000000160c16723e */ /* 0x008fc600000000ff */
[----:B------:R-:W3:Y:S04]  /*316c0*/  LDL.LU R12, [R1+0x2218] ;  /* 0x00221800010c7983 */ /* 0x000ee80000300800 */
[----:B------:R-:W-:Y:S01]  /*316d0*/  STL [R1+0x21b4], R22 ;  /* 0x0021b41601007387 */ /* 0x000fe20000100800 */
[----:B----4-:R-:W-:Y:S02]  /*316e0*/  F2FP.PACK_AB R11, R0, R11 ;  /* 0x0000000b000b723e */ /* 0x010fe400000000ff */
[----:B------:R-:W-:Y:S02]  /*316f0*/  F2FP.PACK_AB R10, R2, R10 ;  /* 0x0000000a020a723e */ /* 0x000fe400000000ff */
[----:B------:R-:W-:Y:S02]  /*31700*/  F2FP.PACK_AB R9, R3, R9 ;  /* 0x000000090309723e */ /* 0x000fe400000000ff */
[----:B------:R-:W-:-:S02]  /*31710*/  F2FP.PACK_AB R8, R4, R8 ;  /* 0x000000080408723e */ /* 0x000fc400000000ff */
[----:B------:R-:W-:Y:S02]  /*31720*/  F2FP.PACK_AB R20, R28, R20 ;  /* 0x000000141c14723e */ /* 0x000fe400000000ff */
[----:B--2---:R-:W-:-:S05]  /*31730*/  F2FP.PACK_AB R21, R23, R21 ;  /* 0x000000151715723e */ /* 0x004fca00000000ff */
[----:B------:R-:W-:Y:S04]  /*31740*/  STL [R1+0x21b8], R21 ;  /* 0x0021b81501007387 */ /* 0x000fe80000100800 */
[----:B------:R-:W-:Y:S04]  /*31750*/  STL [R1+0x21bc], R20 ;  /* 0x0021bc1401007387 */ /* 0x000fe80000100800 */
[----:B------:R-:W-:Y:S04]  /*31760*/  STL [R1+0x21c0], R11 ;  /* 0x0021c00b01007387 */ /* 0x000fe80000100800 */
[----:B------:R-:W-:Y:S04]  /*31770*/  STL [R1+0x21c4], R10 ;  /* 0x0021c40a01007387 */ /* 0x000fe80000100800 */
[----:B------:R-:W-:Y:S04]  /*31780*/  STL [R1+0x21c8], R9 ;  /* 0x0021c80901007387 */ /* 0x000fe80000100800 */
[----:B------:R0:W-:Y:S04]  /*31790*/  STL [R1+0x21cc], R8 ;  /* 0x0021cc0801007387 */ /* 0x0001e80000100800 */
[----:B0-----:R-:W3:Y:S01]  /*317a0*/  LDL.LU R8, [R1+0x8f0] ;  /* 0x0008f00001087983 */ /* 0x001ee20000300800 */
[----:B------:R-:W-:-:S02]  /*317b0*/  F2FP.PACK_AB R7, R5, R7 ;  /* 0x000000070507723e */ /* 0x000fc400000000ff */
[----:B------:R-:W-:Y:S02]  /*317c0*/  F2FP.PACK_AB R6, R15, R6 ;  /* 0x000000060f06723e */ /* 0x000fe400000000ff */
[----:B------:R-:W-:Y:S02]  /*317d0*/  F2FP.PACK_AB R5, R24, R25 ;  /* 0x000000191805723e */ /* 0x000fe400000000ff */
[----:B------:R-:W-:Y:S01]  /*317e0*/  F2FP.PACK_AB R4, R13, R27 ;  /* 0x0000001b0d04723e */ /* 0x000fe200000000ff */
[----:B------:R-:W-:Y:S01]  /*317f0*/  STL [R1+0x21d0], R7 ;  /* 0x0021d00701007387 */ /* 0x000fe20000100800 */
[----:B------:R-:W-:Y:S02]  /*31800*/  F2FP.PACK_AB R3, R16, R14 ;  /* 0x0000000e1003723e */ /* 0x000fe400000000ff */
[----:B------:R-:W-:Y:S01]  /*31810*/  F2FP.PACK_AB R2, R17, R18 ;  /* 0x000000121102723e */ /* 0x000fe200000000ff */
[----:B------:R-:W-:Y:S01]  /*31820*/  STL [R1+0x21d4], R6 ;  /* 0x0021d40601007387 */ /* 0x000fe20000100800 */
[----:B------:R-:W-:-:S03]  /*31830*/  F2FP.PACK_AB R0, R26, R19 ;  /* 0x000000131a00723e */ /* 0x000fc600000000ff */
[----:B------:R-:W-:Y:S04]  /*31840*/  STL [R1+0x21d8], R5 ;  /* 0x0021d80501007387 */ /* 0x000fe80000100800 */
[----:B------:R-:W-:Y:S04]  /*31850*/  STL [R1+0x21dc], R4 ;  /* 0x0021dc0401007387 */ /* 0x000fe80000100800 */
[----:B------:R0:W-:Y:S04]  /*31860*/  STL [R1+0x21e0], R3 ;  /* 0x0021e00301007387 */ /* 0x0001e80000100800 */
[----:B------:R1:W-:Y:S04]  /*31870*/  STL [R1+0x21e4], R2 ;  /* 0x0021e40201007387 */ /* 0x0003e80000100800 */
[----:B------:R-:W-:Y:S04]  /*31880*/  STL [R1+0x21e8], R0 ;  /* 0x0021e80001007387 */ /* 0x000fe80000100800 */
[----:B0-----:R-:W2:Y:S04]  /*31890*/  LDL.LU R3, [R1+0x860] ;  /* 0x0008600001037983 */ /* 0x001ea80000300800 */
[----:B------:R-:W4:Y:S04]  /*318a0*/  LDL.LU R5, [R1+0x858] ;  /* 0x0008580001057983 */ /* 0x000f280000300800 */
[----:B------:R-:W2:Y:S04]  /*318b0*/  LDL.LU R6, [R1+0x850] ;  /* 0x0008500001067983 */ /* 0x000ea80000300800 */
[----:B------:R-:W0:Y:S04]  /*318c0*/  S2R R19, SR_TID.X ;  /* 0x0000000000137919 */ /* 0x000e280000002100 */
[----:B-1----:R-:W1:Y:S01]  /*318d0*/  S2R R2, SR_TID.X ;  /* 0x0000000000027919 */ /* 0x002e620000002100 */
[----:B0-----:R-:W-:-:S04]  /*318e0*/  LOP3.LUT R19, R19, 0x1c, RZ, 0xc0, !PT ;  /* 0x0000001c13137812 */ /* 0x001fc800078ec0ff */
[----:B------:R-:W-:Y:S01]  /*318f0*/  LEA.HI R4, R19, 0x68, RZ, 0x1e ;  /* 0x0000006813047811 */ /* 0x000fe200078ff0ff */
[----:B---3--:R-:W-:-:S05]  /*31900*/  FFMA R8, R29, R8, R12 ;  /* 0x000000081d087223 */ /* 0x008fca000000000c */
[----:B------:R0:W-:Y:S04]  /*31910*/  STL [R1+0x8f0], R8 ;  /* 0x0008f00801007387 */ /* 0x0001e80000100800 */
        /* <DEDUP_REMOVED lines=18> */
[----:B------:R-:W3:Y:S01]  /*31a40*/  LDL.LU R18, [R1+0x7b0] ;  /* 0x0007b00001127983 */ /* 0x000ee20000300800 */
[----:B------:R-:W-:-:S03]  /*31a50*/  IMAD.SHL.U32 R4, R4, 0x20, RZ ;  /* 0x0000002004047824 */ /* 0x000fc600078e00ff */
[----:B------:R-:W3:Y:S01]  /*31a60*/  LDL.LU R26, [R1+0x6e8] ;  /* 0x0006e800011a7983 */ /* 0x000ee20000300800 */
[----:B-1----:R-:W-:-:S03]  /*31a70*/  LOP3.LUT R0, R2, 0xc0, RZ, 0xc0, !PT ;  /* 0x000000c002007812 */ /* 0x002fc600078ec0ff */
[----:B------:R-:W3:Y:S04]  /*31a80*/  LDL.LU R19, [R1+0x4a8] ;  /* 0x0004a80001137983 */ /* 0x000ee80000300800 */
[----:B------:R0:W-:Y:S02]  /*31a90*/  STL [R1+0x2130], R29 ;  /* 0x0021301d01007387 */ /* 0x0001e40000100800 */
[----:B0-----:R-:W-:Y:S02]  /*31aa0*/  LOP3.LUT R29, R2, 0x1c, RZ, 0xc0, !PT ;  /* 0x0000001c021d7812 */ /* 0x001fe400078ec0ff */
[----:B------:R-:W0:Y:S04]  /*31ab0*/  LDS R2, [R4+0x20000] ;  /* 0x0200000004027984 */ /* 0x000e280000000800 */
[----:B------:R-:W1:Y:S01]  /*31ac0*/  S2R R14, SR_TID.X ;  /* 0x00000000000e7919 */ /* 0x000e620000002100 */
[----:B------:R-:W-:-:S02]  /*31ad0*/  SHF.R.U32.HI R0, RZ, 0x2, R0 ;  /* 0x00000002ff007819 */ /* 0x000fc40000011600 */
[----:B-1----:R-:W-:-:S04]  /*31ae0*/  LOP3.LUT R14, R14, 0xff, RZ, 0xc0, !PT ;  /* 0x000000ff0e0e7812 */ /* 0x002fc800078ec0ff */
[----:B------:R-:W-:Y:S01]  /*31af0*/  SHF.L.U32 R14, R14, 0x1, RZ ;  /* 0x000000010e0e7819 */ /* 0x000fe200000006ff */
[----:B0-----:R0:W-:Y:S03]  /*31b00*/  STL [R1+0x8ac], R2 ;  /* 0x0008ac0201007387 */ /* 0x0011e60000100800 */
[----:B------:R-:W-:Y:S02]  /*31b10*/  LOP3.LUT R4, R14, R0, RZ, 0x3c, !PT ;  /* 0x000000000e047212 */ /* 0x000fe400078e3cff */
[C---:B0-----:R-:W-:Y:S02]  /*31b20*/  LEA.HI R2, R29.reuse, 0x78, RZ, 0x1e ;  /* 0x000000781d027811 */ /* 0x041fe400078ff0ff */
[----:B------:R-:W-:-:S03]  /*31b30*/  LEA.HI R29, R29, 0x70, RZ, 0x1e ;  /* 0x000000701d1d7811 */ /* 0x000fc600078ff0ff */
[----:B------:R-:W-:Y:S01]  /*31b40*/  IMAD.SHL.U32 R2, R2, 0x20, RZ ;  /* 0x0000002002027824 */ /* 0x000fe200078e00ff */
[----:B------:R-:W-:Y:S01]  /*31b50*/  SHF.L.U32 R29, R29, 0x5, RZ ;  /* 0x000000051d1d7819 */ /* 0x000fe200000006ff */
[----:B------:R-:W-:Y:S04]  /*31b60*/  STL [R1+0x21fc], R14 ;  /* 0x0021fc0e01007387 */ /* 0x000fe80000100800 */
[----:B------:R-:W-:Y:S04]  /*31b70*/  STL [R1+0x21f8], R0 ;  /* 0x0021f80001007387 */ /* 0x000fe80000100800 */
[----:B------:R-:W0:Y:S04]  /*31b80*/  LDS R14, [R29+0x20000] ;  /* 0x020000001d0e7984 */ /* 0x000e280000000800 */
[----:B------:R-:W1:Y:S04]  /*31b90*/  LDS R0, [R2+0x20000] ;  /* 0x0200000002007984 */ /* 0x000e680000000800 */
[----:B------:R-:W-:Y:S06]  /*31ba0*/  BAR.SYNC.DEFER_BLOCKING 0x0 ;  /* 0x0000000000007b1d */ /* 0x000fec0000010000 */
[----:B--2---:R-:W-:Y:S04]  /*31bb0*/  STS.U16 [R4+0x20000], R3 ;  /* 0x0200000304007388 */ /* 0x004fe80000000400 */
[----:B----4-:R-:W-:Y:S04]  /*31bc0*/  STS.U16 [R4+0x20400], R5 ;  /* 0x0204000504007388 */ /* 0x010fe80000000400 */
[----:B------:R-:W-:Y:S04]  /*31bd0*/  STS.U16 [R4+0x20800], R6 ;  /* 0x0208000604007388 */ /* 0x000fe80000000400 */
[----:B0-----:R-:W-:Y:S04]  /*31be0*/  STL [R1+0x8a8], R14 ;  /* 0x0008a80e01007387 */ /* 0x001fe80000100800 */
[----:B-1----:R-:W-:Y:S04]  /*31bf0*/  STL [R1+0x8a4], R0 ;  /* 0x0008a40001007387 */ /* 0x002fe80000100800 */
[----:B---3--:R-:W-:Y:S04]  /*31c00*/  STS.U16 [R4+0x20c00], R7 ;  /* 0x020c000704007388 */ /* 0x008fe80000000400 */
        /* <DEDUP_REMOVED lines=18> */
[----:B0-----:R-:W2:Y:S04]  /*31d30*/  LDL.LU R18, [R1+0x35c] ;  /* 0x00035c0001127983 */ /* 0x001ea80000300800 */
[----:B--2---:R0:W-:Y:S04]  /*31d40*/  STL [R1+0x220c], R18 ;  /* 0x00220c1201007387 */ /* 0x0041e80000100800 */
[----:B0-----:R-:W2:Y:S04]  /*31d50*/  LDL.LU R18, [R1+0x38c] ;  /* 0x00038c0001127983 */ /* 0x001ea80000300800 */
[----:B--2---:R0:W-:Y:S04]  /*31d60*/  STL [R1+0x2210], R18 ;  /* 0x0022101201007387 */ /* 0x0041e80000100800 */
[----:B0-----:R-:W2:Y:S04]  /*31d70*/  LDL.LU R18, [R1+0x41c] ;  /* 0x00041c0001127983 */ /* 0x001ea80000300800 */
[----:B------:R-:W-:Y:S04]  /*31d80*/  STS.U16 [R4+0x25800], R26 ;  /* 0x0258001a04007388 */ /* 0x000fe80000000400 */
[----:B------:R-:W-:Y:S04]  /*31d90*/  STS.U16 [R4+0x25c00], R19 ;  /* 0x025c001304007388 */ /* 0x000fe80000000400 */
[----:B--2---:R0:W-:Y:S04]  /*31da0*/  STL [R1+0x2214], R18 ;  /* 0x0022141201007387 */ /* 0x0041e80000100800 */
[----:B0-----:R-:W2:Y:S04]  /*31db0*/  LDL.LU R18, [R1+0x42c] ;  /* 0x00042c0001127983 */ /* 0x001ea80000300800 */
[----:B------:R-:W3:Y:S04]  /*31dc0*/  LDL.LU R19, [R1+0x34c] ;  /* 0x00034c0001137983 */ /* 0x000ee80000300800 */
[----:B------:R-:W4:Y:S04]  /*31dd0*/  LDL.LU R0, [R1+0x344] ;  /* 0x0003440001007983 */ /* 0x000f280000300800 */
        /* <DEDUP_REMOVED lines=31> */
[----:B--2---:R0:W-:Y:S04]  /*31fd0*/  STS.U16 [R4+0x26c00], R18 ;  /* 0x026c001204007388 */ /* 0x0041e80000000400 */
[----:B---3--:R1:W-:Y:S04]  /*31fe0*/  STS.U16 [R4+0x27000], R19 ;  /* 0x0270001304007388 */ /* 0x0083e80000000400 */
[----:B----4-:R-:W-:Y:S04]  /*31ff0*/  STS.U16 [R4+0x27400], R0 ;  /* 0x0274000004007388 */ /* 0x010fe80000000400 */
[----:B0-----:R-:W2:Y:S04]  /*32000*/  LDL.LU R18, [R1+0x2208] ;  /* 0x0022080001127983 */ /* 0x001ea80000300800 */
[----:B-1----:R-:W3:Y:S04]  /*32010*/  LDL.LU R19, [R1+0x2204] ;  /* 0x0022040001137983 */ /* 0x002ee80000300800 */
[----:B------:R0:W-:Y:S04]  /*32020*/  STS.U16 [R4+0x27800], R14 ;  /* 0x0278000e04007388 */ /* 0x0001e80000000400 */
[----:B0-----:R-:W4:Y:S04]  /*32030*/  LDL.LU R14, [R1+0x30] ;  /* 0x00003000010e7983 */ /* 0x001f280000300800 */
[----:B------:R-:W-:Y:S04]  /*32040*/  STS.U16 [R4+0x27c00], R29 ;  /* 0x027c001d04007388 */ /* 0x000fe80000000400 */
[----:B------:R-:W-:Y:S04]  /*32050*/  STS.U16 [R4+0x28000], R2 ;  /* 0x0280000204007388 */ /* 0x000fe80000000400 */
[----:B------:R-:W-:Y:S04]  /*32060*/  STS.U16 [R4+0x28400], R3 ;  /* 0x0284000304007388 */ /* 0x000fe80000000400 */
[----:B------:R-:W-:Y:S04]  /*32070*/  STS.U16 [R4+0x28800], R5 ;  /* 0x0288000504007388 */ /* 0x000fe80000000400 */
[----:B------:R-:W-:Y:S04]  /*32080*/  STS.U16 [R4+0x28c00], R6 ;  /* 0x028c000604007388 */ /* 0x000fe80000000400 */
[----:B----4-:R0:W-:Y:S04]  /*32090*/  STL [R1+0x2200], R14 ;  /* 0x0022000e01007387 */ /* 0x0101e80000100800 */
[----:B0-----:R-:W4:Y:S04]  /*320a0*/  LDL.LU R14, [R1+0x38] ;  /* 0x00003800010e7983 */ /* 0x001f280000300800 */
[----:B------:R-:W4:Y:S04]  /*320b0*/  LDL.LU R0, [R1+0x28] ;  /* 0x0000280001007983 */ /* 0x000f280000300800 */
[----:B------:R-:W4:Y:S04]  /*320c0*/  LDL.LU R29, [R1+0x20] ;  /* 0x00002000011d7983 */ /* 0x000f280000300800 */
[----:B------:R-:W4:Y:S04]  /*320d0*/  LDL.LU R2, [R1+0x18] ;  /* 0x0000180001027983 */ /* 0x000f280000300800 */
[----:B------:R-:W4:Y:S04]  /*320e0*/  LDL.LU R3, [R1+0x10] ;  /* 0x0000100001037983 */ /* 0x000f280000300800 */
[----:B------:R0:W-:Y:S04]  /*320f0*/  STS.U16 [R4+0x29000], R7 ;  /* 0x0290000704007388 */ /* 0x0001e80000000400 */
[----:B------:R-:W4:Y:S04]  /*32100*/  LDL.LU R5, [R1+0x8] ;  /* 0x0000080001057983 */ /* 0x000f280000300800 */
[----:B------:R1:W-:Y:S04]  /*32110*/  STS.U16 [R4+0x29400], R8 ;  /* 0x0294000804007388 */ /* 0x0003e80000000400 */
[----:B------:R-:W4:Y:S04]  /*32120*/  LDL.LU R6, [R1+0x85c] ;  /* 0x00085c0001067983 */ /* 0x000f280000300800 */
[----:B------:R1:W-:Y:S04]  /*32130*/  STS.U16 [R4+0x29800], R9 ;  /* 0x0298000904007388 */ /* 0x0003e80000000400 */
[----:B0-----:R-:W4:Y:S04]  /*32140*/  LDL.LU R7, [R1+0x854] ;  /* 0x0008540001077983 */ /* 0x001f280000300800 */
[----:B------:R0:W-:Y:S04]  /*32150*/  STS.U16 [R4+0x29c00], R10 ;  /* 0x029c000a04007388 */ /* 0x0001e80000000400 */
        /* <DEDUP_REMOVED lines=31> */
[----:B---3--:R-:W-:Y:S04]  /*32350*/  STS.U16 [R4+0x2dc00], R19 ;  /* 0x02dc001304007388 */ /* 0x008fe80000000400 */
[----:B------:R-:W3:Y:S04]  /*32360*/  LDL.LU R17, [R1+0x7c4] ;  /* 0x0007c40001117983 */ /* 0x000ee80000300800 */
[----:B--2---:R1:W-:Y:S04]  /*32370*/  STS.U16 [R4+0x2e000], R18 ;  /* 0x02e0001204007388 */ /* 0x0043e80000000400 */
[----:B0-----:R-:W2:Y:S04]  /*32380*/  LDL.LU R26, [R1+0x7bc] ;  /* 0x0007bc00011a7983 */ /* 0x001ea80000300800 */
[----:B-1----:R-:W2:Y:S04]  /*32390*/  LDL.LU R18, [R1+0x7b4] ;  /* 0x0007b40001127983 */ /* 0x002ea80000300800 */
[----:B------:R-:W2:Y:S04]  /*323a0*/  LDL.LU R19, [R1+0x6ec] ;  /* 0x0006ec0001137983 */ /* 0x000ea80000300800 */
[----:B----4-:R0:W-:Y:S04]  /*323b0*/  STS.U16 [R4+0x2e400], R14 ;  /* 0x02e4000e04007388 */ /* 0x0101e80000000400 */
[----:B0-----:R-:W4:Y:S04]  /*323c0*/  LDL.LU R14, [R1+0x2200] ;  /* 0x00220000010e7983 */ /* 0x001f280000300800 */
[----:B----4-:R0:W-:Y:S04]  /*323d0*/  STS.U16 [R4+0x2e800], R14 ;  /* 0x02e8000e04007388 */ /* 0x0101e80000000400 */
[----:B------:R1:W-:Y:S04]  /*323e0*/  STS.U16 [R4+0x2ec00], R0 ;  /* 0x02ec000004007388 */ /* 0x0003e80000000400 */
[----:B0-----:R-:W4:Y:S04]  /*323f0*/  LDL.LU R14, [R1+0x21fc] ;  /* 0x0021fc00010e7983 */ /* 0x001f280000300800 */
[----:B-1----:R-:W4:Y:S02]  /*32400*/  LDL.LU R0, [R1+0x21f8] ;  /* 0x0021f80001007983 */ /* 0x002f240000300800 */
[----:B----4-:R-:W-:-:S02]  /*32410*/  LOP3.LUT R14, R14, R0, RZ, 0x3c, !PT ;  /* 0x000000000e0e7212 */ /* 0x010fc400078e3cff */
[----:B------:R-:W4:Y:S04]  /*32420*/  LDL.LU R0, [R1+0x3fc] ;  /* 0x0003fc0001007983 */ /* 0x000f280000300800 */
[----:B----4-:R0:W-:Y:S04]  /*32430*/  STL [R1+0x21ec], R0 ;  /* 0x0021ec0001007387 */ /* 0x0101e80000100800 */
[----:B0-----:R-:W4:Y:S04]  /*32440*/  LDL.LU R0, [R1+0x424] ;  /* 0x0004240001007983 */ /* 0x001f280000300800 */
[----:B----4-:R0:W-:Y:S04]  /*32450*/  STL [R1+0x21f0], R0 ;  /* 0x0021f00001007387 */ /* 0x0101e80000100800 */
[----:B0-----:R-:W4:Y:S01]  /*32460*/  LDL.LU R0, [R1+0x440] ;  /* 0x0004400001007983 */ /* 0x001f220000300800 */
[----:B------:R-:W-:-:S03]  /*32470*/  LOP3.LUT R14, R14, 0x40, RZ, 0x3c, !PT ;  /* 0x000000400e0e7812 */ /* 0x000fc600078e3cff */
        /* <DEDUP_REMOVED lines=45> */
[----:B---3--:R1:W-:Y:S04]  /*32750*/  STS.U16 [R14+0x24a00], R17 ;  /* 0x024a00110e007388 */ /* 0x0083e80000000400 */
[----:B0-----:R-:W3:Y:S04]  /*32760*/  LDL.LU R16, [R1+0x184] ;  /* 0x0001840001107983 */ /* 0x001ee80000300800 */
[----:B--2---:R0:W-:Y:S04]  /*32770*/  STS.U16 [R14+0x24e00], R26 ;  /* 0x024e001a0e007388 */ /* 0x0041e80000000400 */
[----:B-1----:R-:W3:Y:S04]  /*32780*/  LDL.LU R17, [R1+0x17c] ;  /* 0x00017c0001117983 */ /* 0x002ee80000300800 */
[----:B------:R1:W-:Y:S04]  /*32790*/  STS.U16 [R14+0x25200], R18 ;  /* 0x025200120e007388 */ /* 0x0003e80000000400 */
[----:B0-----:R-:W3:Y:S04]  /*327a0*/  LDL.LU R26, [R1+0x174] ;  /* 0x00017400011a7983 */ /* 0x001ee80000300800 */
[----:B------:R0:W-:Y:S04]  /*327b0*/  STS.U16 [R14+0x25600], R19 ;  /* 0x025600130e007388 */ /* 0x0001e80000000400 */
[----:B-1----:R-:W3:Y:S04]  /*327c0*/  LDL.LU R18, [R1+0x8c] ;  /* 0x00008c0001127983 */ /* 0x002ee80000300800 */
[----:B0-----:R-:W3:Y:S04]  /*327d0*/  LDL.LU R19, [R1+0x84] ;  /* 0x0000840001137983 */ /* 0x001ee80000300800 */
[----:B------:R-:W3:Y:S04]  /*327e0*/  LDL.LU R29, [R1+0x7c] ;  /* 0x00007c00011d7983 */ /* 0x000ee80000300800 */
[----:B----4-:R0:W-:Y:S04]  /*327f0*/  STS.U16 [R14+0x25a00], R0 ;  /* 0x025a00000e007388 */ /* 0x0101e80000000400 */
[----:B0-----:R-:W4:Y:S04]  /*32800*/  LDL.LU R0, [R1+0x21f4] ;  /* 0x0021f40001007983 */ /* 0x001f280000300800 */
[----:B----4-:R0:W-:Y:S04]  /*32810*/  STS.U16 [R14+0x25e00], R0 ;  /* 0x025e00000e007388 */ /* 0x0101e80000000400 */
[----:B0-----:R-:W4:Y:S04]  /*32820*/  LDL.LU R0, [R1+0x21f0] ;  /* 0x0021f00001007983 */ /* 0x001f280000300800 */
[----:B----4-:R0:W-:Y:S04]  /*32830*/  STS.U16 [R14+0x26200], R0 ;  /* 0x026200000e007388 */ /* 0x0101e80000000400 */
[----:B0-----:R-:W4:Y:S04]  /*32840*/  LDL.LU R0, [R1+0x21ec] ;  /* 0x0021ec0001007983 */ /* 0x001f280000300800 */
[----:B----4-:R0:W-:Y:S04]  /*32850*/  STS.U16 [R14+0x26600], R0 ;  /* 0x026600000e007388 */ /* 0x0101e80000000400 */
[----:B------:R1:W-:Y:S04]  /*32860*/  STS.U16 [R14+0x26a00], R2 ;  /* 0x026a00020e007388 */ /* 0x0003e80000000400 */
[----:B------:R4:W-:Y:S04]  /*32870*/  STS.U16 [R14+0x26e00], R3 ;  /* 0x026e00030e007388 */ /* 0x0009e80000000400 */
[----:B0-----:R-:W2:Y:S04]  /*32880*/  LDL.LU R0, [R1+0x21e8] ;  /* 0x0021e80001007983 */ /* 0x001ea80000300800 */
[----:B-1----:R-:W2:Y:S04]  /*32890*/  LDL.LU R2, [R1+0x21e4] ;  /* 0x0021e40001027983 */ /* 0x002ea80000300800 */
[----:B----4-:R-:W4:Y:S04]  /*328a0*/  LDL.LU R3, [R1+0x21e0] ;  /* 0x0021e00001037983 */ /* 0x010f280000300800 */
[----:B------:R0:W-:Y:S04]  /*328b0*/  STS.U16 [R14+0x27200], R4 ;  /* 0x027200040e007388 */ /* 0x0001e80000000400 */
[----:B------:R1:W-:Y:S04]  /*328c0*/  STS.U16 [R14+0x27600], R5 ;  /* 0x027600050e007388 */ /* 0x0003e80000000400 */
[----:B------:R3:W-:Y:S04]  /*328d0*/  STS.U16 [R14+0x27a00], R6 ;  /* 0x027a00060e007388 */ /* 0x0007e80000000400 */
[----:B0-----:R-:W2:Y:S04]  /*328e0*/  LDL.LU R4, [R1+0x21dc] ;  /* 0x0021dc0001047983 */ /* 0x001ea80000300800 */
[----:B-1----:R-:W2:Y:S04]  /*328f0*/  LDL.LU R5, [R1+0x21d8] ;  /* 0x0021d80001057983 */ /* 0x002ea80000300800 */
[----:B---3--:R-:W3:Y:S04]  /*32900*/  LDL.LU R6, [R1+0x21d4] ;  /* 0x0021d40001067983 */ /* 0x008ee80000300800 */
[----:B------:R0:W-:Y:S04]  /*32910*/  STS.U16 [R14+0x27e00], R7 ;  /* 0x027e00070e007388 */ /* 0x0001e80000000400 */
[----:B------:R1:W-:Y:S04]  /*32920*/  STS.U16 [R14+0x28200], R8 ;  /* 0x028200080e007388 */ /* 0x0003e80000000400 */
[----:B------:R1:W-:Y:S04]  /*32930*/  STS.U16 [R14+0x28600], R9 ;  /* 0x028600090e007388 */ /* 0x0003e80000000400 */
[----:B0-----:R-:W2:Y:S04]  /*32940*/  LDL.LU R7, [R1+0x21d0] ;  /* 0x0021d00001077983 */ /* 0x001ea80000300800 */
[----:B-1----:R-:W2:Y:S04]  /*32950*/  LDL.LU R8, [R1+0x21cc] ;  /* 0x0021cc0001087983 */ /* 0x002ea80000300800 */
[----:B------:R-:W2:Y:S04]  /*32960*/  LDL.LU R9, [R1+0x21c8] ;  /* 0x0021c80001097983 */ /* 0x000ea80000300800 */
        /* <DEDUP_REMOVED lines=36> */
[----:B------:R-:W-:Y:S04]  /*32bb0*/  STS.U16 [R14+0x2d200], R29 ;  /* 0x02d2001d0e007388 */ /* 0x000fe80000000400 */
[----:B--2---:R0:W-:Y:S04]  /*32bc0*/  STS.U16 [R14+0x2d600], R19 ;  /* 0x02d600130e007388 */ /* 0x0041e80000000400 */
[----:B------:R1:W-:Y:S04]  /*32bd0*/  STS.U16 [R14+0x2da00], R18 ;  /* 0x02da00120e007388 */ /* 0x0003e80000000400 */
[----:B------:R-:W-:Y:S04]  /*32be0*/  STS.U16 [R14+0x2de00], R26 ;  /* 0x02de001a0e007388 */ /* 0x000fe80000000400 */
[----:B0-----:R-:W2:Y:S04]  /*32bf0*/  LDL.LU R19, [R1+0x217c] ;  /* 0x00217c0001137983 */ /* 0x001ea80000300800 */
[----:B-1----:R-:W2:Y:S04]  /*32c00*/  LDL.LU R18, [R1+0x2178] ;  /* 0x0021780001127983 */ /* 0x002ea80000300800 */
[----:B------:R0:W-:Y:S04]  /*32c10*/  STS.U16 [R14+0x2e200], R17 ;  /* 0x02e200110e007388 */ /* 0x0001e80000000400 */
[----:B------:R1:W-:Y:S04]  /*32c20*/  STS.U16 [R14+0x2e600], R16 ;  /* 0x02e600100e007388 */ /* 0x0003e80000000400 */
[----:B0-----:R-:W2:Y:S04]  /*32c30*/  LDL.LU R17, [R1+0x2174] ;  /* 0x0021740001117983 */ /* 0x001ea80000300800 */
[----:B-1----:R-:W2:Y:S04]  /*32c40*/  LDL.LU R16, [R1+0x2170] ;  /* 0x0021700001107983 */ /* 0x002ea80000300800 */
[----:B------:R-:W0:Y:S04]  /*32c50*/  S2R R26, SR_TID.X ;  /* 0x00000000001a7919 */ /* 0x000e280000002100 */
[----:B------:R-:W-:Y:S04]  /*32c60*/  STS.U16 [R14+0x2ea00], R27 ;  /* 0x02ea001b0e007388 */ /* 0x000fe80000000400 */
[----:B------:R0:W-:Y:S02]  /*32c70*/  STS.U16 [R14+0x2ee00], R13 ;  /* 0x02ee000d0e007388 */ /* 0x0001e40000000400 */
[----:B0-----:R-:W-:-:S02]  /*32c80*/  SHF.L.U32 R13, R26, 0x2, RZ ;  /* 0x000000021a0d7819 */ /* 0x001fc400000006ff */
[C---:B------:R-:W-:Y:S02]  /*32c90*/  LOP3.LUT R27, R26.reuse, 0xe0, RZ, 0xc0, !PT ;  /* 0x000000e01a1b7812 */ /* 0x040fe400078ec0ff */
[----:B------:R-:W-:Y:S02]  /*32ca0*/  LOP3.LUT R26, R26, 0x1c, RZ, 0xc0, !PT ;  /* 0x0000001c1a1a7812 */ /* 0x000fe400078ec0ff */
[----:B------:R-:W-:Y:S02]  /*32cb0*/  LOP3.LUT R13, R13, 0x7c, RZ, 0xc0, !PT ;  /* 0x0000007c0d0d7812 */ /* 0x000fe400078ec0ff */
[----:B------:R-:W-:-:S03]  /*32cc0*/  SHF.R.U32.HI R27, RZ, 0x1, R27 ;  /* 0x00000001ff1b7819 */ /* 0x000fc6000001161b */
[----:B------:R-:W-:Y:S01]  /*32cd0*/  IMAD R13, R26, 0x20, R13 ;  /* 0x000000201a0d7824 */ /* 0x000fe200078e020d */
[----:B------:R-:W-:Y:S04]  /*32ce0*/  STS.U16 [R14+0x2f200], R25 ;  /* 0x02f200190e007388 */ /* 0x000fe80000000400 */
[----:B------:R-:W-:Y:S01]  /*32cf0*/  LOP3.LUT R13, R13, R27, RZ, 0x3c, !PT ;  /* 0x0000001b0d0d7212 */ /* 0x000fe200078e3cff */
[----:B------:R-:W-:Y:S04]  /*32d00*/  STS.U16 [R14+0x2f600], R24 ;  /* 0x02f600180e007388 */ /* 0x000fe80000000400 */
[----:B------:R0:W-:Y:S04]  /*32d10*/  STS.U16 [R14+0x2fa00], R15 ;  /* 0x02fa000f0e007388 */ /* 0x0001e80000000400 */
[----:B------:R1:W-:Y:S04]  /*32d20*/  STS.U16 [R14+0x2fe00], R12 ;  /* 0x02fe000c0e007388 */ /* 0x0003e80000000400 */
[----:B------:R-:W-:Y:S04]  /*32d30*/  STS [R13+0x30000], R28 ;  /* 0x0300001c0d007388 */ /* 0x000fe80000000800 */
[----:B0-----:R-:W0:Y:S04]  /*32d40*/  S2R R15, SR_TID.X ;  /* 0x00000000000f7919 */ /* 0x001e280000002100 */
[----:B------:R-:W-:Y:S04]  /*32d50*/  STS [R13+0x30400], R23 ;  /* 0x030400170d007388 */ /* 0x000fe80000000800 */
        /* <DEDUP_REMOVED lines=8> */
[----:B---3--:R-:W-:Y:S04]  /*32de0*/  STS [R13+0x32800], R6 ;  /* 0x032800060d007388 */ /* 0x008fe80000000800 */
[----:B------:R-:W-:Y:S04]  /*32df0*/  STS [R13+0x32c00], R5 ;  /* 0x032c00050d007388 */ /* 0x000fe80000000800 */
[----:B------:R-:W-:Y:S04]  /*32e00*/  STS [R13+0x33000], R4 ;  /* 0x033000040d007388 */ /* 0x000fe80000000800 */
[----:B----4-:R-:W-:Y:S04]  /*32e10*/  STS [R13+0x33400], R3 ;  /* 0x033400030d007388 */ /* 0x010fe80000000800 */
[----:B------:R-:W-:Y:S04]  /*32e20*/  STS [R13+0x33800], R2 ;  /* 0x033800020d007388 */ /* 0x000fe80000000800 */
[----:B------:R-:W-:Y:S01]  /*32e30*/  STS [R13+0x33c00], R0 ;  /* 0x033c00000d007388 */ /* 0x000fe20000000800 */
[----:B0-----:R-:W-:-:S02]  /*32e40*/  LOP3.LUT R27, R15, 0x7, RZ, 0xc0, !PT ;  /* 0x000000070f1b7812 */ /* 0x001fc400078ec0ff */
[----:B------:R-:W-:Y:S02]  /*32e50*/  SHF.L.U32 R25, R15, 0x1, RZ ;  /* 0x000000010f197819 */ /* 0x000fe400000006ff */
[----:B------:R-:W-:Y:S02]  /*32e60*/  SHF.L.U32 R26, R27, 0x4, RZ ;  /* 0x000000041b1a7819 */ /* 0x000fe400000006ff */
[----:B------:R-:W-:Y:S02]  /*32e70*/  LOP3.LUT R24, R15, 0xe0, RZ, 0xc0, !PT ;  /* 0x000000e00f187812 */ /* 0x000fe400078ec0ff */
[----:B------:R-:W-:Y:S02]  /*32e80*/  LOP3.LUT R25, R26, 0x30, R25, 0x78, !PT ;  /* 0x000000301a197812 */ /* 0x000fe400078e7819 */
[----:B------:R-:W-:-:S05]  /*32e90*/  LEA R24, R27, R24, 0x2 ;  /* 0x000000181b187211 */ /* 0x000fca00078e10ff */
[----:B------:R-:W-:Y:S01]  /*32ea0*/  IMAD.U32 R24, R24, 0x20, R25 ;  /* 0x0000002018187824 */ /* 0x000fe200078e0019 */
[----:B------:R-:W-:Y:S06]  /*32eb0*/  BAR.SYNC.DEFER_BLOCKING 0x0 ;  /* 0x0000000000007b1d */ /* 0x000fec0000010000 */
[----:B------:R-:W0:Y:S04]  /*32ec0*/  LDSM.16.M88.4 R4, [R24+0x22000] ;  /* 0x022000001804783b */ /* 0x000e280000000200 */
[----:B------:R-:W3:Y:S01]  /*32ed0*/  LDSM.16.M88.4 R8, [R24+0x24000] ;  /* 0x024000001808783b */ /* 0x000ee20000000200 */
[----:B-1----:R-:W-:-:S02]  /*32ee0*/  IMAD.SHL.U32 R14, R27, 0x10, RZ ;  /* 0x000000101b0e7824 */ /* 0x002fc400078e00ff */
[----:B------:R-:W-:-:S05]  /*32ef0*/  IMAD.SHL.U32 R12, R15, 0x80, RZ ;  /* 0x000000800f0c7824 */ /* 0x000fca00078e00ff */
[----:B------:R-:W-:-:S04]  /*32f00*/  LOP3.LUT R12, R14, 0x780, R12, 0xf8, !PT ;  /* 0x000007800e0c7812 */ /* 0x000fc800078ef80c */
[----:B------:R-:W-:-:S05]  /*32f10*/  LOP3.LUT R12, R12, 0x10, R15, 0x78, !PT ;  /* 0x000000100c0c7812 */ /* 0x000fca00078e780f */
[----:B------:R-:W-:Y:S04]  /*32f20*/  LDSM.16.M88.4 R20, [R12+0x30000] ;  /* 0x030000000c14783b */ /* 0x000fe80000000200 */
[----:B------:R-:W1:Y:S04]  /*32f30*/  LDSM.16.M88.4 R12, [R24+0x20000] ;  /* 0x02000000180c783b */ /* 0x000e680000000200 */
[----:B0-----:R-:W-:Y:S04]  /*32f40*/  STL.64 [R1+0x10], R4 ;  /* 0x0000100401007387 */ /* 0x001fe80000100a00 */
[----:B------:R-:W-:Y:S04]  /*32f50*/  STL.64 [R1+0x18], R6 ;  /* 0x0000180601007387 */ /* 0x000fe80000100a00 */
[----:B------:R-:W0:Y:S04]  /*32f60*/  LDSM.16.M88.4 R4, [R24+0x26000] ;  /* 0x026000001804783b */ /* 0x000e280000000200 */
[----:B---3--:R-:W-:Y:S04]  /*32f70*/  STL.64 [R1], R8 ;  /* 0x0000000801007387 */ /* 0x008fe80000100a00 */
[----:B------:R-:W-:Y:S04]  /*32f80*/  STL.64 [R1+0x8], R10 ;  /* 0x0000080a01007387 */ /* 0x000fe80000100a00 */
[----:B------:R-:W3:Y:S04]  /*32f90*/  LDSM.16.M88.4 R8, [R24+0x28000] ;  /* 0x028000001808783b */ /* 0x000ee80000000200 */
[----:B-1----:R-:W-:Y:S04]  /*32fa0*/  STL.64 [R1+0x20], R12 ;  /* 0x0000200c01007387 */ /* 0x002fe80000100a00 */
[----:B------:R-:W-:Y:S04]  /*32fb0*/  STL.64 [R1+0x28], R14 ;  /* 0x0000280e01007387 */ /* 0x000fe80000100a00 */
[----:B0-----:R-:W-:Y:S04]  /*32fc0*/  STL [R1+0x1dd4], R6 ;  /* 0x001dd40601007387 */ /* 0x001fe80000100800 */
[----:B------:R-:W-:Y:S04]  /*32fd0*/  STL [R1+0x1dd0], R7 ;  /* 0x001dd00701007387 */ /* 0x000fe80000100800 */
[----:B---3--:R-:W-:Y:S04]  /*32fe0*/  STL.64 [R1+0x40], R8 ;  /* 0x0000400801007387 */ /* 0x008fe80000100a00 */
[----:B------:R-:W-:Y:S04]  /*32ff0*/  STL.64 [R1+0x48], R10 ;  /* 0x0000480a01007387 */ /* 0x000fe80000100a00 */
[----:B------:R-:W0:Y:S04]  /*33000*/  LDSM.16.M88.4 R8, [R24+0x2a000] ;  /* 0x02a000001808783b */ /* 0x000e280000000200 */
[----:B------:R-:W1:Y:S04]  /*33010*/  S2R R27, SR_TID.X ;  /* 0x00000000001b7919 */ /* 0x000e680000002100 */
[----:B0-----:R-:W-:Y:S01]  /*33020*/  STL.64 [R1+0x30], R8 ;  /* 0x0000300801007387 */ /* 0x001fe20000100a00 */
[----:B------:R-:W-:Y:S01]  /*33030*/  IMAD.MOV.U32 R2, RZ, RZ, R8 ;  /* 0x000000ffff027224 */ /* 0x000fe200078e0008 */
[----:B------:R-:W-:-:S02]  /*33040*/  MOV R0, R9 ;  /* 0x0000000900007202 */ /* 0x000fc40000000f00 */
[----:B------:R-:W-:Y:S04]  /*33050*/  STL.64 [R1+0x38], R10 ;  /* 0x0000380a01007387 */ /* 0x000fe80000100a00 */
[----:B------:R-:W0:Y:S01]  /*33060*/  LDSM.16.M88.4 R8, [R24+0x2c000] ;  /* 0x02c000001808783b */ /* 0x000e220000000200 */
[----:B-1----:R-:W-:-:S04]  /*33070*/  SHF.L.U32 R29, R27, 0x7, RZ ;  /* 0x000000071b1d7819 */ /* 0x002fc800000006ff */
[----:B------:R-:W-:-:S04]  /*33080*/  LOP3.LUT R7, R26, 0x780, R29, 0xf8, !PT ;  /* 0x000007801a077812 */ /* 0x000fc800078ef81d */
[----:B------:R-:W-:Y:S02]  /*33090*/  LOP3.LUT R7, R7, 0x10, R27, 0x78, !PT ;  /* 0x0000001007077812 */ /* 0x000fe400078e781b */
[----:B------:R-:W1:Y:S04]  /*330a0*/  LDSM.16.M88.4 R24, [R24+0x2e000] ;  /* 0x02e000001818783b */ /* 0x000e680000000200 */
[----:B0-----:R-:W-:Y:S01]  /*330b0*/  STL.64 [R1+0x70], R8 ;  /* 0x0000700801007387 */ /* 0x001fe20000100a00 */
[----:B------:R-:W-:Y:S01]  /*330c0*/  IMAD.MOV.U32 R29, RZ, RZ, R8 ;  /* 0x000000ffff1d7224 */ /* 0x000fe200078e0008 */
[----:B------:R-:W-:Y:S02]  /*330d0*/  MOV R28, R9 ;  /* 0x00000009001c7202 */ /* 0x000fe40000000f00 */
[----:B------:R-:W-:Y:S04]  /*330e0*/  STL.64 [R1+0x78], R10 ;  /* 0x0000780a01007387 */ /* 0x000fe80000100a00 */
[----:B------:R-:W0:Y:S04]  /*330f0*/  LDSM.16.M88.4 R8, [R7+0x30800] ;  /* 0x030800000708783b */ /* 0x000e280000000200 */
[----:B-1----:R-:W-:Y:S04]  /*33100*/  STL.64 [R1+0x2158], R26 ;  /* 0x0021581a01007387 */ /* 0x002fe80000100a00 */
[----:B------:R1:W-:Y:S04]  /*33110*/  STL.64 [R1+0x2150], R24 ;  /* 0x0021501801007387 */ /* 0x0003e80000100a00 */
[----:B-1----:R-:W3:Y:S04]  /*33120*/  LDL.64 R24, [R1+0x10] ;  /* 0x0000100001187983 */ /* 0x002ee80000100a00 */
[----:B0-----:R-:W-:Y:S04]  /*33130*/  STL.64 [R1+0x2108], R10 ;  /* 0x0021080a01007387 */ /* 0x001fe80000100a00 */
[----:B------:R2:W-:Y:S02]  /*33140*/  STL.64 [R1+0x2100], R8 ;  /* 0x0021000801007387 */ /* 0x0005e40000100a00 */
[C---:B--2---:R-:W-:Y:S01]  /*33150*/  HMMA.16816.F32 R8, R20.reuse, R12, R16 ;  /* 0x0000000c1408723c */ /* 0x044fe20000001810 */
[----:B------:R-:W-:Y:S01]  /*33160*/  IMAD.MOV.U32 R6, RZ, RZ, R12 ;  /* 0x000000ffff067224 */ /* 0x000fe200078e000c */
[----:B------:R-:W-:Y:S11]  /*33170*/  MOV R3, R13 ;  /* 0x0000000d00037202 */ /* 0x000ff60000000f00 */
[----:B------:R-:W-:Y:S10]  /*33180*/  @!UPT UIADD3 URZ, URZ, URZ, URZ ;  /* 0x0000003f3f3ff290 */ /* 0x000ff4000fffe03f */
[----:B------:R-:W-:Y:S04]  /*33190*/  STL.64 [R1+0x180], R8 ;  /* 0x0001800801007387 */ /* 0x000fe80000100a00 */
[----:B------:R-:W-:Y:S04]  /*331a0*/  STL.64 [R1+0x188], R10 ;  /* 0x0001880a01007387 */ /* 0x000fe80000100a00 */
[----:B------:R-:W2:Y:S04]  /*331b0*/  LDL.LU.64 R14, [R1+0x2168] ;  /* 0x00216800010e7983 */ /* 0x000ea80000300a00 */
[----:B------:R-:W2:Y:S04]  /*331c0*/  LDL.LU.64 R12, [R1+0x2160] ;  /* 0x00216000010c7983 */ /* 0x000ea80000300a00 */
[----:B------:R-:W-:Y:S04]  /*331d0*/  STL.64 [R1+0x2140], R6 ;  /* 0x0021400601007387 */ /* 0x000fe80000100a00 */
[----:B------:R0:W-:Y:S04]  /*331e0*/  STL.64 [R1+0x2138], R4 ;  /* 0x0021380401007387 */ /* 0x0001e80000100a00 */
[----:B------:R-:W4:Y:S04]  /*331f0*/  LDL.64 R16, [R1+0x40] ;  /* 0x0000400001107983 */ /* 0x000f280000100a00 */
[----:B0-----:R-:W4:Y:S01]  /*33200*/  LDL.64 R4, [R1] ;  /* 0x0000000001047983 */ /* 0x001f220000100a00 */
[----:B---3--:R-:W-:Y:S01]  /*33210*/  IMAD.MOV.U32 R9, RZ, RZ, R24 ;  /* 0x000000ffff097224 */ /* 0x008fe200078e0018 */
[----:B------:R-:W-:Y:S01]  /*33220*/  MOV R8, R25 ;  /* 0x0000001900087202 */ /* 0x000fe20000000f00 */
[C---:B--2---:R-:W-:Y:S01]  /*33230*/  HMMA.16816.F32 R12, R20.reuse, R24, R12 ;  /* 0x00000018140c723c */ /* 0x044fe2000000180c */
[----:B----4-:R0:W-:Y:S04]  /*33240*/  STL.64 [R1+0x2148], R16 ;  /* 0x0021481001007387 */ /* 0x0101e80000100a00 */
[----:B0-----:R-:W2:Y:S04]  /*33250*/  LDL.LU R16, [R1+0x190] ;  /* 0x0001900001107983 */ /* 0x001ea80000300800 */
[----:B------:R-:W2:Y:S04]  /*33260*/  LDL.LU R17, [R1+0x194] ;  /* 0x0001940001117983 */ /* 0x000ea80000300800 */
[----:B------:R-:W2:Y:S04]  /*33270*/  LDL.LU R18, [R1+0x198] ;  /* 0x0001980001127983 */ /* 0x000ea80000300800 */
[----:B------:R-:W2:Y:S06]  /*33280*/  LDL.LU R19, [R1+0x19c] ;  /* 0x00019c0001137983 */ /* 0x000eac0000300800 */
[----:B------:R0:W-:Y:S04]  /*33290*/  STL.64 [R1+0x170], R12 ;  /* 0x0001700c01007387 */ /* 0x0001e80000100a00 */
[----:B------:R1:W-:Y:S04]  /*332a0*/  STL.64 [R1+0x178], R14 ;  /* 0x0001780e01007387 */ /* 0x0003e80000100a00 */
[----:B------:R-:W3:Y:S04]  /*332b0*/  LDL.LU.64 R26, [R1+0x2158] ;  /* 0x00215800011a7983 */ /* 0x000ee80000300a00 */
[----:B------:R-:W4:Y:S04]  /*332c0*/  LDL.LU.64 R24, [R1+0x2150] ;  /* 0x0021500001187983 */ /* 0x000f280000300a00 */
[----:B0-----:R-:W3:Y:S04]  /*332d0*/  LDL.LU R12, [R1+0x1a0] ;  /* 0x0001a000010c7983 */ /* 0x001ee80000300800 */
[----:B------:R-:W3:Y:S04]  /*332e0*/  LDL.LU R13, [R1+0x1a4] ;  /* 0x0001a400010d7983 */ /* 0x000ee80000300800 */
[----:B-1----:R-:W3:Y:S04]  /*332f0*/  LDL.LU R14, [R1+0x1a8] ;  /* 0x0001a800010e7983 */ /* 0x002ee80000300800 */
[----:B------:R-:W3:Y:S01]  /*33300*/  LDL.LU R15, [R1+0x1ac] ;  /* 0x0001ac00010f7983 */ /* 0x000ee20000300800 */
[----:B------:R-:W-:Y:S01]  /*33310*/  IMAD.MOV.U32 R11, RZ, RZ, R4 ;  /* 0x000000ffff0b7224 */ /* 0x000fe200078e0004 */
[----:B------:R-:W-:Y:S01]  /*33320*/  MOV R10, R5 ;  /* 0x00000005000a7202 */ /* 0x000fe20000000f00 */
[C---:B--2---:R-:W-:Y:S01]  /*33330*/  HMMA.16816.F32 R16, R20.reuse, R4, R16 ;  /* 0x000000041410723c */ /* 0x044fe20000001810 */
[----:B----4-:R-:W-:Y:S04]  /*33340*/  STL.64 [R1+0x80], R24 ;  /* 0x0000801801007387 */ /* 0x010fe80000100a00 */
[----:B---3--:R-:W-:Y:S04]  /*33350*/  STL.64 [R1+0x88], R26 ;  /* 0x0000881a01007387 */ /* 0x008fe80000100a00 */
[----:B------:R0:W-:Y:S04]  /*33360*/  STL.64 [R1+0x2110], R24 ;  /* 0x0021101801007387 */ /* 0x0001e80000100a00 */
[----:B0-----:R-:W2:Y:S04]  /*33370*/  LDL.LU R24, [R1+0x1b0] ;  /* 0x0001b00001187983 */ /* 0x001ea80000300800 */
[----:B------:R-:W2:Y:S04]  /*33380*/  LDL.LU R25, [R1+0x1b4] ;  /* 0x0001b40001197983 */ /* 0x000ea80000300800 */
[----:B------:R-:W2:Y:S04]  /*33390*/  LDL.LU R26, [R1+0x1b8] ;  /* 0x0001b800011a7983 */ /* 0x000ea80000300800 */
[----:B------:R-:W2:Y:S04]  /*333a0*/  LDL.LU R27, [R1+0x1bc] ;  /* 0x0001bc00011b7983 */ /* 0x000ea80000300800 */
[----:B------:R0:W-:Y:S04]  /*333b0*/  STL.64 [R1+0x190], R16 ;  /* 0x0001901001007387 */ /* 0x0001e80000100a00 */
[----:B------:R-:W-:Y:S04]  /*333c0*/  STL.64 [R1+0x198], R18 ;  /* 0x0001981201007387 */ /* 0x000fe80000100a00 */
[----:B0-----:R-:W2:Y:S04]  /*333d0*/  LDL.LU.64 R16, [R1+0x2148] ;  /* 0x0021480001107983 */ /* 0x001ea80000300a00 */
[----:B------:R-:W3:Y:S04]  /*333e0*/  LDL.LU.64 R6, [R1+0x2140] ;  /* 0x0021400001067983 */ /* 0x000ee80000300a00 */
[----:B------:R-:W4:Y:S02]  /*333f0*/  LDL.LU.64 R4, [R1+0x2138] ;  /* 0x0021380001047983 */ /* 0x000f240000300a00 */
[C---:B----4-:R-:W-:Y:S11]  /*33400*/  HMMA.16816.F32 R12, R20.reuse, R4, R12 ;  /* 0x00000004140c723c */ /* 0x050ff6000000180c */
[----:B------:R-:W-:Y:S11]  /*33410*/  @!UPT UIADD3 URZ, URZ, URZ, URZ ;  /* 0x0000003f3f3ff290 */ /* 0x000ff6000fffe03f */
[----:B------:R-:W-:Y:S01]  /*33420*/  @!UPT UIADD3 URZ, URZ, URZ, URZ ;  /* 0x0000003f3f3ff290 */ /* 0x000fe2000fffe03f */
[----:B------:R-:W-:Y:S04]  /*33430*/  STL.64 [R1+0x1a0], R12 ;  /* 0x0001a00c01007387 */ /* 0x000fe80000100a00 */
[----:B------:R-:W-:Y:S04]  /*33440*/  STL.64 [R1+0x1a8], R14 ;  /* 0x0001a80e01007387 */ /* 0x000fe80000100a00 */
[----:B---3--:R-:W0:Y:S01]  /*33450*/  LDSM.16.M88.4 R12, [R7+0x31000] ;  /* 0x03100000070c783b */ /* 0x008e220000000200 */
[----:B--2---:R-:W-:Y:S03]  /*33460*/  HMMA.16816.F32 R24, R20, R16, R24 ;  /* 0x000000101418723c */ /* 0x004fe60000001818 */
[----:B0-----:R-:W-:Y:S04]  /*33470*/  STL.64 [R1+0x2088], R14 ;  /* 0x0020880e01007387 */ /* 0x001fe80000100a00 */
[----:B------:R-:W-:Y:S11]  /*33480*/  STL.64 [R1+0x2080], R12 ;  /* 0x0020800c01007387 */ /* 0x000ff60000100a00 */
[----:B------:R-:W-:Y:S05]  /*33490*/  @!UPT UIADD3 URZ, URZ, URZ, URZ ;  /* 0x0000003f3f3ff290 */ /* 0x000fea000fffe03f */
[----:B------:R0:W-:Y:S04]  /*334a0*/  STL.64 [R1+0x1b0], R24 ;  /* 0x0001b01801007387 */ /* 0x0001e80000100a00 */
[----:B------:R-:W-:Y:S04]  /*334b0*/  STL.64 [R1+0x1b8], R26 ;  /* 0x0001b81a01007387 */ /* 0x000fe80000100a00 */
[----:B------:R-:W-:Y:S04]  /*334c0*/  STL [R1+0x20b8], R7 ;  /* 0x0020b80701007387 */ /* 0x000fe80000100800 */
[----:B------:R1:W-:Y:S01]  /*334d0*/  STL.64 [R1+0x20b0], R4 ;  /* 0x0020b00401007387 */ /* 0x0003e20000100a00 */
[----:B0-----:R-:W-:Y:S01]  /*334e0*/  IMAD.MOV.U32 R24, RZ, RZ, R29 ;  /* 0x000000ffff187224 */ /* 0x001fe200078e001d */
[----:B------:R-:W-:Y:S01]  /*334f0*/  MOV R25, R28 ;  /* 0x0000001c00197202 */ /* 0x000fe20000000f00 */
[----:B-1----:R-:W-:Y:S01]  /*33500*/  IMAD.MOV.U32 R4, RZ, RZ, R11 ;  /* 0x000000ffff047224 */ /* 0x002fe200078e000b */
[----:B------:R-:W-:-:S05]  /*33510*/  MOV R5, R10 ;  /* 0x0000000a00057202 */ /* 0x000fca0000000f00 */
[----:B------:R0:W-:Y:S04]  /*33520*/  STL.64 [R1+0x20d0], R4 ;  /* 0x0020d00401007387 */ /* 0x0001e80000100a00 */
[----:B------:R-:W2:Y:S04]  /*33530*/  LDL.LU R29, [R1+0x2130] ;  /* 0x00213000011d7983 */ /* 0x000ea80000300800 */
[----:B------:R1:W-:Y:S01]  /*33540*/  STL.64 [R1+0x2128], R24 ;  /* 0x0021281801007387 */ /* 0x0003e20000100a00 */
[----:B0-----:R-:W-:Y:S01]  /*33550*/  MOV R5, R8 ;  /* 0x0000000800057202 */ /* 0x001fe20000000f00 */
[----:B------:R-:W-:-:S02]  /*33560*/  IMAD.MOV.U32 R4, RZ, RZ, R9 ;  /* 0x000000ffff047224 */ /* 0x000fc400078e0009 */
[----:B------:R-:W3:Y:S04]  /*33570*/  LDL.LU R8, [R1+0x220] ;  /* 0x0002200001087983 */ /* 0x000ee80000300800 */
[----:B------:R-:W3:Y:S04]  /*33580*/  LDL.LU R9, [R1+0x224] ;  /* 0x0002240001097983 */ /* 0x000ee80000300800 */
[----:B------:R-:W4:Y:S04]  /*33590*/  LDL.LU R10, [R1+0x228] ;  /* 0x00022800010a7983 */ /* 0x000f280000300800 */
[----:B------:R-:W4:Y:S01]  /*335a0*/  LDL.LU R11, [R1+0x22c] ;  /* 0x00022c00010b7983 */ /* 0x000f220000300800 */
[----:B------:R-:W-:Y:S01]  /*335b0*/  IMAD.MOV.U32 R12, RZ, RZ, R2 ;  /* 0x000000ffff0c7224 */ /* 0x000fe200078e0002 */
[----:B------:R-:W-:Y:S01]  /*335c0*/  MOV R13, R0 ;  /* 0x00000000000d7202 */ /* 0x000fe20000000f00 */
[----:B------:R-:W-:Y:S01]  /*335d0*/  IMAD.MOV.U32 R2, RZ, RZ, R16 ;  /* 0x000000ffff027224 */ /* 0x000fe200078e0010 */
[----:B------:R-:W-:Y:S01]  /*335e0*/  MOV R0, R17 ;  /* 0x0000001100007202 */ /* 0x000fe20000000f00 */
[----:B-1----:R-:W2:Y:S04]  /*335f0*/  LDL.LU R24, [R1+0x1f0] ;  /* 0x0001f00001187983 */ /* 0x002ea80000300800 */
[----:B------:R-:W0:Y:S04]  /*33600*/  LDSM.16.M88.4 R16, [R7+0x31800] ;  /* 0x031800000710783b */ /* 0x000e280000000200 */
[----:B------:R-:W2:Y:S04]  /*33610*/  LDL.LU R25, [R1+0x1f4] ;  /* 0x0001f40001197983 */ /* 0x000ea80000300800 */
[----:B------:R-:W2:Y:S04]  /*33620*/  LDL.LU R26, [R1+0x1f8] ;  /* 0x0001f800011a7983 */ /* 0x000ea80000300800 */
[----:B------:R-:W2:Y:S04]  /*33630*/  LDL.LU R27, [R1+0x1fc] ;  /* 0x0001fc00011b7983 */ /* 0x000ea80000300800 */
[----:B----4-:R-:W-:Y:S04]  /*33640*/  STL.64 [R1+0x2120], R10 ;  /* 0x0021200a01007387 */ /* 0x010fe80000100a00 */
[----:B---3--:R1:W-:Y:S04]  /*33650*/  STL.64 [R1+0x2118], R8 ;  /* 0x0021180801007387 */ /* 0x0083e80000100a00 */
[----:B-1----:R-:W3:Y:S04]  /*33660*/  LDL.LU R8, [R1+0x210] ;  /* 0x0002100001087983 */ /* 0x002ee80000300800 */
[----:B------:R-:W3:Y:S04]  /*33670*/  LDL.LU R9, [R1+0x214] ;  /* 0x0002140001097983 */ /* 0x000ee80000300800 */
[----:B------:R-:W3:Y:S04]  /*33680*/  LDL.LU R10, [R1+0x218] ;  /* 0x00021800010a7983 */ /* 0x000ee80000300800 */
[----:B------:R-:W3:Y:S04]  /*33690*/  LDL.LU R11, [R1+0x21c] ;  /* 0x00021c00010b7983 */ /* 0x000ee80000300800 */
[----:B------:R-:W-:Y:S04]  /*336a0*/  STL.64 [R1+0x20e8], R4 ;  /* 0x0020e80401007387 */ /* 0x000fe80000100a00 */
[----:B0-----:R-:W-:Y:S04]  /*336b0*/  STL.64 [R1+0x2008], R18 ;  /* 0x0020081201007387 */ /* 0x001fe80000100a00 */
[----:B------:R0:W-:Y:S04]  /*336c0*/  STL.64 [R1+0x2000], R16 ;  /* 0x0020001001007387 */ /* 0x0001e80000100a00 */
[----:B0-----:R-:W4:Y:S04]  /*336d0*/  LDL.LU R16, [R1+0x240] ;  /* 0x0002400001107983 */ /* 0x001f280000300800 */
[----:B------:R-:W4:Y:S04]  /*336e0*/  LDL.LU R17, [R1+0x244] ;  /* 0x0002440001117983 */ /* 0x000f280000300800 */
[----:B------:R-:W2:Y:S04]  /*336f0*/  LDL.LU R18, [R1+0x248] ;  /* 0x0002480001127983 */ /* 0x000ea80000300800 */
[----:B------:R-:W2:Y:S04]  /*33700*/  LDL.LU R19, [R1+0x24c] ;  /* 0x00024c0001137983 */ /* 0x000ea80000300800 */
[----:B--2---:R-:W-:Y:S04]  /*33710*/  STL.64 [R1+0x20a8], R18 ;  /* 0x0020a81201007387 */ /* 0x004fe80000100a00 */
[----:B----4-:R0:W-:Y:S04]  /*33720*/  STL.64 [R1+0x20a0], R16 ;  /* 0x0020a01001007387 */ /* 0x0101e80000100a00 */
[----:B0-----:R-:W2:Y:S04]  /*33730*/  LDL.LU R16, [R1+0x1e0] ;  /* 0x0001e00001107983 */ /* 0x001ea80000300800 */
[----:B------:R-:W2:Y:S04]  /*33740*/  LDL.LU R17, [R1+0x1e4] ;  /* 0x0001e40001117983 */ /* 0x000ea80000300800 */
[----:B------:R-:W4:Y:S04]  /*33750*/  LDL.LU R18, [R1+0x1e8] ;  /* 0x0001e80001127983 */ /* 0x000f280000300800 */
[----:B------:R-:W4:Y:S01]  /*33760*/  LDL.LU R19, [R1+0x1ec] ;  /* 0x0001ec0001137983 */ /* 0x000f220000300800 */
[C---:B------:R-:W-:Y:S03]  /*33770*/  HMMA.16816.F32 R24, R20.reuse, R12, R24 ;  /* 0x0000000c1418723c */ /* 0x040fe60000001818 */
[----:B----4-:R-:W-:Y:S04]  /*33780*/  STL.64 [R1+0x20c8], R18 ;  /* 0x0020c81201007387 */ /* 0x010fe80000100a00 */
[----:B--2---:R0:W-:Y:S04]  /*33790*/  STL.64 [R1+0x20c0], R16 ;  /* 0x0020c01001007387 */ /* 0x0041e80000100a00 */
[----:B0-----:R-:W2:Y:S04]  /*337a0*/  LDL.LU R16, [R1+0x1d0] ;  /* 0x0001d00001107983 */ /* 0x001ea80000300800 */
[----:B------:R-:W2:Y:S04]  /*337b0*/  LDL.LU R17, [R1+0x1d4] ;  /* 0x0001d40001117983 */ /* 0x000ea80000300800 */
[----:B------:R-:W4:Y:S04]  /*337c0*/  LDL.LU R18, [R1+0x1d8] ;  /* 0x0001d80001127983 */ /* 0x000f280000300800 */
[----:B------:R-:W4:Y:S04]  /*337d0*/  LDL.LU R19, [R1+0x1dc] ;  /* 0x0001dc0001137983 */ /* 0x000f280000300800 */
[----:B----4-:R-:W-:Y:S04]  /*337e0*/  STL.64 [R1+0x20e0], R18 ;  /* 0x0020e01201007387 */ /* 0x010fe80000100a00 */
[----:B--2---:R0:W-:Y:S04]  /*337f0*/  STL.64 [R1+0x20d8], R16 ;  /* 0x0020d81001007387 */ /* 0x0041e80000100a00 */
[----:B0-----:R-:W2:Y:S04]  /*33800*/  LDL.LU R16, [R1+0x1c0] ;  /* 0x0001c00001107983 */ /* 0x001ea80000300800 */
[----:B------:R-:W2:Y:S04]  /*33810*/  LDL.LU R17, [R1+0x1c4] ;  /* 0x0001c40001117983 */ /* 0x000ea80000300800 */
[----:B------:R-:W2:Y:S04]  /*33820*/  LDL.LU R18, [R1+0x1c8] ;  /* 0x0001c80001127983 */ /* 0x000ea80000300800 */
[----:B------:R-:W2:Y:S04]  /*33830*/  LDL.LU R19, [R1+0x1cc] ;  /* 0x0001cc0001137983 */ /* 0x000ea80000300800 */
[----:B------:R0:W-:Y:S04]  /*33840*/  STL.64 [R1+0x350], R24 ;  /* 0x0003501801007387 */ /* 0x0001e80000100a00 */
[----:B------:R3:W-:Y:S04]  /*33850*/  STL.64 [R1+0x358], R26 ;  /* 0x0003581a01007387 */ /* 0x0007e80000100a00 */
[----:B0-----:R-:W3:Y:S02]  /*33860*/  LDL.LU.64 R24, [R1+0x2128] ;  /* 0x0021280001187983 */ /* 0x001ee40000300a00 */
[----:B---3--:R-:W-:Y:S02]  /*33870*/  HMMA.16816.F32 R24, R20, R24, R8 ;  /* 0x000000181418723c */ /* 0x008fe40000001808 */
[----:B------:R-:W3:Y:S04]  /*33880*/  LDL.LU.64 R10, [R1+0x2120] ;  /* 0x00212000010a7983 */ /* 0x000ee80000300a00 */
[----:B------:R-:W3:Y:S11]  /*33890*/  LDL.LU.64 R8, [R1+0x2118] ;  /* 0x0021180001087983 */ /* 0x000ef60000300a00 */
[----:B------:R-:W-:Y:S06]  /*338a0*/  @!UPT UIADD3 URZ, URZ, URZ, URZ ;  /* 0x0000003f3f3ff290 */ /* 0x000fec000fffe03f */
[----:B------:R0:W-:Y:S04]  /*338b0*/  STL.64 [R1+0x380], R24 ;  /* 0x0003801801007387 */ /* 0x0001e80000100a00 */
[----:B------:R1:W-:Y:S04]  /*338c0*/  STL [R1+0x388], R26 ;  /* 0x0003881a01007387 */ /* 0x0003e80000100800 */
[----:B0-----:R-:W3:Y:S01]  /*338d0*/  LDL.LU.64 R24, [R1+0x2110] ;  /* 0x0021100001187983 */ /* 0x001ee20000300a00 */
[----:B------:R-:W-:Y:S01]  /*338e0*/  MOV R5, R3 ;  /* 0x0000000300057202 */ /* 0x000fe20000000f00 */
[----:B------:R-:W-:-:S05]  /*338f0*/  IMAD.MOV.U32 R3, RZ, RZ, R27 ;  /* 0x000000ffff037224 */ /* 0x000fca00078e001b */
[----:B------:R-:W-:Y:S01]  /*33900*/  STL [R1+0x1dd8], R3 ;  /* 0x001dd80301007387 */ /* 0x000fe20000100800 */
[----:B---3--:R-:W-:Y:S03]  /*33910*/  HMMA.16816.F32 R20, R20, R24, R8 ;  /* 0x000000181414723c */ /* 0x008fe60000001808 */
[----:B------:R-:W3:Y:S04]  /*33920*/  LDL.LU.64 R10, [R1+0x2108] ;  /* 0x00210800010a7983 */ /* 0x000ee80000300a00 */
[----:B------:R-:W3:Y:S04]  /*33930*/  LDL.LU.64 R8, [R1+0x2100] ;  /* 0x0021000001087983 */ /* 0x000ee80000300a00 */
[----:B-1----:R-:W3:Y:S04]  /*33940*/  LDL.LU.64 R26, [R1+0x20f8] ;  /* 0x0020f800011a7983 */ /* 0x002ee80000300a00 */
[----:B------:R-:W3:Y:S01]  /*33950*/  LDL.LU.64 R24, [R1+0x20f0] ;  /* 0x0020f00001187983 */ /* 0x000ee20000300a00 */
[----:B------:R-:W-:-:S07]  /*33960*/  IMAD.MOV.U32 R4, RZ, RZ, R6 ;  /* 0x000000ffff047224 */ /* 0x000fce00078e0006 */
[----:B------:R-:W-:Y:S04]  /*33970*/  STL.64 [R1+0x340], R20 ;  /* 0x0003401401007387 */ /* 0x000fe80000100a00 */
[----:B------:R-:W-:Y:S01]  /*33980*/  STL.64 [R1+0x348], R22 ;  /* 0x0003481601007387 */ /* 0x000fe20000100a00 */
[C---:B---3--:R-:W-:Y:S03]  /*33990*/  HMMA.16816.F32 R24, R8.reuse, R4, R24 ;  /* 0x000000040818723c */ /* 0x048fe60000001818 */
[----:B------:R-:W2:Y:S11]  /*339a0*/  LDL.LU.64 R4, [R1+0x20e8] ;  /* 0x0020e80001047983 */ /* 0x000eb60000300a00 */
[----:B------:R-:W-:Y:S09]  /*339b0*/  @!UPT UIADD3 URZ, URZ, URZ, URZ ;  /* 0x0000003f3f3ff290 */ /* 0x000ff2000fffe03f */
[----:B------:R0:W-:Y:S04]  /*339c0*/  STL.64 [R1+0x330], R24 ;  /* 0x0003301801007387 */ /* 0x0001e80000100a00 */
[----:B------:R1:W-:Y:S04]  /*339d0*/  STL.64 [R1+0x338], R26 ;  /* 0x0003381a01007387 */ /* 0x0003e80000100a00 */
[----:B0-----:R-:W3:Y:S04]  /*339e0*/  LDL.LU R24, [R1+0x200] ;  /* 0x0002000001187983 */ /* 0x001ee80000300800 */
[----:B------:R-:W3:Y:S04]  /*339f0*/  LDL.LU R25, [R1+0x204] ;  /* 0x0002040001197983 */ /* 0x000ee80000300800 */
[----:B-1----:R-:W3:Y:S04]  /*33a00*/  LDL.LU R26, [R1+0x208] ;  /* 0x00020800011a7983 */ /* 0x002ee80000300800 */
[----:B------:R-:W3:Y:S01]  /*33a10*/  LDL.LU R27, [R1+0x20c] ;  /* 0x00020c00011b7983 */ /* 0x000ee20000300800 */
[C---:B--2---:R-:W-:Y:S03]  /*33a20*/  HMMA.16816.F32 R4, R8.reuse, R4, R16 ;  /* 0x000000040804723c */ /* 0x044fe60000001810 */
[----:B------:R-:W2:Y:S04]  /*33a30*/  LDL.LU.64 R18, [R1+0x20e0] ;  /* 0x0020e00001127983 */ /* 0x000ea80000300a00 */
[----:B------:R-:W2:Y:S11]  /*33a40*/  LDL.LU.64 R16, [R1+0x20d8] ;  /* 0x0020d80001107983 */ /* 0x000eb60000300a00 */
[----:B------:R-:W-:Y:S05]  /*33a50*/  @!UPT UIADD3 URZ, URZ, URZ, URZ ;  /* 0x0000003f3f3ff290 */ /* 0x000fea000fffe03f */
[----:B------:R0:W-:Y:S04]  /*33a60*/  STL.64 [R1+0x320], R4 ;  /* 0x0003200401007387 */ /* 0x0001e80000100a00 */
[----:B------:R2:W-:Y:S04]  /*33a70*/  STL.64 [R1+0x328], R6 ;  /* 0x0003280601007387 */ /* 0x0005e80000100a00 */
[----:B0-----:R-:W2:Y:S02]  /*33a80*/  LDL.LU.64 R4, [R1+0x20d0] ;  /* 0x0020d00001047983 */ /* 0x001ea40000300a00 */
[C---:B--2---:R-:W-:Y:S02]  /*33a90*/  HMMA.16816.F32 R4, R8.reuse, R4, R16 ;  /* 0x000000040804723c */ /* 0x044fe40000001810 */
[----:B------:R-:W2:Y:S04]  /*33aa0*/  LDL.LU.64 R18, [R1+0x20c8] ;  /* 0x0020c80001127983 */ /* 0x000ea80000300a00 */
[----:B------:R-:W2:Y:S11]  /*33ab0*/  LDL.LU.64 R16, [R1+0x20c0] ;  /* 0x0020c00001107983 */ /* 0x000eb60000300a00 */
[----:B------:R-:W-:Y:S06]  /*33ac0*/  @!UPT UIADD3 URZ, URZ, URZ, URZ ;  /* 0x0000003f3f3ff290 */ /* 0x000fec000fffe03f */
[----:B------:R-:W-:Y:S04]  /*33ad0*/  STL.64 [R1+0x310], R4 ;  /* 0x0003100401007387 */ /* 0x000fe80000100a00 */
[----:B------:R0:W-:Y:S04]  /*33ae0*/  STL.64 [R1+0x318], R6 ;  /* 0x0003180601007387 */ /* 0x0001e80000100a00 */
[----:B0-----:R-:W4:Y:S04]  /*33af0*/  LDL.LU R7, [R1+0x20b8] ;  /* 0x0020b80001077983 */ /* 0x001f280000300800 */
[----:B------:R-:W2:Y:S01]  /*33b00*/  LDL.LU.64 R4, [R1+0x20b0] ;  /* 0x0020b00001047983 */ /* 0x000ea20000300a00 */
[----:B------:R-:W-:Y:S01]  /*33b10*/  MOV R20, R2 ;  /* 0x0000000200147202 */ /* 0x000fe20000000f00 */
[----:B------:R-:W-:Y:S01]  /*33b20*/  IMAD.MOV.U32 R21, RZ, RZ, R0 ;  /* 0x000000ffff157224 */ /* 0x000fe200078e0000 */
[C---:B--2---:R-:W-:Y:S11]  /*33b30*/  HMMA.16816.F32 R16, R8.reuse, R4, R16 ;  /* 0x000000040810723c */ /* 0x044ff60000001810 */
[----:B------:R-:W-:Y:S11]  /*33b40*/  @!UPT UIADD3 URZ, URZ, URZ, URZ ;  /* 0x0000003f3f3ff290 */ /* 0x000ff6000fffe03f */
[----:B------:R-:W-:Y:S01]  /*33b50*/  @!UPT UIADD3 URZ, URZ, URZ, URZ ;  /* 0x0000003f3f3ff290 */ /* 0x000fe2000fffe03f */
[----:B------:R-:W-:Y:S04]  /*33b60*/  STL.64 [R1+0x300], R16 ;  /* 0x0003001001007387 */ /* 0x000fe80000100a00 */
[----:B------:R0:W-:Y:S04]  /*33b70*/  STL.64 [R1+0x308], R18 ;  /* 0x0003081201007387 */ /* 0x0001e80000100a00 */
[----:B0-----:R-:W2:Y:S04]  /*33b80*/  LDL.LU.64 R18, [R1+0x20a8] ;  /* 0x0020a80001127983 */ /* 0x001ea80000300a00 */
[----:B------:R-:W2:Y:S01]  /*33b90*/  LDL.LU.64 R16, [R1+0x20a0] ;  /* 0x0020a00001107983 */ /* 0x000ea20000300a00 */
[C---:B---3--:R-:W-:Y:S03]  /*33ba0*/  HMMA.16816.F32 R24, R8.reuse, R20, R24 ;  /* 0x000000140818723c */ /* 0x048fe60000001818 */
[----:B----4-:R-:W0:Y:S04]  /*33bb0*/  LDSM.16.M88.4 R20, [R7+0x32000] ;  /* 0x032000000714783b */ /* 0x010e280000000200 */
[----:B0-----:R-:W-:Y:S11]  /*33bc0*/  STL.64 [R1+0x1f88], R22 ;  /* 0x001f881601007387 */ /* 0x001ff60000100a00 */
[----:B------:R-:W-:Y:S05]  /*33bd0*/  @!UPT UIADD3 URZ, URZ, URZ, URZ ;  /* 0x0000003f3f3ff290 */ /* 0x000fea000fffe03f */
[----:B------:R-:W-:Y:S04]  /*33be0*/  STL.64 [R1+0x2f0], R24 ;  /* 0x0002f01801007387 */ /* 0x000fe80000100a00 */
[----:B------:R-:W-:Y:S04]  /*33bf0*/  STL.64 [R1+0x2f8], R26 ;  /* 0x0002f81a01007387 */ /* 0x000fe80000100a00 */
[----:B------:R0:W-:Y:S04]  /*33c00*/  STL.64 [R1+0x1f80], R20 ;  /* 0x001f801401007387 */ /* 0x0001e80000100a00 */
[----:B------:R-:W1:Y:S04]  /*33c10*/  LDSM.16.M88.4 R24, [R7+0x32800] ;  /* 0x032800000718783b */ /* 0x000e680000000200 */
[----:B0-----:R-:W3:Y:S01]  /*33c20*/  LDL.64 R20, [R1+0x70] ;  /* 0x0000700001147983 */ /* 0x001ee20000100a00 */
[C---:B--2---:R-:W-:Y:S03]  /*33c30*/  HMMA.16816.F32 R12, R8.reuse, R12, R16 ;  /* 0x0000000c080c723c */ /* 0x044fe60000001810 */
[----:B------:R-:W2:Y:S11]  /*33c40*/  LDL.LU R16, [R1+0x2c0] ;  /* 0x0002c00001107983 */ /* 0x000eb60000300800 */
[----:B------:R-:W-:Y:S09]  /*33c50*/  @!UPT UIADD3 URZ, URZ, URZ, URZ ;  /* 0x0000003f3f3ff290 */ /* 0x000ff2000fffe03f */
[----:B------:R0:W-:Y:S04]  /*33c60*/  STL.64 [R1+0x2e0], R12 ;  /* 0x0002e00c01007387 */ /* 0x0001e80000100a00 */
[----:B------:R4:W-:Y:S04]  /*33c70*/  STL.64 [R1+0x2e8], R14 ;  /* 0x0002e80e01007387 */ /* 0x0009e80000100a00 */
[----:B------:R-:W2:Y:S04]  /*33c80*/  LDL.LU R17, [R1+0x2c4] ;  /* 0x0002c40001117983 */ /* 0x000ea80000300800 */
[----:B------:R-:W2:Y:S04]  /*33c90*/  LDL.LU R18, [R1+0x2c8] ;  /* 0x0002c80001127983 */ /* 0x000ea80000300800 */
[----:B------:R-:W2:Y:S04]  /*33ca0*/  LDL.LU R19, [R1+0x2cc] ;  /* 0x0002cc0001137983 */ /* 0x000ea80000300800 */
[----:B0-----:R-:W2:Y:S04]  /*33cb0*/  LDL.LU R12, [R1+0x290] ;  /* 0x00029000010c7983 */ /* 0x001ea80000300800 */
[----:B------:R-:W2:Y:S04]  /*33cc0*/  LDL.LU R13, [R1+0x294] ;  /* 0x00029400010d7983 */ /* 0x000ea80000300800 */
[----:B----4-:R-:W4:Y:S04]  /*33cd0*/  LDL.LU R14, [R1+0x298] ;  /* 0x00029800010e7983 */ /* 0x010f280000300800 */
[----:B------:R-:W4:Y:S04]  /*33ce0*/  LDL.LU R15, [R1+0x29c] ;  /* 0x00029c00010f7983 */ /* 0x000f280000300800 */
[----:B----4-:R-:W-:Y:S04]  /*33cf0*/  STL.64 [R1+0x2098], R14 ;  /* 0x0020980e01007387 */ /* 0x010fe80000100a00 */
[----:B--2---:R0:W-:Y:S04]  /*33d00*/  STL.64 [R1+0x2090], R12 ;  /* 0x0020900c01007387 */ /* 0x0041e80000100a00 */
[----:B0-----:R-:W3:Y:S04]  /*33d10*/  LDL.LU R12, [R1+0x280] ;  /* 0x00028000010c7983 */ /* 0x001ee80000300800 */
[----:B------:R-:W3:Y:S04]  /*33d20*/  LDL.LU R13, [R1+0x284] ;  /* 0x00028400010d7983 */ /* 0x000ee80000300800 */
[----:B------:R-:W3:Y:S04]  /*33d30*/  LDL.LU R14, [R1+0x288] ;  /* 0x00028800010e7983 */ /* 0x000ee80000300800 */
[----:B------:R-:W3:Y:S04]  /*33d40*/  LDL.LU R15, [R1+0x28c] ;  /* 0x00028c00010f7983 */ /* 0x000ee80000300800 */
[----:B------:R-:W-:Y:S04]  /*33d50*/  STL.64 [R1+0x2048], R18 ;  /* 0x0020481201007387 */ /* 0x000fe80000100a00 */
[----:B------:R0:W-:Y:S04]  /*33d60*/  STL.64 [R1+0x2040], R16 ;  /* 0x0020401001007387 */ /* 0x0001e80000100a00 */
[----:B0-----:R-:W2:Y:S04]  /*33d70*/  LDL.64 R16, [R1] ;  /* 0x0000000001107983 */ /* 0x001ea80000100a00 */
[----:B--2---:R0:W-:Y:S04]  /*33d80*/  STL.64 [R1+0x2060], R16 ;  /* 0x0020601001007387 */ /* 0x0041e80000100a00 */
[----:B0-----:R-:W2:Y:S01]  /*33d90*/  LDL.64 R16, [R1+0x10] ;  /* 0x0000100001107983 */ /* 0x001ea20000100a00 */
[C---:B---3--:R-:W-:Y:S03]  /*33da0*/  HMMA.16816.F32 R12, R8.reuse, R20, R12 ;  /* 0x00000014080c723c */ /* 0x048fe6000000180c */
[----:B--2---:R0:W-:Y:S04]  /*33db0*/  STL.64 [R1+0x2078], R16 ;  /* 0x0020781001007387 */ /* 0x0041e80000100a00 */
[----:B0-----:R-:W2:Y:S04]  /*33dc0*/  LDL.LU R16, [R1+0x230] ;  /* 0x0002300001107983 */ /* 0x001ea80000300800 */
[----:B------:R-:W2:Y:S04]  /*33dd0*/  LDL.LU R17, [R1+0x234] ;  /* 0x0002340001117983 */ /* 0x000ea80000300800 */
[----:B------:R-:W2:Y:S04]  /*33de0*/  LDL.LU R18, [R1+0x238] ;  /* 0x0002380001127983 */ /* 0x000ea80000300800 */
[----:B------:R-:W2:Y:S04]  /*33df0*/  LDL.LU R19, [R1+0x23c] ;  /* 0x00023c0001137983 */ /* 0x000ea80000300800 */
[----:B------:R-:W-:Y:S04]  /*33e00*/  STL [R1+0x2058], R7 ;  /* 0x0020580701007387 */ /* 0x000fe80000100800 */
[----:B------:R0:W-:Y:S04]  /*33e10*/  STL.64 [R1+0x2050], R4 ;  /* 0x0020500401007387 */ /* 0x0001e80000100a00 */
[----:B0-----:R-:W3:Y:S04]  /*33e20*/  LDL.LU R4, [R1+0x270] ;  /* 0x0002700001047983 */ /* 0x001ee80000300800 */
[----:B------:R-:W3:Y:S04]  /*33e30*/  LDL.LU R5, [R1+0x274] ;  /* 0x0002740001057983 */ /* 0x000ee80000300800 */
[----:B------:R-:W4:Y:S04]  /*33e40*/  LDL.LU R6, [R1+0x278] ;  /* 0x0002780001067983 */ /* 0x000f280000300800 */
[----:B------:R-:W4:Y:S04]  /*33e50*/  LDL.LU R7, [R1+0x27c] ;  /* 0x00027c0001077983 */ /* 0x000f280000300800 */
[----:B----4-:R-:W-:Y:S04]  /*33e60*/  STL.64 [R1+0x2070], R6 ;  /* 0x0020700601007387 */ /* 0x010fe80000100a00 */
[----:B---3--:R0:W-:Y:S04]  /*33e70*/  STL.64 [R1+0x2068], R4 ;  /* 0x0020680401007387 */ /* 0x0081e80000100a00 */
[----:B0-----:R-:W3:Y:S04]  /*33e80*/  LDL.LU R4, [R1+0x260] ;  /* 0x0002600001047983 */ /* 0x001ee80000300800 */
[----:B------:R-:W3:Y:S04]  /*33e90*/  LDL.LU R5, [R1+0x264] ;  /* 0x0002640001057983 */ /* 0x000ee80000300800 */
[----:B------:R-:W3:Y:S04]  /*33ea0*/  LDL.LU R6, [R1+0x268] ;  /* 0x0002680001067983 */ /* 0x000ee80000300800 */
[----:B------:R-:W3:Y:S04]  /*33eb0*/  LDL.LU R7, [R1+0x26c] ;  /* 0x00026c0001077983 */ /* 0x000ee80000300800 */
[----:B-1----:R-:W-:Y:S04]  /*33ec0*/  STL.64 [R1+0x1f10], R26 ;  /* 0x001f101a01007387 */ /* 0x002fe80000100a00 */
[----:B------:R0:W-:Y:S04]  /*33ed0*/  STL.64 [R1+0x1f08], R24 ;  /* 0x001f081801007387 */ /* 0x0001e80000100a00 */
[----:B0-----:R-:W4:Y:S04]  /*33ee0*/  LDL.64 R24, [R1+0x80] ;  /* 0x0000800001187983 */ /* 0x001f280000100a00 */
[----:B------:R-:W-:Y:S04]  /*33ef0*/  STL.64 [R1+0x2d0], R12 ;  /* 0x0002d00c01007387 */ /* 0x000fe80000100a00 */
[----:B------:R0:W-:Y:S04]  /*33f00*/  STL.64 [R1+0x2d8], R14 ;  /* 0x0002d80e01007387 */ /* 0x0001e80000100a00 */
[----:B0-----:R-:W4:Y:S04]  /*33f10*/  LDL.LU.64 R14, [R1+0x2098] ;  /* 0x00209800010e7983 */ /* 0x001f280000300a00 */
[----:B------:R-:W4:Y:S04]  /*33f20*/  LDL.LU.64 R12, [R1+0x2090] ;  /* 0x00209000010c7983 */ /* 0x000f280000300a00 */
[----:B------:R0:W-:Y:S04]  /*33f30*/  STL.64 [R1+0x2020], R20 ;  /* 0x0020201401007387 */ /* 0x0001e80000100a00 */
[----:B0-----:R-:W2:Y:S01]  /*33f40*/  LDL.64 R20, [R1+0x30] ;  /* 0x0000300001147983 */ /* 0x001ea20000100a00 */
[----:B----4-:R-:W-:Y:S03]  /*33f50*/  HMMA.16816.F32 R8, R8, R24, R12 ;  /* 0x000000180808723c */ /* 0x010fe6000000180c */
[----:B--2---:R0:W-:Y:S04]  /*33f60*/  STL.64 [R1+0x2038], R20 ;  /* 0x0020381401007387 */ /* 0x0041e80000100a00 */
[----:B0-----:R-:W2:Y:S04]  /*33f70*/  LDL.64 R20, [R1+0x40] ;  /* 0x0000400001147983 */ /* 0x001ea80000100a00 */
[----:B------:R-:W4:Y:S04]  /*33f80*/  LDL.LU.64 R14, [R1+0x2088] ;  /* 0x00208800010e7983 */ /* 0x000f280000300a00 */
[----:B------:R-:W4:Y:S08]  /*33f90*/  LDL.LU.64 R12, [R1+0x2080] ;  /* 0x00208000010c7983 */ /* 0x000f300000300a00 */
[----:B------:R0:W-:Y:S04]  /*33fa0*/  STL.64 [R1+0x2b0], R8 ;  /* 0x0002b00801007387 */ /* 0x0001e80000100a00 */
[----:B------:R-:W-:Y:S04]  /*33fb0*/  STL.64 [R1+0x2b8], R10 ;  /* 0x0002b80a01007387 */ /* 0x000fe80000100a00 */
[----:B0-----:R-:W4:Y:S02]  /*33fc0*/  LDL.64 R8, [R1+0x20] ;  /* 0x0000200001087983 */ /* 0x001f240000100a00 */
[C---:B----4-:R-:W-:Y:S11]  /*33fd0*/  HMMA.16816.F32 R16, R12.reuse, R8, R16 ;  /* 0x000000080c10723c */ /* 0x050ff60000001810 */
[----:B------:R-:W-:Y:S11]  /*33fe0*/  @!UPT UIADD3 URZ, URZ, URZ, URZ ;  /* 0x0000003f3f3ff290 */ /* 0x000ff6000fffe03f */
[----:B------:R-:W-:Y:S01]  /*33ff0*/  @!UPT UIADD3 URZ, URZ, URZ, URZ ;  /* 0x0000003f3f3ff290 */ /* 0x000fe2000fffe03f */
[----:B------:R0:W-:Y:S04]  /*34000*/  STL.64 [R1+0x2a0], R16 ;  /* 0x0002a01001007387 */ /* 0x0001e80000100a00 */
[----:B------:R-:W-:Y:S04]  /*34010*/  STL.64 [R1+0x2a8], R18 ;  /* 0x0002a81201007387 */ /* 0x000fe80000100a00 */
[----:B0-----:R-:W3:Y:S02]  /*34020*/  LDL.LU.64 R16, [R1+0x2078] ;  /* 0x0020780001107983 */ /* 0x001ee40000300a00 */
[C---:B---3--:R-:W-:Y:S01]  /*34030*/  HMMA.16816.F32 R4, R12.reuse, R16, R4 ;  /* 0x000000100c04723c */ /* 0x048fe20000001804 */
[----:B------:R-:W-:Y:S01]  /*34040*/  MOV R10, R16 ;  /* 0x00000010000a7202 */ /* 0x000fe20000000f00 */
[----:B------:R-:W-:Y:S11]  /*34050*/  IMAD.MOV.U32 R3, RZ, RZ, R17 ;  /* 0x000000ffff037224 */ /* 0x000ff600078e0011 */
[----:B------:R-:W-:Y:S10]  /*34060*/  @!UPT UIADD3 URZ, URZ, URZ, URZ ;  /* 0x0000003f3f3ff290 */ /* 0x000ff4000fffe03f */
[----:B------:R-:W-:Y:S04]  /*34070*/  STL.64 [R1+0x290], R4 ;  /* 0x0002900401007387 */ /* 0x000fe80000100a00 */
[----:B------:R0:W-:Y:S04]  /*34080*/  STL.64 [R1+0x298], R6 ;  /* 0x0002980601007387 */ /* 0x0001e80000100a00 */
[----:B0-----:R-:W3:Y:S04]  /*34090*/  LDL.LU.64 R6, [R1+0x2070] ;  /* 0x0020700001067983 */ /* 0x001ee80000300a00 */
[----:B------:R-:W3:Y:S04]  /*340a0*/  LDL.LU.64 R4, [R1+0x2068] ;  /* 0x0020680001047983 */ /* 0x000ee80000300a00 */
[----:B------:R-:W3:Y:S02]  /*340b0*/  LDL.LU.64 R16, [R1+0x2060] ;  /* 0x0020600001107983 */ /* 0x000ee40000300a00 */
[C---:B---3--:R-:W-:Y:S01]  /*340c0*/  HMMA.16816.F32 R4, R12.reuse, R16, R4 ;  /* 0x000000100c04723c */ /* 0x048fe20000001804 */
[----:B------:R-:W-:Y:S01]  /*340d0*/  MOV R26, R16 ;  /* 0x00000010001a7202 */ /* 0x000fe20000000f00 */
[----:B------:R-:W-:Y:S11]  /*340e0*/  IMAD.MOV.U32 R11, RZ, RZ, R17 ;  /* 0x000000ffff0b7224 */ /* 0x000ff600078e0011 */
[----:B------:R-:W-:Y:S10]  /*340f0*/  @!UPT UIADD3 URZ, URZ, URZ, URZ ;  /* 0x0000003f3f3ff290 */ /* 0x000ff4000fffe03f */
[----:B------:R-:W-:Y:S04]  /*34100*/  STL.64 [R1+0x280], R4 ;  /* 0x0002800401007387 */ /* 0x000fe80000100a00 */
[----:B------:R0:W-:Y:S04]  /*34110*/  STL.64 [R1+0x288], R6 ;  /* 0x0002880601007387 */ /* 0x0001e80000100a00 */
[----:B0-----:R-:W3:Y:S04]  /*34120*/  LDL.LU R7, [R1+0x2058] ;  /* 0x0020580001077983 */ /* 0x001ee80000300800 */
[----:B------:R-:W4:Y:S04]  /*34130*/  LDL.LU.64 R4, [R1+0x2050] ;  /* 0x0020500001047983 */ /* 0x000f280000300a00 */
[----:B------:R-:W4:Y:S04]  /*34140*/  LDL.LU.64 R18, [R1+0x2048] ;  /* 0x0020480001127983 */ /* 0x000f280000300a00 */
[----:B------:R-:W4:Y:S04]  /*34150*/  LDL.LU.64 R16, [R1+0x2040] ;  /* 0x0020400001107983 */ /* 0x000f280000300a00 */
[----:B------:R-:W-:Y:S04]  /*34160*/  STL.64 [R1+0x2030], R10 ;  /* 0x0020300a01007387 */ /* 0x000fe80000100a00 */
[----:B------:R0:W-:Y:S04]  /*34170*/  STL.64 [R1+0x2028], R8 ;  /* 0x0020280801007387 */ /* 0x0001e80000100a00 */
[----:B0-----:R-:W2:Y:S04]  /*34180*/  LDL.LU R8, [R1+0x390] ;  /* 0x0003900001087983 */ /* 0x001ea80000300800 */
[----:B------:R-:W2:Y:S04]  /*34190*/  LDL.LU R9, [R1+0x394] ;  /* 0x0003940001097983 */ /* 0x000ea80000300800 */
[----:B------:R-:W2:Y:S04]  /*341a0*/  LDL.LU R10, [R1+0x398] ;  /* 0x00039800010a7983 */ /* 0x000ea80000300800 */
[----:B------:R-:W2:Y:S04]  /*341b0*/  LDL.LU R11, [R1+0x39c] ;  /* 0x00039c00010b7983 */ /* 0x000ea80000300800 */
[----:B------:R-:W-:Y:S04]  /*341c0*/  STL [R1+0x2018], R26 ;  /* 0x0020181a01007387 */ /* 0x000fe80000100800 */
[----:B------:R0:W-:Y:S04]  /*341d0*/  STL.64 [R1+0x2010], R24 ;  /* 0x0020101801007387 */ /* 0x0001e80000100a00 */
[----:B0-----:R-:W2:Y:S04]  /*341e0*/  LDL.LU R24, [R1+0x3a0] ;  /* 0x0003a00001187983 */ /* 0x001ea80000300800 */
[----:B------:R-:W2:Y:S04]  /*341f0*/  LDL.LU R25, [R1+0x3a4] ;  /* 0x0003a40001197983 */ /* 0x000ea80000300800 */
[----:B------:R-:W2:Y:S04]  /*34200*/  LDL.LU R26, [R1+0x3a8] ;  /* 0x0003a800011a7983 */ /* 0x000ea80000300800 */
[----:B------:R-:W2:Y:S01]  /*34210*/  LDL.LU R27, [R1+0x3ac] ;  /* 0x0003ac00011b7983 */ /* 0x000ea20000300800 */
[C---:B----4-:R-:W-:Y:S11]  /*34220*/  HMMA.16816.F32 R16, R12.reuse, R4, R16 ;  /* 0x000000040c10723c */ /* 0x050ff60000001810 */
[----:B------:R-:W-:Y:S11]  /*34230*/  @!UPT UIADD3 URZ, URZ, URZ, URZ ;  /* 0x0000003f3f3ff290 */ /* 0x000ff6000fffe03f */
[----:B------:R-:W-:Y:S01]  /*34240*/  @!UPT UIADD3 URZ, URZ, URZ, URZ ;  /* 0x0000003f3f3ff290 */ /* 0x000fe2000fffe03f */
[----:B------:R0:W-:Y:S04]  /*34250*/  STL.64 [R1+0x270], R16 ;  /* 0x0002701001007387 */ /* 0x0001e80000100a00 */
[----:B------:R1:W-:Y:S04]  /*34260*/  STL.64 [R1+0x278], R18 ;  /* 0x0002781201007387 */ /* 0x0003e80000100a00 */
[----:B0-----:R-:W4:Y:S04]  /*34270*/  LDL.LU R16, [R1+0x3d0] ;  /* 0x0003d00001107983 */ /* 0x001f280000300800 */
[----:B------:R-:W4:Y:S04]  /*34280*/  LDL.LU R17, [R1+0x3d4] ;  /* 0x0003d40001117983 */ /* 0x000f280000300800 */
[----:B-1----:R-:W4:Y:S04]  /*34290*/  LDL.LU R18, [R1+0x3d8] ;  /* 0x0003d80001127983 */ /* 0x002f280000300800 */
[----:B------:R-:W4:Y:S04]  /*342a0*/  LDL.LU R19, [R1+0x3dc] ;  /* 0x0003dc0001137983 */ /* 0x000f280000300800 */
[----:B---3--:R-:W-:Y:S04]  /*342b0*/  STL [R1+0x1ff8], R7 ;  /* 0x001ff80701007387 */ /* 0x008fe80000100800 */
[----:B------:R0:W-:Y:S04]  /*342c0*/  STL.64 [R1+0x1ff0], R4 ;  /* 0x001ff00401007387 */ /* 0x0001e80000100a00 */
[----:B0-----:R-:W2:Y:S04]  /*342d0*/  LDL.LU R4, [R1+0x370] ;  /* 0x0003700001047983 */ /* 0x001ea80000300800 */
[----:B------:R-:W2:Y:S04]  /*342e0*/  LDL.LU R5, [R1+0x374] ;  /* 0x0003740001057983 */ /* 0x000ea80000300800 */
[----:B------:R-:W2:Y:S04]  /*342f0*/  LDL.LU R6, [R1+0x378] ;  /* 0x0003780001067983 */ /* 0x000ea80000300800 */
[----:B------:R-:W2:Y:S02]  /*34300*/  LDL.LU R7, [R1+0x37c] ;  /* 0x00037c0001077983 */ /* 0x000ea40000300800 */
[C---:B--2---:R-:W-:Y:S11]  /*34310*/  HMMA.16816.F32 R4, R12.reuse, R20, R4 ;  /* 0x000000140c04723c */ /* 0x044ff60000001804 */
[----:B------:R-:W-:Y:S11]  /*34320*/  @!UPT UIADD3 URZ, URZ, URZ, URZ ;  /* 0x0000003f3f3ff290 */ /* 0x000ff6000fffe03f */
[----:B------:R-:W-:Y:S01]  /*34330*/  @!UPT UIADD3 URZ, URZ, URZ, URZ ;  /* 0x0000003f3f3ff290 */ /* 0x000fe2000fffe03f */
[----:B------:R0:W-:Y:S04]  /*34340*/  STL.64 [R1+0x2c0], R4 ;  /* 0x0002c00401007387 */ /* 0x0001e80000100a00 */
[----:B------:R-:W-:Y:S01]  /*34350*/  STL.64 [R1+0x2c8], R6 ;  /* 0x0002c80601007387 */ /* 0x000fe20000100a00 */
[----:B0-----:R-:W-:Y:S01]  /*34360*/  MOV R5, R20 ;  /* 0x0000001400057202 */ /* 0x001fe20000000f00 */
[----:B------:R-:W-:Y:S02]  /*34370*/  IMAD.MOV.U32 R4, RZ, RZ, R21 ;  /* 0x000000ffff047224 */ /* 0x000fe400078e0015 */
[----:B------:R-:W2:Y:S02]  /*34380*/  LDL.LU.64 R20, [R1+0x2038] ;  /* 0x0020380001147983 */ /* 0x000ea40000300a00 */
[C---:B--2---:R-:W-:Y:S01]  /*34390*/  HMMA.16816.F32 R8, R12.reuse, R20, R8 ;  /* 0x000000140c08723c */ /* 0x044fe20000001808 */
[----:B------:R-:W-:Y:S01]  /*343a0*/  MOV R2, R20 ;  /* 0x0000001400027202 */ /* 0x000fe20000000f00 */
[----:B------:R-:W-:Y:S11]  /*343b0*/  IMAD.MOV.U32 R0, RZ, RZ, R21 ;  /* 0x000000ffff007224 */ /* 0x000ff600078e0015 */
[----:B------:R-:W-:Y:S10]  /*343c0*/  @!UPT UIADD3 URZ, URZ, URZ, URZ ;  /* 0x0000003f3f3ff290 */ /* 0x000ff4000fffe03f */
[----:B------:R-:W-:Y:S04]  /*343d0*/  STL.64 [R1+0x370], R8 ;  /* 0x0003700801007387 */ /* 0x000fe80000100a00 */
[----:B------:R0:W-:Y:S04]  /*343e0*/  STL.64 [R1+0x378], R10 ;  /* 0x0003780a01007387 */ /* 0x0001e80000100a00 */
[----:B0-----:R-:W2:Y:S04]  /*343f0*/  LDL.LU.64 R10, [R1+0x2030] ;  /* 0x00203000010a7983 */ /* 0x001ea80000300a00 */
[----:B------:R-:W3:Y:S04]  /*34400*/  LDL.LU.64 R8, [R1+0x2028] ;  /* 0x0020280001087983 */ /* 0x000ee80000300a00 */
[----:B------:R-:W2:Y:S02]  /*34410*/  LDL.LU.64 R20, [R1+0x2020] ;  /* 0x0020200001147983 */ /* 0x000ea40000300a00 */
[----:B--2---:R-:W-:Y:S11]  /*34420*/  HMMA.16816.F32 R24, R12, R20, R24 ;  /* 0x000000140c18723c */ /* 0x004ff60000001818 */
[----:B------:R-:W-:Y:S11]  /*34430*/  @!UPT UIADD3 URZ, URZ, URZ, URZ ;  /* 0x0000003f3f3ff290 */ /* 0x000ff6000fffe03f */
[----:B------:R-:W-:Y:S01]  /*34440*/  @!UPT UIADD3 URZ, URZ, URZ, URZ ;  /* 0x0000003f3f3ff290 */ /* 0x000fe2000fffe03f */
[----:B------:R-:W-:Y:S04]  /*34450*/  STL.64 [R1+0x3a0], R24 ;  /* 0x0003a01801007387 */ /* 0x000fe80000100a00 */
[----:B------:R0:W-:Y:S04]  /*34460*/  STL.64 [R1+0x3a8], R26 ;  /* 0x0003a81a01007387 */ /* 0x0001e80000100a00 */
[----:B0-----:R-:W2:Y:S04]  /*34470*/  LDL.LU R26, [R1+0x2018] ;  /* 0x00201800011a7983 */ /* 0x001ea80000300800 */
[----:B------:R-:W4:Y:S04]  /*34480*/  LDL.LU.64 R24, [R1+0x2010] ;  /* 0x0020100001187983 */ /* 0x000f280000300a00 */
[----:B------:R0:W-:Y:S04]  /*34490*/  STL.64 [R1+0x1f90], R20 ;  /* 0x001f901401007387 */ /* 0x0001e80000100a00 */
[----:B0-----:R-:W2:Y:S04]  /*344a0*/  LDL.LU R20, [R1+0x400] ;  /* 0x0004000001147983 */ /* 0x001ea80000300800 */
[----:B------:R-:W2:Y:S04]  /*344b0*/  LDL.LU R21, [R1+0x404] ;  /* 0x0004040001157983 */ /* 0x000ea80000300800 */
[----:B------:R-:W2:Y:S04]  /*344c0*/  LDL.LU R22, [R1+0x408] ;  /* 0x0004080001167983 */ /* 0x000ea80000300800 */
[----:B------:R-:W2:Y:S04]  /*344d0*/  LDL.LU R23, [R1+0x40c] ;  /* 0x00040c0001177983 */ /* 0x000ea80000300800 */
[----:B--2---:R-:W-:Y:S04]  /*344e0*/  STL.64 [R1+0x1fa0], R22 ;  /* 0x001fa01601007387 */ /* 0x004fe80000100a00 */
[----:B------:R0:W-:Y:S02]  /*344f0*/  STL.64 [R1+0x1f98], R20 ;  /* 0x001f981401007387 */ /* 0x0001e40000100a00 */
[----:B0-----:R-:W-:Y:S01]  /*34500*/  MOV R20, R5 ;  /* 0x0000000500147202 */ /* 0x001fe20000000f00 */
[----:B------:R-:W-:-:S02]  /*34510*/  IMAD.MOV.U32 R21, RZ, RZ, R4 ;  /* 0x000000ffff157224 */ /* 0x000fc400078e0004 */
[----:B------:R-:W3:Y:S04]  /*34520*/  LDL.LU R4, [R1+0x250] ;  /* 0x0002500001047983 */ /* 0x000ee80000300800 */
[----:B------:R-:W3:Y:S04]  /*34530*/  LDL.LU R5, [R1+0x254] ;  /* 0x0002540001057983 */ /* 0x000ee80000300800 */
[----:B------:R-:W3:Y:S04]  /*34540*/  LDL.LU R6, [R1+0x258] ;  /* 0x0002580001067983 */ /* 0x000ee80000300800 */
[----:B------:R-:W3:Y:S04]  /*34550*/  LDL.LU R7, [R1+0x25c] ;  /* 0x00025c0001077983 */ /* 0x000ee80000300800 */
[----:B------:R0:W-:Y:S04]  /*34560*/  STL.64 [R1+0x1fb0], R20 ;  /* 0x001fb01401007387 */ /* 0x0001e80000100a00 */
[----:B0-----:R-:W2:Y:S04]  /*34570*/  LDL.LU R20, [R1+0x3c0] ;  /* 0x0003c00001147983 */ /* 0x001ea80000300800 */
[----:B------:R-:W2:Y:S04]  /*34580*/  LDL.LU R21, [R1+0x3c4] ;  /* 0x0003c40001157983 */ /* 0x000ea80000300800 */
[----:B------:R-:W2:Y:S04]  /*34590*/  LDL.LU R22, [R1+0x3c8] ;  /* 0x0003c80001167983 */ /* 0x000ea80000300800 */
[----:B------:R-:W2:Y:S01]  /*345a0*/  LDL.LU R23, [R1+0x3cc] ;  /* 0x0003cc0001177983 */ /* 0x000ea20000300800 */
[----:B----4-:R-:W-:Y:S03]  /*345b0*/  HMMA.16816.F32 R12, R12, R24, R16 ;  /* 0x000000180c0c723c */ /* 0x010fe60000001810 */
[----:B--2---:R-:W-:Y:S04]  /*345c0*/  STL.64 [R1+0x1fc0], R22 ;  /* 0x001fc01601007387 */ /* 0x004fe80000100a00 */
[----:B------:R0:W-:Y:S02]  /*345d0*/  STL.64 [R1+0x1fb8], R20 ;  /* 0x001fb81401007387 */ /* 0x0001e40000100a00 */
[----:B0-----:R-:W-:Y:S01]  /*345e0*/  MOV R20, R26 ;  /* 0x0000001a00147202 */ /* 0x001fe20000000f00 */
[----:B------:R-:W-:-:S05]  /*345f0*/  IMAD.MOV.U32 R21, RZ, RZ, R11 ;  /* 0x000000ffff157224 */ /* 0x000fca00078e000b */
[----:B------:R-:W-:Y:S04]  /*34600*/  STL.64 [R1+0x1fd8], R20 ;  /* 0x001fd81401007387 */ /* 0x000fe80000100a00 */
[----:B------:R-:W3:Y:S04]  /*34610*/  LDL.LU.64 R18, [R1+0x2008] ;  /* 0x0020080001127983 */ /* 0x000ee80000300a00 */
[----:B------:R-:W3:Y:S04]  /*34620*/  LDL.LU.64 R16, [R1+0x2000] ;  /* 0x0020000001107983 */ /* 0x000ee80000300a00 */
[----:B------:R0:W-:Y:S04]  /*34630*/  STL.64 [R1+0x1fa8], R24 ;  /* 0x001fa81801007387 */ /* 0x0001e80000100a00 */
[----:B0-----:R-:W2:Y:S04]  /*34640*/  LDL.LU R24, [R1+0x3e0] ;  /* 0x0003e00001187983 */ /* 0x001ea80000300800 */
[----:B------:R-:W-:Y:S04]  /*34650*/  STL.64 [R1+0x390], R12 ;  /* 0x0003900c01007387 */ /* 0x000fe80000100a00 */
[----:B------:R-:W-:Y:S04]  /*34660*/  STL.64 [R1+0x398], R14 ;  /* 0x0003980e01007387 */ /* 0x000fe80000100a00 */
[----:B------:R-:W2:Y:S04]  /*34670*/  LDL.LU R25, [R1+0x3e4] ;  /* 0x0003e40001197983 */ /* 0x000ea80000300800 */
[----:B------:R-:W4:Y:S04]  /*34680*/  LDL.LU R26, [R1+0x3e8] ;  /* 0x0003e800011a7983 */ /* 0x000f280000300800 */
[----:B------:R-:W4:Y:S04]  /*34690*/  LDL.LU R27, [R1+0x3ec] ;  /* 0x0003ec00011b7983 */ /* 0x000f280000300800 */
[----:B----4-:R-:W-:Y:S04]  /*346a0*/  STL.64 [R1+0x1fd0], R26 ;  /* 0x001fd01a01007387 */ /* 0x010fe80000100a00 */
[----:B--2---:R0:W-:Y:S04]  /*346b0*/  STL.64 [R1+0x1fc8], R24 ;  /* 0x001fc81801007387 */ /* 0x0041e80000100a00 */
[----:B0-----:R-:W2:Y:S04]  /*346c0*/  LDL.LU R24, [R1+0x3b0] ;  /* 0x0003b00001187983 */ /* 0x001ea80000300800 */
[----:B------:R-:W2:Y:S04]  /*346d0*/  LDL.LU R25, [R1+0x3b4] ;  /* 0x0003b40001197983 */ /* 0x000ea80000300800 */
[----:B------:R-:W4:Y:S04]  /*346e0*/  LDL.LU R26, [R1+0x3b8] ;  /* 0x0003b800011a7983 */ /* 0x000f280000300800 */
[----:B------:R-:W4:Y:S01]  /*346f0*/  LDL.LU R27, [R1+0x3bc] ;  /* 0x0003bc00011b7983 */ /* 0x000f220000300800 */
[C---:B---3--:R-:W-:Y:S03]  /*34700*/  HMMA.16816.F32 R4, R16.reuse, R8, R4 ;  /* 0x000000081004723c */ /* 0x048fe60000001804 */
[----:B----4-:R-:W-:Y:S04]  /*34710*/  STL.64 [R1+0x1fe8], R26 ;  /* 0x001fe81a01007387 */ /* 0x010fe80000100a00 */
[----:B--2---:R0:W-:Y:S04]  /*34720*/  STL.64 [R1+0x1fe0], R24 ;  /* 0x001fe01801007387 */ /* 0x0041e80000100a00 */
        /* <DEDUP_REMOVED lines=9> */
[----:B------:R0:W-:Y:S04]  /*347c0*/  STL.64 [R1+0x3d8], R6 ;  /* 0x0003d80601007387 */ /* 0x0001e80000100a00 */
[----:B0-----:R-:W4:Y:S01]  /*347d0*/  LDL.LU R7, [R1+0x1ff8] ;  /* 0x001ff80001077983 */ /* 0x001f220000300800 */
[----:B------:R-:W-:Y:S01]  /*347e0*/  IMAD.MOV.U32 R21, RZ, RZ, R3 ;  /* 0x000000ffff157224 */ /* 0x000fe200078e0003 */
[----:B------:R-:W-:Y:S01]  /*347f0*/  MOV R20, R10 ;  /* 0x0000000a00147202 */ /* 0x000fe20000000f00 */
[----:B------:R-:W-:Y:S01]  /*34800*/  IMAD.MOV.U32 R3, RZ, RZ, R9 ;  /* 0x000000ffff037224 */ /* 0x000fe200078e0009 */
[----:B------:R-:W-:Y:S01]  /*34810*/  MOV R28, R8 ;  /* 0x00000008001c7202 */ /* 0x000fe20000000f00 */
[----:B------:R-:W3:Y:S04]  /*34820*/  LDL.LU.64 R4, [R1+0x1ff0] ;  /* 0x001ff00001047983 */ /* 0x000ee80000300a00 */
[C---:B--2---:R-:W-:Y:S01]  /*34830*/  HMMA.16816.F32 R20, R16.reuse, R20, R24 ;  /* 0x000000141014723c */ /* 0x044fe20000001818 */
[----:B----4-:R-:W0:Y:S04]  /*34840*/  LDSM.16.M88.4 R8, [R7+0x33000] ;  /* 0x033000000708783b */ /* 0x010e280000000200 */
[----:B0-----:R-:W-:Y:S04]  /*34850*/  STL.64 [R1+0x1e68], R10 ;  /* 0x001e680a01007387 */ /* 0x001fe80000100a00 */
[----:B------:R0:W-:Y:S04]  /*34860*/  STL.64 [R1+0x1e60], R8 ;  /* 0x001e600801007387 */ /* 0x0001e80000100a00 */
[----:B0-----:R-:W2:Y:S04]  /*34870*/  LDL.LU R8, [R1+0x430] ;  /* 0x0004300001087983 */ /* 0x001ea80000300800 */
[----:B------:R-:W2:Y:S04]  /*34880*/  LDL.LU R9, [R1+0x434] ;  /* 0x0004340001097983 */ /* 0x000ea80000300800 */
[----:B------:R-:W2:Y:S04]  /*34890*/  LDL.LU R10, [R1+0x438] ;  /* 0x00043800010a7983 */ /* 0x000ea80000300800 */
[----:B------:R-:W2:Y:S04]  /*348a0*/  LDL.LU R11, [R1+0x43c] ;  /* 0x00043c00010b7983 */ /* 0x000ea80000300800 */
[----:B------:R-:W4:Y:S04]  /*348b0*/  LDL.LU.64 R26, [R1+0x1fe8] ;  /* 0x001fe800011a7983 */ /* 0x000f280000300a00 */
[----:B------:R-:W4:Y:S04]  /*348c0*/  LDL.LU.64 R24, [R1+0x1fe0] ;  /* 0x001fe00001187983 */ /* 0x000f280000300a00 */
[----:B------:R0:W-:Y:S04]  /*348d0*/  STL.64 [R1+0x3f0], R20 ;  /* 0x0003f01401007387 */ /* 0x0001e80000100a00 */
[----:B------:R4:W-:Y:S04]  /*348e0*/  STL.64 [R1+0x3f8], R22 ;  /* 0x0003f81601007387 */ /* 0x0009e80000100a00 */
[----:B0-----:R-:W4:Y:S04]  /*348f0*/  LDL.LU.64 R20, [R1+0x1fd8] ;  /* 0x001fd80001147983 */ /* 0x001f280000300a00 */
[----:B------:R-:W2:Y:S01]  /*34900*/  LDL R6, [R1+0x6c8] ;  /* 0x0006c80001067983 */ /* 0x000ea20000100800 */
[C---:B----4-:R-:W-:Y:S03]  /*34910*/  HMMA.16816.F32 R20, R16.reuse, R20, R24 ;  /* 0x000000141014723c */ /* 0x050fe60000001818 */
[----:B------:R-:W4:Y:S04]  /*34920*/  LDL.LU.64 R26, [R1+0x1fd0] ;  /* 0x001fd000011a7983 */ /* 0x000f280000300a00 */
[----:B------:R-:W4:Y:S11]  /*34930*/  LDL.LU.64 R24, [R1+0x1fc8] ;  /* 0x001fc80001187983 */ /* 0x000f360000300a00 */
[----:B------:R-:W-:Y:S05]  /*34940*/  @!UPT UIADD3 URZ, URZ, URZ, URZ ;  /* 0x0000003f3f3ff290 */ /* 0x000fea000fffe03f */
[----:B------:R-:W-:Y:S04]  /*34950*/  STL.64 [R1+0x410], R20 ;  /* 0x0004101401007387 */ /* 0x000fe80000100a00 */
[----:B------:R0:W-:Y:S04]  /*34960*/  STL.64 [R1+0x418], R22 ;  /* 0x0004181601007387 */ /* 0x0001e80000100a00 */
[----:B0-----:R-:W3:Y:S04]  /*34970*/  LDL.LU.64 R22, [R1+0x1fc0] ;  /* 0x001fc00001167983 */ /* 0x001ee80000300a00 */
[----:B------:R-:W3:Y:S02]  /*34980*/  LDL.LU.64 R20, [R1+0x1fb8] ;  /* 0x001fb80001147983 */ /* 0x000ee40000300a00 */
[C---:B---3--:R-:W-:Y:S11]  /*34990*/  HMMA.16816.F32 R20, R16.reuse, R4, R20 ;  /* 0x000000041014723c */ /* 0x048ff60000001814 */
[----:B------:R-:W-:Y:S11]  /*349a0*/  @!UPT UIADD3 URZ, URZ, URZ, URZ ;  /* 0x0000003f3f3ff290 */ /* 0x000ff6000fffe03f */
[----:B------:R-:W-:Y:S01]  /*349b0*/  @!UPT UIADD3 URZ, URZ, URZ, URZ ;  /* 0x0000003f3f3ff290 */ /* 0x000fe2000fffe03f */
[----:B------:R0:W-:Y:S04]  /*349c0*/  STL.64 [R1+0x420], R20 ;  /* 0x0004201401007387 */ /* 0x0001e80000100a00 */
[----:B------:R4:W-:Y:S04]  /*349d0*/  STL.64 [R1+0x428], R22 ;  /* 0x0004281601007387 */ /* 0x0009e80000100a00 */
[----:B0-----:R-:W4:Y:S04]  /*349e0*/  LDL.LU.64 R20, [R1+0x1fb0] ;  /* 0x001fb00001147983 */ /* 0x001f280000300a00 */
[----:B--2---:R-:W-:Y:S04]  /*349f0*/  STL.64 [R1+0x1f60], R6 ;  /* 0x001f600601007387 */ /* 0x004fe80000100a00 */
[----:B------:R-:W-:Y:S01]  /*34a00*/  STL.64 [R1+0x1f58], R4 ;  /* 0x001f580401007387 */ /* 0x000fe20000100a00 */
[----:B----4-:R-:W-:Y:S03]  /*34a10*/  HMMA.16816.F32 R20, R16, R20, R24 ;  /* 0x000000141014723c */ /* 0x010fe60000001818 */
[----:B------:R-:W2:Y:S11]  /*34a20*/  LDL.LU.64 R24, [R1+0x1fa8] ;  /* 0x001fa80001187983 */ /* 0x000eb60000300a00 */
[----:B------:R-:W-:Y:S09]  /*34a30*/  @!UPT UIADD3 URZ, URZ, URZ, URZ ;  /* 0x0000003f3f3ff290 */ /* 0x000ff2000fffe03f */
[----:B------:R-:W-:Y:S04]  /*34a40*/  STL.64 [R1+0x440], R20 ;  /* 0x0004401401007387 */ /* 0x000fe80000100a00 */
[----:B------:R0:W-:Y:S04]  /*34a50*/  STL.64 [R1+0x448], R22 ;  /* 0x0004481601007387 */ /* 0x0001e80000100a00 */
[----:B0-----:R-:W3:Y:S04]  /*34a60*/  LDL.LU.64 R22, [R1+0x1fa0] ;  /* 0x001fa00001167983 */ /* 0x001ee80000300a00 */
[----:B------:R-:W3:Y:S01]  /*34a70*/  LDL.LU.64 R20, [R1+0x1f98] ;  /* 0x001f980001147983 */ /* 0x000ee20000300a00 */
[----:B------:R-:W-:Y:S01]  /*34a80*/  MOV R4, R2 ;  /* 0x0000000200047202 */ /* 0x000fe20000000f00 */
[----:B------:R-:W-:-:S07]  /*34a90*/  IMAD.MOV.U32 R5, RZ, RZ, R0 ;  /* 0x000000ffff057224 */ /* 0x000fce00078e0000 */
[C---:B---3--:R-:W-:Y:S01]  /*34aa0*/  HMMA.16816.F32 R4, R16.reuse, R4, R20 ;  /* 0x000000041004723c */ /* 0x048fe20000001814 */
[----:B------:R-:W3:Y:S11]  /*34ab0*/  LDL.LU.64 R20, [R1+0x1f90] ;  /* 0x001f900001147983 */ /* 0x000ef60000300a00 */
[----:B------:R-:W-:Y:S11]  /*34ac0*/  @!UPT UIADD3 URZ, URZ, URZ, URZ ;  /* 0x0000003f3f3ff290 */ /* 0x000ff6000fffe03f */
[----:B------:R-:W-:Y:S04]  /*34ad0*/  STL.64 [R1+0x470], R4 ;  /* 0x0004700401007387 */ /* 0x000fe80000100a00 */
[----:B------:R3:W-:Y:S02]  /*34ae0*/  STL.64 [R1+0x478], R6 ;  /* 0x0004780601007387 */ /* 0x0007e40000100a00 */
[----:B---3--:R-:W-:Y:S01]  /*34af0*/  HMMA.16816.F32 R4, R16, R20, R8 ;  /* 0x000000141004723c */ /* 0x008fe20000001808 */
[----:B------:R-:W-:Y:S11]  /*34b00*/  MOV R2, R20 ;  /* 0x0000001400027202 */ /* 0x000ff60000000f00 */
[----:B------:R-:W-:Y:S11]  /*34b10*/  @!UPT UIADD3 URZ, URZ, URZ, URZ ;  /* 0x0000003f3f3ff290 */ /* 0x000ff6000fffe03f */
[----:B------:R-:W-:Y:S04]  /*34b20*/  STL.64 [R1+0x4e0], R4 ;  /* 0x0004e00401007387 */ /* 0x000fe80000100a00 */
[----:B------:R2:W-:Y:S01]  /*34b30*/  STL.64 [R1+0x4e8], R6 ;  /* 0x0004e80601007387 */ /* 0x0005e20000100a00 */
[----:B------:R-:W-:-:S03]  /*34b40*/  IMAD.MOV.U32 R0, RZ, RZ, R21 ;  /* 0x000000ffff007224 */ /* 0x000fc600078e0015 */
[----:B------:R-:W3:Y:S04]  /*34b50*/  LDL.LU.64 R22, [R1+0x1f88] ;  /* 0x001f880001167983 */ /* 0x000ee80000300a00 */
[----:B------:R-:W3:Y:S01]  /*34b60*/  LDL.LU.64 R20, [R1+0x1f80] ;  /* 0x001f800001147983 */ /* 0x000ee20000300a00 */
[----:B--2---:R-:W-:Y:S03]  /*34b70*/  HMMA.16816.F32 R4, R16, R24, R12 ;  /* 0x000000181004723c */ /* 0x004fe6000000180c */
[----:B------:R-:W3:Y:S11]  /*34b80*/  LDL.LU R8, [R1+0x160] ;  /* 0x0001600001087983 */ /* 0x000ef60000300800 */
[----:B------:R-:W-:Y:S09]  /*34b90*/  @!UPT UIADD3 URZ, URZ, URZ, URZ ;  /* 0x0000003f3f3ff290 */ /* 0x000ff2000fffe03f */
[----:B------:R0:W-:Y:S04]  /*34ba0*/  STL.64 [R1+0x4d0], R4 ;  /* 0x0004d00401007387 */ /* 0x0001e80000100a00 */
[----:B------:R-:W-:Y:S04]  /*34bb0*/  STL.64 [R1+0x4d8], R6 ;  /* 0x0004d80601007387 */ /* 0x000fe80000100a00 */
[----:B------:R-:W3:Y:S04]  /*34bc0*/  LDL.LU R9, [R1+0x164] ;  /* 0x0001640001097983 */ /* 0x000ee80000300800 */
[----:B------:R-:W3:Y:S04]  /*34bd0*/  LDL.LU R10, [R1+0x168] ;  /* 0x00016800010a7983 */ /* 0x000ee80000300800 */
[----:B------:R-:W3:Y:S04]  /*34be0*/  LDL.LU R11, [R1+0x16c] ;  /* 0x00016c00010b7983 */ /* 0x000ee80000300800 */
[----:B0-----:R-:W2:Y:S04]  /*34bf0*/  LDL.64 R4, [R1] ;  /* 0x0000000001047983 */ /* 0x001ea80000100a00 */
[----:B--2---:R-:W-:Y:S04]  /*34c00*/  STL.64 [R1+0x1f78], R4 ;  /* 0x001f780401007387 */ /* 0x004fe80000100a00 */
[----:B------:R0:W-:Y:S04]  /*34c10*/  STL.64 [R1+0x1f28], R24 ;  /* 0x001f281801007387 */ /* 0x0001e80000100a00 */
[----:B0-----:R-:W2:Y:S04]  /*34c20*/  LDL.LU R24, [R1+0x100] ;  /* 0x0001000001187983 */ /* 0x001ea80000300800 */
[----:B------:R-:W2:Y:S04]  /*34c30*/  LDL.LU R25, [R1+0x104] ;  /* 0x0001040001197983 */ /* 0x000ea80000300800 */
[----:B------:R-:W4:Y:S04]  /*34c40*/  LDL.LU R26, [R1+0x108] ;  /* 0x00010800011a7983 */ /* 0x000f280000300800 */
[----:B------:R-:W4:Y:S04]  /*34c50*/  LDL.LU R27, [R1+0x10c] ;  /* 0x00010c00011b7983 */ /* 0x000f280000300800 */
[----:B------:R-:W2:Y:S04]  /*34c60*/  LDL.LU R12, [R1+0x150] ;  /* 0x00015000010c7983 */ /* 0x000ea80000300800 */
[----:B------:R-:W3:Y:S04]  /*34c70*/  LDL.LU R13, [R1+0x154] ;  /* 0x00015400010d7983 */ /* 0x000ee80000300800 */
[----:B------:R-:W3:Y:S04]  /*34c80*/  LDL.LU R14, [R1+0x158] ;  /* 0x00015800010e7983 */ /* 0x000ee80000300800 */
[----:B------:R-:W3:Y:S04]  /*34c90*/  LDL.LU R15, [R1+0x15c] ;  /* 0x00015c00010f7983 */ /* 0x000ee80000300800 */
[----:B------:R-:W3:Y:S04]  /*34ca0*/  LDL.64 R4, [R1+0x10] ;  /* 0x0000100001047983 */ /* 0x000ee80000100a00 */
[----:B----4-:R-:W-:Y:S04]  /*34cb0*/  STL.64 [R1+0x1f38], R26 ;  /* 0x001f381a01007387 */ /* 0x010fe80000100a00 */
[----:B--2---:R0:W-:Y:S04]  /*34cc0*/  STL.64 [R1+0x1f30], R24 ;  /* 0x001f301801007387 */ /* 0x0041e80000100a00 */
[----:B0-----:R-:W2:Y:S04]  /*34cd0*/  LDL.64 R24, [R1+0x30] ;  /* 0x0000300001187983 */ /* 0x001ea80000100a00 */
[----:B--2---:R0:W-:Y:S04]  /*34ce0*/  STL.64 [R1+0x1f48], R24 ;  /* 0x001f481801007387 */ /* 0x0041e80000100a00 */
[----:B0-----:R-:W2:Y:S01]  /*34cf0*/  LDL.64 R24, [R1+0x40] ;  /* 0x0000400001187983 */ /* 0x001ea20000100a00 */
[----:B------:R-:W-:Y:S01]  /*34d00*/  MOV R16, R28 ;  /* 0x0000001c00107202 */ /* 0x000fe20000000f00 */
[----:B------:R-:W-:-:S07]  /*34d10*/  IMAD.MOV.U32 R17, RZ, RZ, R3 ;  /* 0x000000ffff117224 */ /* 0x000fce00078e0003 */
[C---:B---3--:R-:W-:Y:S01]  /*34d20*/  HMMA.16816.F32 R8, R20.reuse, R16, R8 ;  /* 0x000000101408723c */ /* 0x048fe20000001808 */
[----:B--2---:R0:W-:Y:S04]  /*34d30*/  STL.64 [R1+0x1f50], R24 ;  /* 0x001f501801007387 */ /* 0x0041e80000100a00 */
[----:B0-----:R-:W2:Y:S04]  /*34d40*/  LDL.LU R24, [R1+0x130] ;  /* 0x0001300001187983 */ /* 0x001ea80000300800 */
[----:B------:R-:W2:Y:S04]  /*34d50*/  LDL.LU R25, [R1+0x134] ;  /* 0x0001340001197983 */ /* 0x000ea80000300800 */
[----:B------:R-:W3:Y:S04]  /*34d60*/  LDL.LU R26, [R1+0x138] ;  /* 0x00013800011a7983 */ /* 0x000ee80000300800 */
[----:B------:R-:W3:Y:S01]  /*34d70*/  LDL.LU R27, [R1+0x13c] ;  /* 0x00013c00011b7983 */ /* 0x000ee20000300800 */
[----:B------:R-:W-:Y:S03]  /*34d80*/  HMMA.16816.F32 R12, R20, R4, R12 ;  /* 0x00000004140c723c */ /* 0x000fe6000000180c */
[----:B---3--:R-:W-:Y:S04]  /*34d90*/  STL.64 [R1+0x1f70], R26 ;  /* 0x001f701a01007387 */ /* 0x008fe80000100a00 */
[----:B--2---:R0:W-:Y:S04]  /*34da0*/  STL.64 [R1+0x1f68], R24 ;  /* 0x001f681801007387 */ /* 0x0041e80000100a00 */
[----:B0-----:R-:W2:Y:S04]  /*34db0*/  LDL.LU R24, [R1+0x140] ;  /* 0x0001400001187983 */ /* 0x001ea80000300800 */
[----:B------:R-:W2:Y:S04]  /*34dc0*/  LDL.LU R25, [R1+0x144] ;  /* 0x0001440001197983 */ /* 0x000ea80000300800 */
[----:B------:R-:W2:Y:S04]  /*34dd0*/  LDL.LU R26, [R1+0x148] ;  /* 0x00014800011a7983 */ /* 0x000ea80000300800 */
[----:B------:R-:W2:Y:S04]  /*34de0*/  LDL.LU R27, [R1+0x14c] ;  /* 0x00014c00011b7983 */ /* 0x000ea80000300800 */
[----:B------:R0:W-:Y:S04]  /*34df0*/  STL.64 [R1+0x1f40], R16 ;  /* 0x001f401001007387 */ /* 0x0001e80000100a00 */
[----:B0-----:R-:W3:Y:S04]  /*34e00*/  LDL.LU R16, [R1+0x110] ;  /* 0x0001100001107983 */ /* 0x001ee80000300800 */
[----:B------:R0:W-:Y:S04]  /*34e10*/  STL.64 [R1+0x4c0], R8 ;  /* 0x0004c00801007387 */ /* 0x0001e80000100a00 */
[----:B------:R1:W-:Y:S04]  /*34e20*/  STL.64 [R1+0x4c8], R10 ;  /* 0x0004c80a01007387 */ /* 0x0003e80000100a00 */
[----:B------:R-:W3:Y:S04]  /*34e30*/  LDL.LU R17, [R1+0x114] ;  /* 0x0001140001117983 */ /* 0x000ee80000300800 */
[----:B------:R-:W3:Y:S04]  /*34e40*/  LDL.LU R18, [R1+0x118] ;  /* 0x0001180001127983 */ /* 0x000ee80000300800 */
[----:B------:R-:W3:Y:S04]  /*34e50*/  LDL.LU R19, [R1+0x11c] ;  /* 0x00011c0001137983 */ /* 0x000ee80000300800 */
[----:B0-----:R-:W4:Y:S04]  /*34e60*/  LDL.LU R8, [R1+0x50] ;  /* 0x0000500001087983 */ /* 0x001f280000300800 */
[----:B------:R-:W4:Y:S04]  /*34e70*/  LDL.LU R9, [R1+0x54] ;  /* 0x0000540001097983 */ /* 0x000f280000300800 */
[----:B-1----:R-:W2:Y:S04]  /*34e80*/  LDL.LU R10, [R1+0x58] ;  /* 0x00005800010a7983 */ /* 0x002ea80000300800 */
[----:B------:R-:W2:Y:S01]  /*34e90*/  LDL.LU R11, [R1+0x5c] ;  /* 0x00005c00010b7983 */ /* 0x000ea20000300800 */
[----:B------:R-:W-:-:S03]  /*34ea0*/  IMAD.MOV.U32 R3, RZ, RZ, R5 ;  /* 0x000000ffff037224 */ /* 0x000fc600078e0005 */
[----:B--2---:R-:W-:Y:S04]  /*34eb0*/  STL.64 [R1+0x1e78], R10 ;  /* 0x001e780a01007387 */ /* 0x004fe80000100a00 */
[----:B----4-:R-:W-:Y:S04]  /*34ec0*/  STL.64 [R1+0x1e70], R8 ;  /* 0x001e700801007387 */ /* 0x010fe80000100a00 */
[----:B------:R0:W-:Y:S04]  /*34ed0*/  STL.64 [R1+0x4b0], R12 ;  /* 0x0004b00c01007387 */ /* 0x0001e80000100a00 */
[----:B------:R1:W-:Y:S01]  /*34ee0*/  STL.64 [R1+0x4b8], R14 ;  /* 0x0004b80e01007387 */ /* 0x0003e20000100a00 */
[----:B0-----:R-:W-:-:S03]  /*34ef0*/  MOV R12, R4 ;  /* 0x00000004000c7202 */ /* 0x001fc60000000f00 */
[----:B------:R-:W2:Y:S02]  /*34f00*/  LDL.LU.64 R4, [R1+0x1f78] ;  /* 0x001f780001047983 */ /* 0x000ea40000300a00 */
[C---:B--2---:R-:W-:Y:S01]  /*34f10*/  HMMA.16816.F32 R24, R20.reuse, R4, R24 ;  /* 0x000000041418723c */ /* 0x044fe20000001818 */
[----:B-1----:R-:W-:Y:S01]  /*34f20*/  MOV R14, R4 ;  /* 0x00000004000e7202 */ /* 0x002fe20000000f00 */
[----:B------:R-:W-:Y:S11]  /*34f30*/  IMAD.MOV.U32 R13, RZ, RZ, R5 ;  /* 0x000000ffff0d7224 */ /* 0x000ff600078e0005 */
[----:B------:R-:W-:Y:S10]  /*34f40*/  @!UPT UIADD3 URZ, URZ, URZ, URZ ;  /* 0x0000003f3f3ff290 */ /* 0x000ff4000fffe03f */
[----:B------:R-:W-:Y:S04]  /*34f50*/  STL.64 [R1+0x490], R24 ;  /* 0x0004901801007387 */ /* 0x000fe80000100a00 */
[----:B------:R0:W-:Y:S04]  /*34f60*/  STL.64 [R1+0x498], R26 ;  /* 0x0004981a01007387 */ /* 0x0001e80000100a00 */
[----:B0-----:R-:W2:Y:S04]  /*34f70*/  LDL.LU.64 R26, [R1+0x1f70] ;  /* 0x001f7000011a7983 */ /* 0x001ea80000300a00 */
[----:B------:R-:W2:Y:S04]  /*34f80*/  LDL.LU.64 R24, [R1+0x1f68] ;  /* 0x001f680001187983 */ /* 0x000ea80000300a00 */
[----:B------:R-:W4:Y:S04]  /*34f90*/  LDL.LU.64 R6, [R1+0x1f60] ;  /* 0x001f600001067983 */ /* 0x000f280000300a00 */
[----:B------:R-:W2:Y:S02]  /*34fa0*/  LDL.LU.64 R4, [R1+0x1f58] ;  /* 0x001f580001047983 */ /* 0x000ea40000300a00 */
[----:B--2---:R-:W-:Y:S11]  /*34fb0*/  HMMA.16816.F32 R24, R20, R4, R24 ;  /* 0x000000041418723c */ /* 0x004ff60000001818 */
[----:B------:R-:W-:Y:S11]  /*34fc0*/  @!UPT UIADD3 URZ, URZ, URZ, URZ ;  /* 0x0000003f3f3ff290 */ /* 0x000ff6000fffe03f */
[----:B------:R-:W-:Y:S01]  /*34fd0*/  @!UPT UIADD3 URZ, URZ, URZ, URZ ;  /* 0x0000003f3f3ff290 */ /* 0x000fe2000fffe03f */
[----:B------:R0:W-:Y:S04]  /*34fe0*/  STL.64 [R1+0x4a0], R24 ;  /* 0x0004a01801007387 */ /* 0x0001e80000100a00 */
[----:B0-----:R-:W2:Y:S04]  /*34ff0*/  LDL.LU.64 R24, [R1+0x1f50] ;  /* 0x001f500001187983 */ /* 0x001ea80000300a00 */
[----:B----4-:R-:W-:Y:S04]  /*35000*/  STL.64 [R1+0x1ed0], R6 ;  /* 0x001ed00601007387 */ /* 0x010fe80000100a00 */
[----:B------:R0:W-:Y:S04]  /*35010*/  STL.64 [R1+0x1ec8], R4 ;  /* 0x001ec80401007387 */ /* 0x0001e80000100a00 */
[----:B0-----:R-:W4:Y:S04]  /*35020*/  LDL.LU R4, [R1+0x120] ;  /* 0x0001200001047983 */ /* 0x001f280000300800 */
[----:B------:R-:W4:Y:S04]  /*35030*/  LDL.LU R5, [R1+0x124] ;  /* 0x0001240001057983 */ /* 0x000f280000300800 */
[----:B------:R-:W4:Y:S04]  /*35040*/  LDL.LU R6, [R1+0x128] ;  /* 0x0001280001067983 */ /* 0x000f280000300800 */
[----:B------:R-:W4:Y:S01]  /*35050*/  LDL.LU R7, [R1+0x12c] ;  /* 0x00012c0001077983 */ /* 0x000f220000300800 */
[----:B------:R-:W-:Y:S01]  /*35060*/  IMAD.MOV.U32 R9, RZ, RZ, R0 ;  /* 0x000000ffff097224 */ /* 0x000fe200078e0000 */
[----:B------:R-:W-:Y:S01]  /*35070*/  MOV R8, R2 ;  /* 0x0000000200087202 */ /* 0x000fe20000000f00 */
[----:B------:R-:W-:Y:S01]  /*35080*/  IMAD.MOV.U32 R0, RZ, RZ, R27 ;  /* 0x000000ffff007224 */ /* 0x000fe200078e001b */
[----:B------:R-:W-:-:S04]  /*35090*/  MOV R2, R26 ;  /* 0x0000001a00027202 */ /* 0x000fc80000000f00 */
[----:B------:R-:W-:Y:S04]  /*350a0*/  STL [R1+0x1c64], R0 ;  /* 0x001c640001007387 */ /* 0x000fe80000100800 */
[----:B------:R2:W-:Y:S02]  /*350b0*/  STL [R1+0x1c60], R2 ;  /* 0x001c600201007387 */ /* 0x0005e40000100800 */
[----:B--2---:R-:W-:Y:S01]  /*350c0*/  IMAD.MOV.U32 R2, RZ, RZ, R25 ;  /* 0x000000ffff027224 */ /* 0x004fe200078e0019 */
[----:B----4-:R-:W-:Y:S11]  /*350d0*/  HMMA.16816.F32 R4, R20, R24, R4 ;  /* 0x000000181404723c */ /* 0x010ff60000001804 */
[----:B------:R-:W-:Y:S11]  /*350e0*/  @!UPT UIADD3 URZ, URZ, URZ, URZ ;  /* 0x0000003f3f3ff290 */ /* 0x000ff6000fffe03f */
[----:B------:R-:W-:Y:S01]  /*350f0*/  @!UPT UIADD3 URZ, URZ, URZ, URZ ;  /* 0x0000003f3f3ff290 */ /* 0x000fe2000fffe03f */
[----:B------:R0:W-:Y:S04]  /*35100*/  STL.64 [R1+0x480], R4 ;  /* 0x0004800401007387 */ /* 0x0001e80000100a00 */
[----:B------:R1:W-:Y:S01]  /*35110*/  STL.64 [R1+0x488], R6 ;  /* 0x0004880601007387 */ /* 0x0003e20000100a00 */
[----:B0-----:R-:W-:-:S03]  /*35120*/  MOV R4, R24 ;  /* 0x0000001800047202 */ /* 0x001fc60000000f00 */
[----:B------:R-:W3:Y:S02]  /*35130*/  LDL.LU.64 R24, [R1+0x1f48] ;  /* 0x001f480001187983 */ /* 0x000ee40000300a00 */
[C---:B---3--:R-:W-:Y:S01]  /*35140*/  HMMA.16816.F32 R16, R20.reuse, R24, R16 ;  /* 0x000000181410723c */ /* 0x048fe20000001810 */
[----:B-1----:R-:W-:Y:S01]  /*35150*/  MOV R6, R24 ;  /* 0x0000001800067202 */ /* 0x002fe20000000f00 */
[----:B------:R-:W-:Y:S11]  /*35160*/  IMAD.MOV.U32 R5, RZ, RZ, R25 ;  /* 0x000000ffff057224 */ /* 0x000ff600078e0019 */
[----:B------:R-:W-:Y:S10]  /*35170*/  @!UPT UIADD3 URZ, URZ, URZ, URZ ;  /* 0x0000003f3f3ff290 */ /* 0x000ff4000fffe03f */
[----:B------:R0:W-:Y:S04]  /*35180*/  STL.64 [R1+0x460], R16 ;  /* 0x0004601001007387 */ /* 0x0001e80000100a00 */
[----:B------:R-:W-:Y:S04]  /*35190*/  STL.64 [R1+0x468], R18 ;  /* 0x0004681201007387 */ /* 0x000fe80000100a00 */
[----:B0-----:R-:W2:Y:S04]  /*351a0*/  LDL.LU.64 R16, [R1+0x1f40] ;  /* 0x001f400001107983 */ /* 0x001ea80000300a00 */
[----:B------:R-:W3:Y:S04]  /*351b0*/  LDL.LU.64 R26, [R1+0x1f38] ;  /* 0x001f3800011a7983 */ /* 0x000ee80000300a00 */
[----:B------:R-:W3:Y:S02]  /*351c0*/  LDL.LU.64 R24, [R1+0x1f30] ;  /* 0x001f300001187983 */ /* 0x000ee40000300a00 */
[----:B---3--:R-:W-:Y:S11]  /*351d0*/  HMMA.16816.F32 R24, R20, R8, R24 ;  /* 0x000000081418723c */ /* 0x008ff60000001818 */
[----:B------:R-:W-:Y:S11]  /*351e0*/  @!UPT UIADD3 URZ, URZ, URZ, URZ ;  /* 0x0000003f3f3ff290 */ /* 0x000ff6000fffe03f */
[----:B------:R-:W-:Y:S01]  /*351f0*/  @!UPT UIADD3 URZ, URZ, URZ, URZ ;  /* 0x0000003f3f3ff290 */ /* 0x000fe2000fffe03f */
[----:B------:R0:W-:Y:S04]  /*35200*/  STL.64 [R1+0x430], R24 ;  /* 0x0004301801007387 */ /* 0x0001e80000100a00 */
[----:B------:R-:W-:Y:S04]  /*35210*/  STL [R1+0x438], R26 ;  /* 0x0004381a01007387 */ /* 0x000fe80000100800 */
[----:B0-----:R-:W3:Y:S04]  /*35220*/  LDL.LU.64 R24, [R1+0x1f28] ;  /* 0x001f280001187983 */ /* 0x001ee80000300a00 */
[----:B------:R0:W-:Y:S02]  /*35230*/  STL.64 [R1+0x1e90], R8 ;  /* 0x001e900801007387 */ /* 0x0001e40000100a00 */
[----:B0-----:R-:W-:Y:S01]  /*35240*/  IMAD.MOV.U32 R8, RZ, RZ, R6 ;  /* 0x000000ffff087224 */ /* 0x001fe200078e0006 */
[----:B------:R-:W-:-:S05]  /*35250*/  MOV R9, R5 ;  /* 0x0000000500097202 */ /* 0x000fca0000000f00 */
[----:B------:R0:W-:Y:S02]  /*35260*/  STL.64 [R1+0x1ea8], R8 ;  /* 0x001ea80801007387 */ /* 0x0001e40000100a00 */
[----:B0-----:R-:W-:Y:S01]  /*35270*/  IMAD.MOV.U32 R8, RZ, RZ, R4 ;  /* 0x000000ffff087224 */ /* 0x001fe200078e0004 */
[----:B------:R-:W-:-:S05]  /*35280*/  MOV R9, R2 ;  /* 0x0000000200097202 */ /* 0x000fca0000000f00 */
[----:B------:R0:W-:Y:S04]  /*35290*/  STL.64 [R1+0x1ec0], R8 ;  /* 0x001ec00801007387 */ /* 0x0001e80000100a00 */
[----:B0-----:R-:W4:Y:S04]  /*352a0*/  LDL.LU R8, [R1+0xb0] ;  /* 0x0000b00001087983 */ /* 0x001f280000300800 */
[----:B------:R-:W4:Y:S04]  /*352b0*/  LDL.LU R9, [R1+0xb4] ;  /* 0x0000b40001097983 */ /* 0x000f280000300800 */
[----:B------:R-:W2:Y:S04]  /*352c0*/  LDL.LU R10, [R1+0xb8] ;  /* 0x0000b800010a7983 */ /* 0x000ea80000300800 */
[----:B------:R-:W2:Y:S01]  /*352d0*/  LDL.LU R11, [R1+0xbc] ;  /* 0x0000bc00010b7983 */ /* 0x000ea20000300800 */
[----:B------:R-:W-:Y:S01]  /*352e0*/  IMAD.MOV.U32 R4, RZ, RZ, R14 ;  /* 0x000000ffff047224 */ /* 0x000fe200078e000e */
[----:B------:R-:W-:-:S02]  /*352f0*/  MOV R5, R13 ;  /* 0x0000000d00057202 */ /* 0x000fc40000000f00 */
[----:B--2---:R-:W-:Y:S04]  /*35300*/  STL.64 [R1+0x1ee0], R10 ;  /* 0x001ee00a01007387 */ /* 0x004fe80000100a00 */
[----:B----4-:R0:W-:Y:S04]  /*35310*/  STL.64 [R1+0x1ed8], R8 ;  /* 0x001ed80801007387 */ /* 0x0101e80000100a00 */
[----:B------:R1:W-:Y:S04]  /*35320*/  STL.64 [R1+0x1ee8], R4 ;  /* 0x001ee80401007387 */ /* 0x0003e80000100a00 */
[----:B0-----:R-:W2:Y:S04]  /*35330*/  LDL.LU R8, [R1+0xc0] ;  /* 0x0000c00001087983 */ /* 0x001ea80000300800 */
[----:B------:R-:W2:Y:S04]  /*35340*/  LDL.LU R9, [R1+0xc4] ;  /* 0x0000c40001097983 */ /* 0x000ea80000300800 */
[----:B------:R-:W4:Y:S04]  /*35350*/  LDL.LU R10, [R1+0xc8] ;  /* 0x0000c800010a7983 */ /* 0x000f280000300800 */
[----:B------:R-:W4:Y:S01]  /*35360*/  LDL.LU R11, [R1+0xcc] ;  /* 0x0000cc00010b7983 */ /* 0x000f220000300800 */
[----:B-1----:R-:W-:Y:S01]  /*35370*/  IMAD.MOV.U32 R4, RZ, RZ, R12 ;  /* 0x000000ffff047224 */ /* 0x002fe200078e000c */
[----:B------:R-:W-:-:S02]  /*35380*/  MOV R5, R3 ;  /* 0x0000000300057202 */ /* 0x000fc40000000f00 */
[----:B----4-:R-:W-:Y:S04]  /*35390*/  STL.64 [R1+0x1ef8], R10 ;  /* 0x001ef80a01007387 */ /* 0x010fe80000100a00 */
[----:B--2---:R-:W-:Y:S04]  /*353a0*/  STL.64 [R1+0x1ef0], R8 ;  /* 0x001ef00801007387 */ /* 0x004fe80000100a00 */
[----:B------:R0:W-:Y:S04]  /*353b0*/  STL.64 [R1+0x1f00], R4 ;  /* 0x001f000401007387 */ /* 0x0001e80000100a00 */
[----:B0-----:R-:W2:Y:S04]  /*353c0*/  LDL.LU R4, [R1+0xe0] ;  /* 0x0000e00001047983 */ /* 0x001ea80000300800 */
[----:B------:R-:W2:Y:S04]  /*353d0*/  LDL.LU R5, [R1+0xe4] ;  /* 0x0000e40001057983 */ /* 0x000ea80000300800 */
[----:B------:R-:W4:Y:S04]  /*353e0*/  LDL.LU R6, [R1+0xe8] ;  /* 0x0000e80001067983 */ /* 0x000f280000300800 */
[----:B------:R-:W4:Y:S04]  /*353f0*/  LDL.LU R7, [R1+0xec] ;  /* 0x0000ec0001077983 */ /* 0x000f280000300800 */
[----:B----4-:R-:W-:Y:S04]  /*35400*/  STL.64 [R1+0x1f20], R6 ;  /* 0x001f200601007387 */ /* 0x010fe80000100a00 */
[----:B--2---:R0:W-:Y:S04]  /*35410*/  STL.64 [R1+0x1f18], R4 ;  /* 0x001f180401007387 */ /* 0x0041e80000100a00 */
[----:B0-----:R-:W3:Y:S04]  /*35420*/  LDL.LU R4, [R1+0xf0] ;  /* 0x0000f00001047983 */ /* 0x001ee80000300800 */
[----:B------:R-:W3:Y:S04]  /*35430*/  LDL.LU R5, [R1+0xf4] ;  /* 0x0000f40001057983 */ /* 0x000ee80000300800 */
[----:B------:R-:W3:Y:S04]  /*35440*/  LDL.LU R6, [R1+0xf8] ;  /* 0x0000f80001067983 */ /* 0x000ee80000300800 */
[----:B------:R-:W3:Y:S04]  /*35450*/  LDL.LU R7, [R1+0xfc] ;  /* 0x0000fc0001077983 */ /* 0x000ee80000300800 */
[----:B------:R-:W2:Y:S04]  /*35460*/  LDL.LU R8, [R1+0xd0] ;  /* 0x0000d00001087983 */ /* 0x000ea80000300800 */
[----:B------:R-:W2:Y:S04]  /*35470*/  LDL.LU R9, [R1+0xd4] ;  /* 0x0000d40001097983 */ /* 0x000ea80000300800 */
[----:B------:R-:W2:Y:S04]  /*35480*/  LDL.LU R10, [R1+0xd8] ;  /* 0x0000d800010a7983 */ /* 0x000ea80000300800 */
[----:B------:R-:W2:Y:S04]  /*35490*/  LDL.LU R11, [R1+0xdc] ;  /* 0x0000dc00010b7983 */ /* 0x000ea80000300800 */
[----:B------:R-:W4:Y:S04]  /*354a0*/  LDL.LU R12, [R1+0x680] ;  /* 0x00068000010c7983 */ /* 0x000f280000300800 */
        /* <DEDUP_REMOVED lines=9> */
[----:B---3--:R-:W-:Y:S03]  /*35540*/  HMMA.16816.F32 R20, R20, R24, R4 ;  /* 0x000000181414723c */ /* 0x008fe60000001804 */
[----:B----4-:R-:W-:Y:S04]  /*35550*/  STL.64 [R1+0x1ea0], R14 ;  /* 0x001ea00e01007387 */ /* 0x010fe80000100a00 */
[----:B--2---:R0:W-:Y:S04]  /*35560*/  STL.64 [R1+0x1e98], R12 ;  /* 0x001e980c01007387 */ /* 0x0041e80000100a00 */
[----:B0-----:R-:W2:Y:S04]  /*35570*/  LDL.LU R12, [R1+0x90] ;  /* 0x00009000010c7983 */ /* 0x001ea80000300800 */
[----:B------:R-:W2:Y:S04]  /*35580*/  LDL.LU R13, [R1+0x94] ;  /* 0x00009400010d7983 */ /* 0x000ea80000300800 */
[----:B------:R-:W3:Y:S04]  /*35590*/  LDL.LU R14, [R1+0x98] ;  /* 0x00009800010e7983 */ /* 0x000ee80000300800 */
[----:B------:R-:W3:Y:S01]  /*355a0*/  LDL.LU R15, [R1+0x9c] ;  /* 0x00009c00010f7983 */ /* 0x000ee20000300800 */
[----:B------:R-:W-:Y:S01]  /*355b0*/  MOV R0, R27 ;  /* 0x0000001b00007202 */ /* 0x000fe20000000f00 */
[----:B------:R-:W-:-:S02]  /*355c0*/  IMAD.MOV.U32 R2, RZ, RZ, R24 ;  /* 0x000000ffff027224 */ /* 0x000fc400078e0018 */
[----:B---3--:R-:W-:Y:S04]  /*355d0*/  STL.64 [R1+0x1eb8], R14 ;  /* 0x001eb80e01007387 */ /* 0x008fe80000100a00 */
[----:B--2---:R0:W-:Y:S04]  /*355e0*/  STL.64 [R1+0x1eb0], R12 ;  /* 0x001eb00c01007387 */ /* 0x0041e80000100a00 */
[----:B0-----:R-:W2:Y:S04]  /*355f0*/  LDL.LU R12, [R1+0xa0] ;  /* 0x0000a000010c7983 */ /* 0x001ea80000300800 */
[----:B------:R-:W2:Y:S04]  /*35600*/  LDL.LU R13, [R1+0xa4] ;  /* 0x0000a400010d7983 */ /* 0x000ea80000300800 */
[----:B------:R-:W2:Y:S04]  /*35610*/  LDL.LU R14, [R1+0xa8] ;  /* 0x0000a800010e7983 */ /* 0x000ea80000300800 */
[----:B------:R-:W2:Y:S04]  /*35620*/  LDL.LU R15, [R1+0xac] ;  /* 0x0000ac00010f7983 */ /* 0x000ea80000300800 */
[----:B------:R-:W3:Y:S04]  /*35630*/  LDL.LU R19, [R1+0x690] ;  /* 0x0006900001137983 */ /* 0x000ee80000300800 */
[----:B------:R-:W4:Y:S04]  /*35640*/  LDL.LU R18, [R1+0x694] ;  /* 0x0006940001127983 */ /* 0x000f280000300800 */
[----:B------:R-:W2:Y:S04]  /*35650*/  LDL.LU R3, [R1+0x698] ;  /* 0x0006980001037983 */ /* 0x000ea80000300800 */
[----:B------:R0:W-:Y:S04]  /*35660*/  STL [R1+0x1e0c], R0 ;  /* 0x001e0c0001007387 */ /* 0x0001e80000100800 */
[----:B------:R-:W2:Y:S04]  /*35670*/  LDL.LU.64 R6, [R1+0x1f20] ;  /* 0x001f200001067983 */ /* 0x000ea80000300a00 */
[----:B------:R-:W2:Y:S01]  /*35680*/  LDL.LU.64 R4, [R1+0x1f18] ;  /* 0x001f180001047983 */ /* 0x000ea20000300a00 */
[----:B0-----:R-:W-:-:S03]  /*35690*/  MOV R0, R25 ;  /* 0x0000001900007202 */ /* 0x001fc60000000f00 */
[----:B------:R-:W-:Y:S04]  /*356a0*/  STL.64 [R1+0x400], R20 ;  /* 0x0004001401007387 */ /* 0x000fe80000100a00 */
[----:B------:R-:W-:Y:S04]  /*356b0*/  STL.64 [R1+0x408], R22 ;  /* 0x0004081601007387 */ /* 0x000fe80000100a00 */
[----:B------:R-:W2:Y:S04]  /*356c0*/  LDL.LU.64 R26, [R1+0x1f10] ;  /* 0x001f1000011a7983 */ /* 0x000ea80000300a00 */
[----:B------:R-:W2:Y:S02]  /*356d0*/  LDL.LU.64 R24, [R1+0x1f08] ;  /* 0x001f080001187983 */ /* 0x000ea40000300a00 */
[C---:B--2---:R-:W-:Y:S11]  /*356e0*/  HMMA.16816.F32 R4, R24.reuse, R16, R4 ;  /* 0x000000101804723c */ /* 0x044ff60000001804 */
[----:B------:R-:W-:Y:S11]  /*356f0*/  @!UPT UIADD3 URZ, URZ, URZ, URZ ;  /* 0x0000003f3f3ff290 */ /* 0x000ff6000fffe03f */
[----:B------:R-:W-:Y:S01]  /*35700*/  @!UPT UIADD3 URZ, URZ, URZ, URZ ;  /* 0x0000003f3f3ff290 */ /* 0x000fe2000fffe03f */
[----:B------:R0:W-:Y:S04]  /*35710*/  STL.64 [R1+0x3e0], R4 ;  /* 0x0003e00401007387 */ /* 0x0001e80000100a00 */
[----:B------:R1:W-:Y:S04]  /*35720*/  STL.64 [R1+0x3e8], R6 ;  /* 0x0003e80601007387 */ /* 0x0003e80000100a00 */
[----:B0-----:R-:W1:Y:S02]  /*35730*/  LDL.LU.64 R4, [R1+0x1f00] ;  /* 0x001f000001047983 */ /* 0x001e640000300a00 */
[C---:B-1----:R-:W-:Y:S02]  /*35740*/  HMMA.16816.F32 R4, R24.reuse, R4, R8 ;  /* 0x000000041804723c */ /* 0x042fe40000001808 */
[----:B------:R-:W2:Y:S04]  /*35750*/  LDL.LU.64 R10, [R1+0x1ef8] ;  /* 0x001ef800010a7983 */ /* 0x000ea80000300a00 */
[----:B------:R-:W2:Y:S11]  /*35760*/  LDL.LU.64 R8, [R1+0x1ef0] ;  /* 0x001ef00001087983 */ /* 0x000eb60000300a00 */
[----:B------:R-:W-:Y:S06]  /*35770*/  @!UPT UIADD3 URZ, URZ, URZ, URZ ;  /* 0x0000003f3f3ff290 */ /* 0x000fec000fffe03f */
[----:B------:R0:W-:Y:S04]  /*35780*/  STL.64 [R1+0x3c0], R4 ;  /* 0x0003c00401007387 */ /* 0x0001e80000100a00 */
[----:B------:R2:W-:Y:S04]  /*35790*/  STL.64 [R1+0x3c8], R6 ;  /* 0x0003c80601007387 */ /* 0x0005e80000100a00 */
[----:B0-----:R-:W2:Y:S02]  /*357a0*/  LDL.LU.64 R4, [R1+0x1ee8] ;  /* 0x001ee80001047983 */ /* 0x001ea40000300a00 */
        /* <DEDUP_REMOVED lines=8> */
[----:B------:R-:W-:-:S03]  /*35830*/  IMAD.MOV.U32 R20, RZ, RZ, R2 ;  /* 0x000000ffff147224 */ /* 0x000fc600078e0002 */
[----:B------:R-:W3:Y:S01]  /*35840*/  LDL.LU R2, [R1+0x69c] ;  /* 0x00069c0001027983 */ /* 0x000ee20000300800 */
        /* <DEDUP_REMOVED lines=13> */
[C---:B--2---:R-:W-:Y:S02]  /*35920*/  HMMA.16816.F32 R8, R24.reuse, R8, R12 ;  /* 0x000000081808723c */ /* 0x044fe4000000180c */
        /* <DEDUP_REMOVED lines=14> */
[----:B------:R-:W-:-:S07]  /*35a10*/  MOV R21, R0 ;  /* 0x0000000000157202 */ /* 0x000fce0000000f00 */
[----:B--2---:R-:W-:Y:S01]  /*35a20*/  HMMA.16816.F32 R20, R24, R20, R8 ;  /* 0x000000141814723c */ /* 0x004fe20000001808 */
[----:B------:R-:W2:Y:S04]  /*35a30*/  LDL.LU.64 R10, [R1+0x1e68] ;  /* 0x001e6800010a7983 */ /* 0x000ea80000300a00 */
[----:B------:R-:W2:Y:S01]  /*35a40*/  LDL.LU.64 R8, [R1+0x1e60] ;  /* 0x001e600001087983 */ /* 0x000ea20000300a00 */
[C---:B------:R-:W-:Y:S02]  /*35a50*/  FMUL R12, R29.reuse, R12 ;  /* 0x0000000c1d0c7220 */ /* 0x040fe40000400000 */
[----:B------:R-:W-:Y:S02]  /*35a60*/  FMUL R13, R29, R13 ;  /* 0x0000000d1d0d7220 */ /* 0x000fe40000400000 */
[----:B------:R-:W-:-:S02]  /*35a70*/  FMUL R14, R6, R14 ;  /* 0x0000000e060e7220 */ /* 0x000fc40000400000 */
[----:B------:R-:W-:-:S11]  /*35a80*/  FMUL R15, R6, R15 ;  /* 0x0000000f060f7220 */ /* 0x000fd60000400000 */
[----:B------:R3:W-:Y:S04]  /*35a90*/  STL.64 [R1+0x230], R20 ;  /* 0x0002301401007387 */ /* 0x0007e80000100a00 */
[----:B------:R-:W-:Y:S01]  /*35aa0*/  STL.64 [R1+0x238], R22 ;  /* 0x0002381601007387 */ /* 0x000fe20000100a00 */
[----:B---3--:R-:W-:Y:S01]  /*35ab0*/  FMUL R20, R29, R19 ;  /* 0x000000131d147220 */ /* 0x008fe20000400000 */
[----:B--2---:R-:W-:Y:S02]  /*35ac0*/  HMMA.16816.F32 R12, R8, R16, R12 ;  /* 0x00000010080c723c */ /* 0x004fe4000000180c */
[----:B------:R-:W2:Y:S04]  /*35ad0*/  LDL.LU R16, [R1+0x6a0] ;  /* 0x0006a00001107983 */ /* 0x000ea80000300800 */
[----:B------:R-:W3:Y:S11]  /*35ae0*/  LDL.LU R17, [R1+0x6a4] ;  /* 0x0006a40001117983 */ /* 0x000ef60000300800 */
[----:B------:R-:W-:Y:S06]  /*35af0*/  @!UPT UIADD3 URZ, URZ, URZ, URZ ;  /* 0x0000003f3f3ff290 */ /* 0x000fec000fffe03f */
[----:B------:R0:W-:Y:S04]  /*35b00*/  STL.64 [R1+0x220], R12 ;  /* 0x0002200c01007387 */ /* 0x0001e80000100a00 */
[----:B------:R1:W-:Y:S04]  /*35b10*/  STL.64 [R1+0x228], R14 ;  /* 0x0002280e01007387 */ /* 0x0003e80000100a00 */
[----:B------:R-:W2:Y:S04]  /*35b20*/  LDL.LU R0, [R1+0x6a8] ;  /* 0x0006a80001007983 */ /* 0x000ea80000300800 */
[----:B------:R-:W2:Y:S04]  /*35b30*/  LDL.LU R19, [R1+0x6ac] ;  /* 0x0006ac0001137983 */ /* 0x000ea80000300800 */
[----:B0-----:R-:W2:Y:S04]  /*35b40*/  LDL.LU R12, [R1+0x6b0] ;  /* 0x0006b000010c7983 */ /* 0x001ea80000300800 */
[----:B------:R-:W2:Y:S04]  /*35b50*/  LDL.LU R13, [R1+0x6b4] ;  /* 0x0006b400010d7983 */ /* 0x000ea80000300800 */
[----:B-1----:R-:W2:Y:S04]  /*35b60*/  LDL.LU R14, [R1+0x6b8] ;  /* 0x0006b800010e7983 */ /* 0x002ea80000300800 */
[----:B------:R-:W2:Y:S01]  /*35b70*/  LDL.LU R15, [R1+0x6bc] ;  /* 0x0006bc00010f7983 */ /* 0x000ea20000300800 */
[----:B------:R-:W-:-:S02]  /*35b80*/  FMUL R22, R6, R3 ;  /* 0x0000000306167220 */ /* 0x000fc40000400000 */
[C---:B------:R-:W-:Y:S02]  /*35b90*/  FMUL R23, R6.reuse, R2 ;  /* 0x0000000206177220 */ /* 0x040fe40000400000 */
[----:B----4-:R-:W-:Y:S01]  /*35ba0*/  FMUL R21, R29, R18 ;  /* 0x000000121d157220 */ /* 0x010fe20000400000 */
[----:B--2---:R-:W-:Y:S04]  /*35bb0*/  STL.64 [R1+0x1e58], R14 ;  /* 0x001e580e01007387 */ /* 0x004fe80000100a00 */
[----:B------:R0:W-:Y:S04]  /*35bc0*/  STL.64 [R1+0x1e50], R12 ;  /* 0x001e500c01007387 */ /* 0x0001e80000100a00 */
[----:B0-----:R-:W2:Y:S04]  /*35bd0*/  LDL.64 R12, [R1+0x10] ;  /* 0x00001000010c7983 */ /* 0x001ea80000100a00 */
[----:B------:R-:W4:Y:S04]  /*35be0*/  LDL.LU R26, [R1+0x6f0] ;  /* 0x0006f000011a7983 */ /* 0x000f280000300800 */
[----:B------:R-:W3:Y:S04]  /*35bf0*/  LDL.LU R25, [R1+0x6f4] ;  /* 0x0006f40001197983 */ /* 0x000ee80000300800 */
[----:B------:R-:W3:Y:S04]  /*35c00*/  LDL.LU R3, [R1+0x6f8] ;  /* 0x0006f80001037983 */ /* 0x000ee80000300800 */
[----:B------:R-:W3:Y:S04]  /*35c10*/  LDL.LU R2, [R1+0x6fc] ;  /* 0x0006fc0001027983 */ /* 0x000ee80000300800 */
[----:B------:R-:W3:Y:S01]  /*35c20*/  LDL R28, [R1+0x6c4] ;  /* 0x0006c400011c7983 */ /* 0x000ee20000100800 */
[C---:B------:R-:W-:Y:S01]  /*35c30*/  FMUL R18, R6.reuse, R0 ;  /* 0x0000000006127220 */ /* 0x040fe20000400000 */
[----:B--2---:R-:W-:Y:S01]  /*35c40*/  HMMA.16816.F32 R20, R8, R12, R20 ;  /* 0x0000000c0814723c */ /* 0x004fe20000001814 */
[----:B------:R-:W-:Y:S01]  /*35c50*/  IMAD.MOV.U32 R0, RZ, RZ, R13 ;  /* 0x000000ffff007224 */ /* 0x000fe200078e000d */
[----:B---3--:R0:W-:Y:S04]  /*35c60*/  STL [R1+0x1e30], R28 ;  /* 0x001e301c01007387 */ /* 0x0081e80000100800 */
[----:B0-----:R-:W2:Y:S04]  /*35c70*/  LDL.LU R28, [R1+0x45c] ;  /* 0x00045c00011c7983 */ /* 0x001ea80000300800 */
[----:B------:R-:W3:Y:S11]  /*35c80*/  LDL.LU.64 R14, [R1+0x1e58] ;  /* 0x001e5800010e7983 */ /* 0x000ef60000300a00 */
[----:B------:R-:W-:Y:S02]  /*35c90*/  @!UPT UIADD3 URZ, URZ, URZ, URZ ;  /* 0x0000003f3f3ff290 */ /* 0x000fe4000fffe03f */
[----:B------:R0:W-:Y:S04]  /*35ca0*/  STL.64 [R1+0x210], R20 ;  /* 0x0002101401007387 */ /* 0x0001e80000100a00 */
[----:B------:R1:W-:Y:S04]  /*35cb0*/  STL.64 [R1+0x218], R22 ;  /* 0x0002181601007387 */ /* 0x0003e80000100a00 */
[----:B------:R-:W4:Y:S04]  /*35cc0*/  LDL.LU.64 R12, [R1+0x1e50] ;  /* 0x001e5000010c7983 */ /* 0x000f280000300a00 */
[----:B0-----:R-:W4:Y:S01]  /*35cd0*/  LDL.LU.64 R20, [R1] ;  /* 0x0000000001147983 */ /* 0x001f220000300a00 */
[----:B------:R-:W-:-:S02]  /*35ce0*/  FMUL R19, R6, R19 ;  /* 0x0000001306137220 */ /* 0x000fc40000400000 */
[C---:B-1----:R-:W-:Y:S02]  /*35cf0*/  FMUL R22, R6.reuse, R3 ;  /* 0x0000000306167220 */ /* 0x042fe40000400000 */
[----:B------:R-:W-:Y:S02]  /*35d00*/  FMUL R23, R6, R2 ;  /* 0x0000000206177220 */ /* 0x000fe40000400000 */
[C---:B--2---:R-:W-:Y:S02]  /*35d10*/  FMUL R16, R28.reuse, R16 ;  /* 0x000000101c107220 */ /* 0x044fe40000400000 */
[----:B------:R-:W-:Y:S02]  /*35d20*/  FMUL R17, R28, R17 ;  /* 0x000000111c117220 */ /* 0x000fe40000400000 */
[C---:B---3--:R-:W-:Y:S02]  /*35d30*/  FMUL R14, R6.reuse, R14 ;  /* 0x0000000e060e7220 */ /* 0x048fe40000400000 */
[----:B------:R-:W-:-:S02]  /*35d40*/  FMUL R15, R6, R15 ;  /* 0x0000000f060f7220 */ /* 0x000fc40000400000 */
[C---:B----4-:R-:W-:Y:S02]  /*35d50*/  FMUL R12, R28.reuse, R12 ;  /* 0x0000000c1c0c7220 */ /* 0x050fe40000400000 */
[----:B------:R-:W-:Y:S01]  /*35d60*/  FMUL R13, R28, R13 ;  /* 0x0000000d1c0d7220 */ /* 0x000fe20000400000 */
[C---:B------:R-:W-:Y:S08]  /*35d70*/  HMMA.16816.F32 R16, R8.reuse, R20, R16 ;  /* 0x000000140810723c */ /* 0x040ff00000001810 */
[----:B------:R-:W-:Y:S11]  /*35d80*/  HMMA.16816.F32 R12, R8, R4, R12 ;  /* 0x00000004080c723c */ /* 0x000ff6000000180c */
[----:B------:R-:W-:Y:S04]  /*35d90*/  @!UPT UIADD3 URZ, URZ, URZ, URZ ;  /* 0x0000003f3f3ff290 */ /* 0x000fe8000fffe03f */
[----:B------:R0:W-:Y:S04]  /*35da0*/  STL.64 [R1+0x200], R16 ;  /* 0x0002001001007387 */ /* 0x0001e80000100a00 */
[----:B------:R1:W-:Y:S04]  /*35db0*/  STL.64 [R1+0x208], R18 ;  /* 0x0002081201007387 */ /* 0x0003e80000100a00 */
[----:B0-----:R-:W2:Y:S04]  /*35dc0*/  LDL.LU R16, [R1+0x700] ;  /* 0x0007000001107983 */ /* 0x001ea80000300800 */
[----:B------:R-:W-:Y:S04]  /*35dd0*/  STL.64 [R1+0x1f0], R12 ;  /* 0x0001f00c01007387 */ /* 0x000fe80000100a00 */
[----:B------:R-:W-:Y:S04]  /*35de0*/  STL.64 [R1+0x1f8], R14 ;  /* 0x0001f80e01007387 */ /* 0x000fe80000100a00 */
[----:B------:R0:W3:Y:S04]  /*35df0*/  LDSM.16.M88.4 R12, [R7+0x33800] ;  /* 0x03380000070c783b */ /* 0x0000e80000000200 */
[----:B------:R-:W4:Y:S01]  /*35e00*/  LDL.LU R17, [R1+0x704] ;  /* 0x0007040001117983 */ /* 0x000f220000300800 */
[----:B------:R-:W-:-:S03]  /*35e10*/  IMAD.MOV.U32 R29, RZ, RZ, R21 ;  /* 0x000000ffff1d7224 */ /* 0x000fc600078e0015 */
[----:B-1----:R-:W2:Y:S01]  /*35e20*/  LDL.LU R18, [R1+0x708] ;  /* 0x0007080001127983 */ /* 0x002ea20000300800 */
[----:B------:R-:W-:-:S03]  /*35e30*/  FMUL R21, R28, R25 ;  /* 0x000000191c157220 */ /* 0x000fc60000400000 */
[----:B------:R-:W2:Y:S04]  /*35e40*/  LDL.LU R19, [R1+0x70c] ;  /* 0x00070c0001137983 */ /* 0x000ea80000300800 */
[----:B0-----:R-:W2:Y:S04]  /*35e50*/  LDL.LU R7, [R1+0x770] ;  /* 0x0007700001077983 */ /* 0x001ea80000300800 */
[----:B------:R-:W2:Y:S04]  /*35e60*/  LDL.LU R3, [R1+0x774] ;  /* 0x0007740001037983 */ /* 0x000ea80000300800 */
[----:B------:R-:W2:Y:S04]  /*35e70*/  LDL.LU R2, [R1+0x778] ;  /* 0x0007780001027983 */ /* 0x000ea80000300800 */
[----:B------:R-:W2:Y:S04]  /*35e80*/  LDL.LU R25, [R1+0x768] ;  /* 0x0007680001197983 */ /* 0x000ea80000300800 */
[----:B---3--:R0:W-:Y:S04]  /*35e90*/  STL.64 [R1+0x1e18], R14 ;  /* 0x001e180e01007387 */ /* 0x0081e80000100a00 */
[----:B0-----:R-:W3:Y:S04]  /*35ea0*/  LDL.LU R14, [R1+0x760] ;  /* 0x00076000010e7983 */ /* 0x001ee80000300800 */
[----:B------:R-:W3:Y:S04]  /*35eb0*/  LDL.LU R15, [R1+0x764] ;  /* 0x00076400010f7983 */ /* 0x000ee80000300800 */
[----:B------:R0:W-:Y:S04]  /*35ec0*/  STL.64 [R1+0x1e10], R12 ;  /* 0x001e100c01007387 */ /* 0x0001e80000100a00 */
[----:B0-----:R-:W2:Y:S04]  /*35ed0*/  LDL.LU.64 R12, [R1+0x80] ;  /* 0x00008000010c7983 */ /* 0x001ea80000300a00 */
[----:B--2---:R0:W-:Y:S04]  /*35ee0*/  STL.64 [R1+0x1e28], R12 ;  /* 0x001e280c01007387 */ /* 0x0041e80000100a00 */
[----:B0-----:R-:W2:Y:S04]  /*35ef0*/  LDL.LU.64 R12, [R1+0x70] ;  /* 0x00007000010c7983 */ /* 0x001ea80000300a00 */
[----:B---3--:R-:W-:Y:S04]  /*35f00*/  STL.64 [R1+0x1e40], R14 ;  /* 0x001e400e01007387 */ /* 0x008fe80000100a00 */
[----:B--2---:R0:W-:Y:S04]  /*35f10*/  STL.64 [R1+0x1e38], R12 ;  /* 0x001e380c01007387 */ /* 0x0041e80000100a00 */
[----:B0-----:R-:W2:Y:S01]  /*35f20*/  LDL.LU.64 R12, [R1+0x30] ;  /* 0x00003000010c7983 */ /* 0x001ea20000300a00 */
[----:B------:R-:W-:Y:S01]  /*35f30*/  MOV R24, R20 ;  /* 0x0000001400187202 */ /* 0x000fe20000000f00 */
[----:B------:R-:W-:-:S02]  /*35f40*/  FMUL R20, R28, R26 ;  /* 0x0000001a1c147220 */ /* 0x000fc40000400000 */
[----:B--2---:R0:W-:Y:S04]  /*35f50*/  STL.64 [R1+0x1e48], R12 ;  /* 0x001e480c01007387 */ /* 0x0041e80000100a00 */
[----:B0-----:R-:W2:Y:S02]  /*35f60*/  LDL.LU.64 R12, [R1+0x40] ;  /* 0x00004000010c7983 */ /* 0x001ea40000300a00 */
[----:B--2---:R-:W-:Y:S01]  /*35f70*/  HMMA.16816.F32 R20, R8, R12, R20 ;  /* 0x0000000c0814723c */ /* 0x004fe20000001814 */
[----:B------:R-:W-:Y:S01]  /*35f80*/  MOV R27, R12 ;  /* 0x0000000c001b7202 */ /* 0x000fe20000000f00 */
[----:B------:R-:W-:Y:S11]  /*35f90*/  IMAD.MOV.U32 R26, RZ, RZ, R13 ;  /* 0x000000ffff1a7224 */ /* 0x000ff600078e000d */
[----:B------:R-:W-:Y:S10]  /*35fa0*/  @!UPT UIADD3 URZ, URZ, URZ, URZ ;  /* 0x0000003f3f3ff290 */ /* 0x000ff4000fffe03f */
[----:B------:R-:W-:Y:S04]  /*35fb0*/  STL.64 [R1+0x1e0], R20 ;  /* 0x0001e01401007387 */ /* 0x000fe80000100a00 */
[----:B------:R0:W-:Y:S04]  /*35fc0*/  STL.64 [R1+0x1e8], R22 ;  /* 0x0001e81601007387 */ /* 0x0001e80000100a00 */
[----:B------:R-:W2:Y:S01]  /*35fd0*/  LDL.LU.64 R12, [R1+0x1e48] ;  /* 0x001e4800010c7983 */ /* 0x000ea20000300a00 */
[C---:B------:R-:W-:Y:S02]  /*35fe0*/  FMUL R16, R28.reuse, R16 ;  /* 0x000000101c107220 */ /* 0x040fe40000400000 */
[----:B----4-:R-:W-:-:S02]  /*35ff0*/  FMUL R17, R28, R17 ;  /* 0x000000111c117220 */ /* 0x010fc40000400000 */
[C---:B------:R-:W-:Y:S02]  /*36000*/  FMUL R18, R6.reuse, R18 ;  /* 0x0000001206127220 */ /* 0x040fe40000400000 */
[----:B------:R-:W-:Y:S01]  /*36010*/  FMUL R19, R6, R19 ;  /* 0x0000001306137220 */ /* 0x000fe20000400000 */
[----:B0-----:R-:W3:Y:S01]  /*36020*/  LDL.LU R23, [R1+0x77c] ;  /* 0x00077c0001177983 */ /* 0x001ee20000300800 */
[----:B------:R-:W-:Y:S02]  /*36030*/  FMUL R21, R28, R3 ;  /* 0x000000031c157220 */ /* 0x000fe40000400000 */
[----:B------:R-:W-:-:S03]  /*36040*/  FMUL R22, R6, R2 ;  /* 0x0000000206167220 */ /* 0x000fc60000400000 */
[----:B--2---:R-:W-:Y:S01]  /*36050*/  HMMA.16816.F32 R16, R8, R12, R16 ;  /* 0x0000000c0810723c */ /* 0x004fe20000001810 */
[----:B------:R-:W-:Y:S01]  /*36060*/  MOV R3, R12 ;  /* 0x0000000c00037202 */ /* 0x000fe20000000f00 */
[----:B------:R-:W-:Y:S11]  /*36070*/  IMAD.MOV.U32 R2, RZ, RZ, R13 ;  /* 0x000000ffff027224 */ /* 0x000ff600078e000d */
[----:B------:R-:W-:Y:S10]  /*36080*/  @!UPT UIADD3 URZ, URZ, URZ, URZ ;  /* 0x0000003f3f3ff290 */ /* 0x000ff4000fffe03f */
[----:B------:R-:W-:Y:S04]  /*36090*/  STL.64 [R1+0x1d0], R16 ;  /* 0x0001d01001007387 */ /* 0x000fe80000100a00 */
[----:B------:R0:W-:Y:S04]  /*360a0*/  STL.64 [R1+0x1d8], R18 ;  /* 0x0001d81201007387 */ /* 0x0001e80000100a00 */
[----:B------:R-:W2:Y:S04]  /*360b0*/  LDL.LU.64 R14, [R1+0x1e40] ;  /* 0x001e4000010e7983 */ /* 0x000ea80000300a00 */
[----:B------:R-:W4:Y:S01]  /*360c0*/  LDL.LU.64 R12, [R1+0x1e38] ;  /* 0x001e3800010c7983 */ /* 0x000f220000300a00 */
[----:B------:R-:W-:-:S02]  /*360d0*/  FMUL R20, R28, R7 ;  /* 0x000000071c147220 */ /* 0x000fc40000400000 */
[C---:B---3--:R-:W-:Y:S01]  /*360e0*/  FMUL R23, R6.reuse, R23 ;  /* 0x0000001706177220 */ /* 0x048fe20000400000 */
[----:B------:R-:W3:Y:S01]  /*360f0*/  LDL.LU R7, [R1+0x76c] ;  /* 0x00076c0001077983 */ /* 0x000ee20000300800 */
[----:B0-----:R-:W-:-:S05]  /*36100*/  FMUL R18, R6, R25 ;  /* 0x0000001906127220 */ /* 0x001fca0000400000 */
[----:B----4-:R-:W-:Y:S01]  /*36110*/  HMMA.16816.F32 R20, R8, R12, R20 ;  /* 0x0000000c0814723c */ /* 0x010fe20000001814 */
[C---:B--2---:R-:W-:Y:S02]  /*36120*/  FMUL R16, R28.reuse, R14 ;  /* 0x0000000e1c107220 */ /* 0x044fe40000400000 */
[----:B------:R-:W-:Y:S02]  /*36130*/  FMUL R17, R28, R15 ;  /* 0x0000000f1c117220 */ /* 0x000fe40000400000 */
[----:B------:R-:W2:Y:S01]  /*36140*/  LDL.LU R28, [R1+0x1e30] ;  /* 0x001e3000011c7983 */ /* 0x000ea20000300800 */
[----:B------:R-:W-:Y:S11]  /*36150*/  MOV R25, R12 ;  /* 0x0000000c00197202 */ /* 0x000ff60000000f00 */
[----:B------:R-:W-:Y:S06]  /*36160*/  @!UPT UIADD3 URZ, URZ, URZ, URZ ;  /* 0x0000003f3f3ff290 */ /* 0x000fec000fffe03f */
[----:B------:R-:W-:Y:S04]  /*36170*/  STL.64 [R1+0x1c0], R20 ;  /* 0x0001c01401007387 */ /* 0x000fe80000100a00 */
[----:B------:R0:W-:Y:S02]  /*36180*/  STL.64 [R1+0x1c8], R22 ;  /* 0x0001c81601007387 */ /* 0x0001e40000100a00 */
[----:B0-----:R-:W-:Y:S02]  /*36190*/  IMAD.MOV.U32 R23, RZ, RZ, R13 ;  /* 0x000000ffff177224 */ /* 0x001fe400078e000d */
[----:B------:R-:W4:Y:S01]  /*361a0*/  LDL.LU.64 R12, [R1+0x1e28] ;  /* 0x001e2800010c7983 */ /* 0x000f220000300a00 */
[----:B---3--:R-:W-:-:S03]  /*361b0*/  FMUL R19, R6, R7 ;  /* 0x0000000706137220 */ /* 0x008fc60000400000 */
[----:B------:R-:W-:Y:S04]  /*361c0*/  STL [R1+0x1e08], R23 ;  /* 0x001e081701007387 */ /* 0x000fe80000100800 */
[----:B------:R-:W3:Y:S04]  /*361d0*/  LDL.LU R20, [R1+0x20] ;  /* 0x0000200001147983 */ /* 0x000ee80000300800 */
[----:B------:R-:W3:Y:S04]  /*361e0*/  LDL.LU R21, [R1+0x24] ;  /* 0x0000240001157983 */ /* 0x000ee80000300800 */
[----:B------:R-:W-:Y:S04]  /*361f0*/  STL.64 [R1+0x1df0], R26 ;  /* 0x001df01a01007387 */ /* 0x000fe80000100a00 */
[----:B------:R0:W-:Y:S02]  /*36200*/  STL [R1+0x1dec], R25 ;  /* 0x001dec1901007387 */ /* 0x0001e40000100800 */
[----:B0-----:R-:W-:-:S02]  /*36210*/  MOV R25, R29 ;  /* 0x0000001d00197202 */ /* 0x001fc40000000f00 */
[----:B------:R-:W2:Y:S01]  /*36220*/  LDL.LU R29, [R1+0x1e20] ;  /* 0x001e2000011d7983 */ /* 0x000ea20000300800 */
[----:B----4-:R-:W-:Y:S01]  /*36230*/  HMMA.16816.F32 R8, R8, R12, R16 ;  /* 0x0000000c0808723c */ /* 0x010fe20000001810 */
[----:B------:R-:W-:Y:S01]  /*36240*/  IMAD.MOV.U32 R6, RZ, RZ, R12 ;  /* 0x000000ffff067224 */ /* 0x000fe200078e000c */
[----:B------:R-:W-:Y:S11]  /*36250*/  MOV R7, R13 ;  /* 0x0000000d00077202 */ /* 0x000ff60000000f00 */
[----:B------:R-:W-:Y:S10]  /*36260*/  @!UPT UIADD3 URZ, URZ, URZ, URZ ;  /* 0x0000003f3f3ff290 */ /* 0x000ff4000fffe03f */
[----:B------:R-:W-:Y:S04]  /*36270*/  STL.64 [R1+0x130], R8 ;  /* 0x0001300801007387 */ /* 0x000fe80000100a00 */
[----:B------:R0:W-:Y:S04]  /*36280*/  STL.64 [R1+0x138], R10 ;  /* 0x0001380a01007387 */ /* 0x0001e80000100a00 */
[----:B------:R-:W3:Y:S04]  /*36290*/  LDL.LU.64 R14, [R1+0x1e18] ;  /* 0x001e1800010e7983 */ /* 0x000ee80000300a00 */
[----:B------:R-:W3:Y:S04]  /*362a0*/  LDL.LU.64 R12, [R1+0x1e10] ;  /* 0x001e1000010c7983 */ /* 0x000ee80000300a00 */
[----:B0-----:R-:W2:Y:S04]  /*362b0*/  LDL.LU R10, [R1+0x750] ;  /* 0x00075000010a7983 */ /* 0x001ea80000300800 */
[----:B------:R-:W4:Y:S04]  /*362c0*/  LDL.LU R11, [R1+0x754] ;  /* 0x00075400010b7983 */ /* 0x000f280000300800 */
[----:B------:R-:W3:Y:S04]  /*362d0*/  LDL.LU R23, [R1+0x758] ;  /* 0x0007580001177983 */ /* 0x000ee80000300800 */
[----:B------:R-:W3:Y:S04]  /*362e0*/  LDL.LU R22, [R1+0x75c] ;  /* 0x00075c0001167983 */ /* 0x000ee80000300800 */
[----:B------:R-:W3:Y:S04]  /*362f0*/  LDL.LU R27, [R1+0x748] ;  /* 0x00074800011b7983 */ /* 0x000ee80000300800 */
[----:B------:R-:W3:Y:S04]  /*36300*/  LDL.LU R16, [R1+0x74c] ;  /* 0x00074c0001107983 */ /* 0x000ee80000300800 */
[----:B------:R0:W-:Y:S04]  /*36310*/  STL.64 [R1+0x1e00], R6 ;  /* 0x001e000601007387 */ /* 0x0001e80000100a00 */
[----:B0-----:R-:W3:Y:S04]  /*36320*/  LDL.LU R6, [R1+0x740] ;  /* 0x0007400001067983 */ /* 0x001ee80000300800 */
[----:B------:R-:W3:Y:S04]  /*36330*/  LDL.LU R7, [R1+0x744] ;  /* 0x0007440001077983 */ /* 0x000ee80000300800 */
[----:B------:R0:W-:Y:S04]  /*36340*/  STL.64 [R1+0x1df8], R4 ;  /* 0x001df80401007387 */ /* 0x0001e80000100a00 */
[----:B0-----:R-:W3:Y:S01]  /*36350*/  LDL.LU R4, [R1+0x10] ;  /* 0x0000100001047983 */ /* 0x001ee20000300800 */
[----:B------:R-:W-:-:S03]  /*36360*/  IMAD.MOV.U32 R5, RZ, RZ, R0 ;  /* 0x000000ffff057224 */ /* 0x000fc600078e0000 */
[----:B------:R-:W3:Y:S04]  /*36370*/  LDL.LU R0, [R1+0x1e0c] ;  /* 0x001e0c0001007983 */ /* 0x000ee80000300800 */
[----:B------:R-:W3:Y:S04]  /*36380*/  LDL.LU R26, [R1+0x730] ;  /* 0x00073000011a7983 */ /* 0x000ee80000300800 */
[----:B------:R-:W3:Y:S04]  /*36390*/  LDL.LU R19, [R1+0x734] ;  /* 0x0007340001137983 */ /* 0x000ee80000300800 */
[----:B------:R-:W3:Y:S04]  /*363a0*/  LDL.LU R18, [R1+0x738] ;  /* 0x0007380001127983 */ /* 0x000ee80000300800 */
[----:B------:R-:W3:Y:S01]  /*363b0*/  LDL.LU R17, [R1+0x73c] ;  /* 0x00073c0001117983 */ /* 0x000ee20000300800 */
[----:B--2---:R-:W-:-:S02]  /*363c0*/  FMUL R8, R28, R10 ;  /* 0x0000000a1c087220 */ /* 0x004fc40000400000 */
[----:B----4-:R-:W-:Y:S02]  /*363d0*/  FMUL R9, R28, R11 ;  /* 0x0000000b1c097220 */ /* 0x010fe40000400000 */
[C---:B---3--:R-:W-:Y:S02]  /*363e0*/  FMUL R10, R29.reuse, R23 ;  /* 0x000000171d0a7220 */ /* 0x048fe40000400000 */
[----:B------:R-:W2:Y:S01]  /*363f0*/  LDL.LU R23, [R1+0x1e08] ;  /* 0x001e080001177983 */ /* 0x000ea20000300800 */
[----:B------:R-:W-:-:S03]  /*36400*/  FMUL R11, R29, R22 ;  /* 0x000000161d0b7220 */ /* 0x000fc60000400000 */
[----:B------:R-:W3:Y:S04]  /*36410*/  LDL.LU R22, [R1+0x724] ;  /* 0x0007240001167983 */ /* 0x000ee80000300800 */
[----:B------:R-:W-:Y:S01]  /*36420*/  HMMA.16816.F32 R8, R12, R20, R8 ;  /* 0x000000140c08723c */ /* 0x000fe20000001808 */
[----:B------:R-:W4:Y:S11]  /*36430*/  LDL.LU R21, [R1+0x728] ;  /* 0x0007280001157983 */ /* 0x000f360000300800 */
[----:B------:R-:W-:Y:S11]  /*36440*/  @!UPT UIADD3 URZ, URZ, URZ, URZ ;  /* 0x0000003f3f3ff290 */ /* 0x000ff6000fffe03f */
[----:B------:R0:W-:Y:S04]  /*36450*/  STL.64 [R1+0x100], R8 ;  /* 0x0001000801007387 */ /* 0x0001e80000100a00 */
[----:B------:R1:W-:Y:S04]  /*36460*/  STL.64 [R1+0x108], R10 ;  /* 0x0001080a01007387 */ /* 0x0003e80000100a00 */
[----:B------:R-:W2:Y:S01]  /*36470*/  LDL.LU R20, [R1+0x72c] ;  /* 0x00072c0001147983 */ /* 0x000ea20000300800 */
[C---:B0-----:R-:W-:Y:S02]  /*36480*/  FMUL R8, R28.reuse, R6 ;  /* 0x000000061c087220 */ /* 0x041fe40000400000 */
[----:B------:R-:W-:-:S02]  /*36490*/  FMUL R9, R28, R7 ;  /* 0x000000071c097220 */ /* 0x000fc40000400000 */
[C---:B-1----:R-:W-:Y:S02]  /*364a0*/  FMUL R10, R29.reuse, R27 ;  /* 0x0000001b1d0a7220 */ /* 0x042fe40000400000 */
[C---:B------:R-:W-:Y:S02]  /*364b0*/  FMUL R11, R29.reuse, R16 ;  /* 0x000000101d0b7220 */ /* 0x040fe40000400000 */
[----:B------:R-:W2:Y:S04]  /*364c0*/  LDL.LU R16, [R1+0x710] ;  /* 0x0007100001107983 */ /* 0x000ea80000300800 */
[----:B------:R-:W2:Y:S01]  /*364d0*/  LDL.LU.64 R6, [R1+0x1e00] ;  /* 0x001e000001067983 */ /* 0x000ea20000300a00 */
[----:B------:R-:W-:Y:S03]  /*364e0*/  HMMA.16816.F32 R8, R12, R4, R8 ;  /* 0x000000040c08723c */ /* 0x000fe60000001808 */
[----:B------:R-:W2:Y:S11]  /*364f0*/  LDL.LU.64 R4, [R1+0x1df8] ;  /* 0x001df80001047983 */ /* 0x000eb60000300a00 */
[----:B------:R-:W-:Y:S09]  /*36500*/  @!UPT UIADD3 URZ, URZ, URZ, URZ ;  /* 0x0000003f3f3ff290 */ /* 0x000ff2000fffe03f */
[----:B------:R0:W-:Y:S04]  /*36510*/  STL.64 [R1+0xe0], R8 ;  /* 0x0000e00801007387 */ /* 0x0001e80000100a00 */
[----:B------:R1:W-:Y:S01]  /*36520*/  STL.64 [R1+0xe8], R10 ;  /* 0x0000e80a01007387 */ /* 0x0003e20000100a00 */
[C---:B0-----:R-:W-:Y:S02]  /*36530*/  FMUL R8, R28.reuse, R26 ;  /* 0x0000001a1c087220 */ /* 0x041fe40000400000 */
[----:B------:R-:W-:Y:S01]  /*36540*/  FMUL R9, R28, R19 ;  /* 0x000000131c097220 */ /* 0x000fe20000400000 */
[----:B------:R-:W2:Y:S01]  /*36550*/  LDL.LU.64 R26, [R1+0x1df0] ;  /* 0x001df000011a7983 */ /* 0x000ea20000300a00 */
[C---:B-1----:R-:W-:Y:S02]  /*36560*/  FMUL R10, R29.reuse, R18 ;  /* 0x000000121d0a7220 */ /* 0x042fe40000400000 */
[----:B------:R-:W-:-:S07]  /*36570*/  FMUL R11, R29, R17 ;  /* 0x000000111d0b7220 */ /* 0x000fce0000400000 */
[----:B------:R-:W-:Y:S01]  /*36580*/  HMMA.16816.F32 R8, R12, R24, R8 ;  /* 0x000000180c08723c */ /* 0x000fe20000001808 */
[----:B------:R-:W2:Y:S11]  /*36590*/  LDL.LU R25, [R1+0x1dec] ;  /* 0x001dec0001197983 */ /* 0x000eb60000300800 */
[----:B------:R-:W-:Y:S11]  /*365a0*/  @!UPT UIADD3 URZ, URZ, URZ, URZ ;  /* 0x0000003f3f3ff290 */ /* 0x000ff6000fffe03f */
[----:B------:R-:W-:Y:S04]  /*365b0*/  STL.64 [R1+0x60], R8 ;  /* 0x0000600801007387 */ /* 0x000fe80000100a00 */
[----:B------:R0:W-:Y:S04]  /*365c0*/  STL.64 [R1+0x68], R10 ;  /* 0x0000680a01007387 */ /* 0x0001e80000100a00 */
[----:B0-----:R-:W2:Y:S04]  /*365d0*/  LDL.LU R11, [R1+0x720] ;  /* 0x00072000010b7983 */ /* 0x001ea80000300800 */
[----:B------:R-:W0:Y:S04]  /*365e0*/  S2R R24, SR_TID.X ;  /* 0x0000000000187919 */ /* 0x000e280000002100 */
[----:B------:R-:W2:Y:S04]  /*365f0*/  LDL.LU R17, [R1+0x714] ;  /* 0x0007140001117983 */ /* 0x000ea80000300800 */
[----:B------:R-:W2:Y:S04]  /*36600*/  LDL.LU R18, [R1+0x718] ;  /* 0x0007180001127983 */ /* 0x000ea80000300800 */
[----:B------:R-:W2:Y:S01]  /*36610*/  LDL.LU R19, [R1+0x71c] ;  /* 0x00071c0001137983 */ /* 0x000ea20000300800 */
[----:B0-----:R-:W-:-:S04]  /*36620*/  LOP3.LUT R24, R24, 0x7, RZ, 0xc0, !PT ;  /* 0x0000000718187812 */ /* 0x001fc800078ec0ff */
[----:B------:R-:W-:Y:S01]  /*36630*/  SHF.L.U32 R24, R24, 0x4, RZ ;  /* 0x0000000418187819 */ /* 0x000fe200000006ff */
[----:B---3--:R-:W-:Y:S02]  /*36640*/  FMUL R9, R28, R22 ;  /* 0x000000161c097220 */ /* 0x008fe40000400000 */
[----:B------:R-:W0:Y:S01]  /*36650*/  S2R R22, SR_TID.X ;  /* 0x0000000000167919 */ /* 0x000e220000002100 */
[----:B----4-:R-:W-:Y:S02]  /*36660*/  FMUL R10, R29, R21 ;  /* 0x000000151d0a7220 */ /* 0x010fe40000400000 */
[----:B0-----:R-:W-:-:S05]  /*36670*/  IMAD.SHL.U32 R21, R22, 0x80, RZ ;  /* 0x0000008016157824 */ /* 0x001fca00078e00ff */
[----:B------:R-:W-:-:S04]  /*36680*/  LOP3.LUT R24, R24, 0x780, R21, 0xf8, !PT ;  /* 0x0000078018187812 */ /* 0x000fc800078ef815 */
[----:B------:R-:W-:Y:S01]  /*36690*/  LOP3.LUT R24, R24, 0x10, R22, 0x78, !PT ;  /* 0x0000001018187812 */ /* 0x000fe200078e7816 */
[----:B--2---:R-:W-:Y:S02]  /*366a0*/  FMUL R8, R28, R11 ;  /* 0x0000000b1c087220 */ /* 0x004fe40000400000 */
[----:B------:R-:W-:-:S07]  /*366b0*/  FMUL R11, R29, R20 ;  /* 0x000000141d0b7220 */ /* 0x000fce0000400000 */
[----:B------:R-:W-:Y:S11]  /*366c0*/  HMMA.16816.F32 R8, R12, R4, R8 ;  /* 0x000000040c08723c */ /* 0x000ff60000001808 */
[----:B------:R-:W-:Y:S11]  /*366d0*/  @!UPT UIADD3 URZ, URZ, URZ, URZ ;  /* 0x0000003f3f3ff290 */ /* 0x000ff6000fffe03f */
[----:B------:R-:W-:Y:S01]  /*366e0*/  @!UPT UIADD3 URZ, URZ, URZ, URZ ;  /* 0x0000003f3f3ff290 */ /* 0x000fe2000fffe03f */
[----:B------:R-:W-:Y:S04]  /*366f0*/  STL.64 [R1+0x50], R8 ;  /* 0x0000500801007387 */ /* 0x000fe80000100a00 */
[----:B------:R-:W-:Y:S04]  /*36700*/  STL.64 [R1+0x58], R10 ;  /* 0x0000580a01007387 */ /* 0x000fe80000100a00 */
[----:B------:R-:W2:Y:S04]  /*36710*/  LDL.LU R20, [R1+0x790] ;  /* 0x0007900001147983 */ /* 0x000ea80000300800 */
[----:B------:R-:W2:Y:S04]  /*36720*/  LDL.LU R21, [R1+0x794] ;  /* 0x0007940001157983 */ /* 0x000ea80000300800 */
[----:B------:R-:W3:Y:S01]  /*36730*/  LDL.LU R22, [R1+0x798] ;  /* 0x0007980001167983 */ /* 0x000ee20000300800 */
[----:B------:R-:W-:-:S05]  /*36740*/  LOP3.LUT R24, R24, 0x20, RZ, 0x3c, !PT ;  /* 0x0000002018187812 */ /* 0x000fca00078e3cff */
[----:B------:R-:W0:Y:S01]  /*36750*/  LDSM.16.M88.4 R8, [R24+0x30000] ;  /* 0x030000001808783b */ /* 0x000e220000000200 */
[C---:B------:R-:W-:Y:S02]  /*36760*/  FMUL R16, R28.reuse, R16 ;  /* 0x000000101c107220 */ /* 0x040fe40000400000 */
[----:B------:R-:W-:Y:S02]  /*36770*/  FMUL R17, R28, R17 ;  /* 0x000000111c117220 */ /* 0x000fe40000400000 */
[C---:B------:R-:W-:Y:S02]  /*36780*/  FMUL R18, R29.reuse, R18 ;  /* 0x000000121d127220 */ /* 0x040fe40000400000 */
[----:B------:R-:W-:Y:S01]  /*36790*/  FMUL R19, R29, R19 ;  /* 0x000000131d137220 */ /* 0x000fe20000400000 */
[----:B---3--:R-:W-:Y:S04]  /*367a0*/  STL [R1+0x1de8], R22 ;  /* 0x001de81601007387 */ /* 0x008fe80000100800 */
[----:B--2---:R1:W-:Y:S04]  /*367b0*/  STL.64 [R1+0x1de0], R20 ;  /* 0x001de01401007387 */ /* 0x0043e80000100a00 */
[----:B------:R-:W2:Y:S01]  /*367c0*/  LDL.LU R5, [R1+0x79c] ;  /* 0x00079c0001057983 */ /* 0x000ea20000300800 */
[----:B-1----:R-:W-:Y:S01]  /*367d0*/  MOV R20, R27 ;  /* 0x0000001b00147202 */ /* 0x002fe20000000f00 */
[----:B------:R-:W-:-:S07]  /*367e0*/  IMAD.MOV.U32 R21, RZ, RZ, R26 ;  /* 0x000000ffff157224 */ /* 0x000fce00078e001a */
[----:B------:R-:W-:Y:S01]  /*367f0*/  HMMA.16816.F32 R16, R12, R20, R16 ;  /* 0x000000140c10723c */ /* 0x000fe20000001810 */
[----:B0-----:R-:W-:Y:S04]  /*36800*/  STL.64 [R1+0x1db8], R10 ;  /* 0x001db80a01007387 */ /* 0x001fe80000100a00 */
[----:B------:R-:W-:Y:S04]  /*36810*/  STL.64 [R1+0x1db0], R8 ;  /* 0x001db00801007387 */ /* 0x000fe80000100a00 */
[----:B------:R-:W3:Y:S04]  /*36820*/  LDL.LU R22, [R1+0x1de8] ;  /* 0x001de80001167983 */ /* 0x000ee80000300800 */
[----:B------:R-:W4:Y:S10]  /*36830*/  LDL.LU.64 R20, [R1+0x1de0] ;  /* 0x001de00001147983 */ /* 0x000f340000300a00 */
[----:B------:R-:W-:Y:S01]  /*36840*/  STL.64 [R1+0xb0], R16 ;  /* 0x0000b01001007387 */ /* 0x000fe20000100a00 */
[----:B------:R-:W-:-:S03]  /*36850*/  MOV R4, R19 ;  /* 0x0000001300047202 */ /* 0x000fc60000000f00 */
[----:B------:R-:W-:Y:S04]  /*36860*/  STL [R1+0xb8], R18 ;  /* 0x0000b81201007387 */ /* 0x000fe80000100800 */
[----:B------:R-:W0:Y:S04]  /*36870*/  LDSM.16.M88.4 R16, [R24+0x30800] ;  /* 0x030800001810783b */ /* 0x000e280000000200 */
[----:B------:R-:W-:Y:S04]  /*36880*/  STL [R1+0x1a48], R4 ;  /* 0x001a480401007387 */ /* 0x000fe80000100800 */
[----:B0-----:R0:W-:Y:S04]  /*36890*/  STL.64 [R1+0x1d28], R18 ;  /* 0x001d281201007387 */ /* 0x0011e80000100a00 */
[----:B------:R-:W-:Y:S04]  /*368a0*/  STL.64 [R1+0x1d20], R16 ;  /* 0x001d201001007387 */ /* 0x000fe80000100a00 */
[----:B0-----:R-:W4:Y:S04]  /*368b0*/  LDL.LU R19, [R1+0x7a0] ;  /* 0x0007a00001137983 */ /* 0x001f280000300800 */
[----:B------:R-:W4:Y:S04]  /*368c0*/  LDL.LU R18, [R1+0x7a4] ;  /* 0x0007a40001127983 */ /* 0x000f280000300800 */
[----:B------:R-:W4:Y:S04]  /*368d0*/  LDL.LU R11, [R1+0x7a8] ;  /* 0x0007a800010b7983 */ /* 0x000f280000300800 */
[----:B------:R-:W4:Y:S01]  /*368e0*/  LDL.LU R10, [R1+0x7ac] ;  /* 0x0007ac00010a7983 */ /* 0x000f220000300800 */
[----:B------:R-:W-:-:S03]  /*368f0*/  MOV R8, R25 ;  /* 0x0000001900087202 */ /* 0x000fc60000000f00 */
[----:B------:R-:W0:Y:S01]  /*36900*/  LDSM.16.M88.4 R24, [R24+0x31000] ;  /* 0x031000001818783b */ /* 0x000e220000000200 */
[----:B------:R-:W-:Y:S02]  /*36910*/  IMAD.MOV.U32 R9, RZ, RZ, R23 ;  /* 0x000000ffff097224 */ /* 0x000fe400078e0017 */
[C---:B--2---:R-:W-:Y:S02]  /*36920*/  FMUL R23, R29.reuse, R5 ;  /* 0x000000051d177220 */ /* 0x044fe40000400000 */
[----:B---3--:R-:W-:Y:S02]  /*36930*/  FMUL R22, R29, R22 ;  /* 0x000000161d167220 */ /* 0x008fe40000400000 */
[C---:B----4-:R-:W-:Y:S02]  /*36940*/  FMUL R20, R28.reuse, R20 ;  /* 0x000000141c147220 */ /* 0x050fe40000400000 */
[----:B------:R-:W-:Y:S01]  /*36950*/  FMUL R21, R28, R21 ;  /* 0x000000151c157220 */ /* 0x000fe20000400000 */
[----:B------:R-:W-:Y:S04]  /*36960*/  STL.64 [R1+0x1dc8], R10 ;  /* 0x001dc80a01007387 */ /* 0x000fe80000100a00 */
[----:B------:R1:W-:Y:S02]  /*36970*/  STL.64 [R1+0x1dc0], R8 ;  /* 0x001dc00801007387 */ /* 0x0003e40000100a00 */
[----:B-1----:R-:W-:-:S02]  /*36980*/  IMAD.MOV.U32 R8, RZ, RZ, R3 ;  /* 0x000000ffff087224 */ /* 0x002fc400078e0003 */
[----:B------:R-:W2:Y:S01]  /*36990*/  LDL.LU R3, [R1+0x1dd8] ;  /* 0x001dd80001037983 */ /* 0x000ea20000300800 */
[----:B------:R-:W-:-:S03]  /*369a0*/  MOV R9, R2 ;  /* 0x0000000200097202 */ /* 0x000fc60000000f00 */
[----:B------:R-:W3:Y:S04]  /*369b0*/  LDL.LU R17, [R1+0x780] ;  /* 0x0007800001117983 */ /* 0x000ee80000300800 */
[----:B------:R-:W4:Y:S04]  /*369c0*/  LDL.LU R16, [R1+0x784] ;  /* 0x0007840001107983 */ /* 0x000f280000300800 */
[----:B------:R-:W2:Y:S04]  /*369d0*/  LDL.LU R4, [R1+0x788] ;  /* 0x0007880001047983 */ /* 0x000ea80000300800 */
[----:B------:R-:W2:Y:S04]  /*369e0*/  LDL.LU R2, [R1+0x78c] ;  /* 0x00078c0001027983 */ /* 0x000ea80000300800 */
[----:B0-----:R-:W-:Y:S04]  /*369f0*/  STL.64 [R1+0x1cb8], R26 ;  /* 0x001cb81a01007387 */ /* 0x001fe80000100a00 */
[----:B------:R0:W-:Y:S01]  /*36a00*/  STL.64 [R1+0x1cb0], R24 ;  /* 0x001cb01801007387 */ /* 0x0001e20000100a00 */
[----:B------:R-:W-:Y:S01]  /*36a10*/  HMMA.16816.F32 R20, R12, R8, R20 ;  /* 0x000000080c14723c */ /* 0x000fe20000001814 */
[----:B0-----:R-:W-:Y:S01]  /*36a20*/  IMAD.MOV.U32 R24, RZ, RZ, R6 ;  /* 0x000000ffff187224 */ /* 0x001fe200078e0006 */
[----:B------:R-:W-:Y:S01]  /*36a30*/  MOV R25, R7 ;  /* 0x0000000700197202 */ /* 0x000fe20000000f00 */
[----:B------:R-:W2:Y:S04]  /*36a40*/  LDL.LU R6, [R1+0x1dd4] ;  /* 0x001dd40001067983 */ /* 0x000ea80000300800 */
[----:B------:R-:W2:Y:S04]  /*36a50*/  LDL.LU R7, [R1+0x1dd0] ;  /* 0x001dd00001077983 */ /* 0x000ea80000300800 */
[----:B------:R-:W2:Y:S04]  /*36a60*/  LDL R26, [R1+0x88] ;  /* 0x00008800011a7983 */ /* 0x000ea80000100800 */
[----:B------:R-:W2:Y:S04]  /*36a70*/  LDL R27, [R1+0x8c] ;  /* 0x00008c00011b7983 */ /* 0x000ea80000100800 */
[----:B------:R-:W2:Y:S04]  /*36a80*/  LDL.LU.64 R10, [R1+0x1dc8] ;  /* 0x001dc800010a7983 */ /* 0x000ea80000300a00 */
[----:B------:R-:W3:Y:S01]  /*36a90*/  LDL.LU.64 R8, [R1+0x1dc0] ;  /* 0x001dc00001087983 */ /* 0x000ee20000300a00 */
[----:B------:R-:W-:-:S03]  /*36aa0*/  IMAD.MOV.U32 R5, RZ, RZ, R20 ;  /* 0x000000ffff057224 */ /* 0x000fc600078e0014 */
[----:B------:R0:W-:Y:S01]  /*36ab0*/  STL [R1+0xa4], R21 ;  /* 0x0000a41501007387 */ /* 0x0001e20000100800 */
[----:B------:R-:W-:-:S03]  /*36ac0*/  FMUL R20, R28, R19 ;  /* 0x000000131c147220 */ /* 0x000fc60000400000 */
[----:B------:R2:W-:Y:S01]  /*36ad0*/  STL.64 [R1+0xa8], R22 ;  /* 0x0000a81601007387 */ /* 0x0005e20000100a00 */
[----:B0-----:R-:W-:-:S03]  /*36ae0*/  FMUL R21, R28, R18 ;  /* 0x000000121c157220 */ /* 0x001fc60000400000 */
[----:B------:R-:W-:Y:S01]  /*36af0*/  STL [R1+0x1a4c], R5 ;  /* 0x001a4c0501007387 */ /* 0x000fe20000100800 */
[C---:B--2---:R-:W-:Y:S02]  /*36b00*/  FMUL R22, R29.reuse, R11 ;  /* 0x0000000b1d167220 */ /* 0x044fe40000400000 */
[----:B------:R-:W-:-:S07]  /*36b10*/  FMUL R23, R29, R10 ;  /* 0x0000000a1d177220 */ /* 0x000fce0000400000 */
[----:B---3--:R-:W-:Y:S01]  /*36b20*/  HMMA.16816.F32 R20, R12, R8, R20 ;  /* 0x000000080c14723c */ /* 0x008fe20000001814 */
[----:B------:R-:W-:Y:S04]  /*36b30*/  STL.64 [R1+0x1da8], R6 ;  /* 0x001da80601007387 */ /* 0x000fe80000100a00 */
[----:B------:R-:W2:Y:S04]  /*36b40*/  LDL.LU.64 R10, [R1+0x1db8] ;  /* 0x001db800010a7983 */ /* 0x000ea80000300a00 */
[----:B------:R-:W2:Y:S11]  /*36b50*/  LDL.LU.64 R8, [R1+0x1db0] ;  /* 0x001db00001087983 */ /* 0x000eb60000300a00 */
[----:B------:R-:W-:Y:S03]  /*36b60*/  @!UPT UIADD3 URZ, URZ, URZ, URZ ;  /* 0x0000003f3f3ff290 */ /* 0x000fe6000fffe03f */
[----:B------:R0:W-:Y:S04]  /*36b70*/  STL.64 [R1+0xd0], R20 ;  /* 0x0000d01401007387 */ /* 0x0001e80000100a00 */
[----:B------:R1:W-:Y:S01]  /*36b80*/  STL.64 [R1+0xd8], R22 ;  /* 0x0000d81601007387 */ /* 0x0003e20000100a00 */
[C---:B0-----:R-:W-:Y:S02]  /*36b90*/  FMUL R20, R28.reuse, R17 ;  /* 0x000000111c147220 */ /* 0x041fe40000400000 */
[----:B----4-:R-:W-:Y:S02]  /*36ba0*/  FMUL R21, R28, R16 ;  /* 0x000000101c157220 */ /* 0x010fe40000400000 */
[C---:B-1----:R-:W-:Y:S02]  /*36bb0*/  FMUL R22, R29.reuse, R4 ;  /* 0x000000041d167220 */ /* 0x042fe40000400000 */
[----:B------:R-:W-:-:S07]  /*36bc0*/  FMUL R23, R29, R2 ;  /* 0x000000021d177220 */ /* 0x000fce0000400000 */
[----:B------:R-:W-:Y:S01]  /*36bd0*/  HMMA.16816.F32 R4, R12, R24, R20 ;  /* 0x000000180c04723c */ /* 0x000fe20000001814 */
[----:B------:R-:W-:Y:S11]  /*36be0*/  STL [R1+0x12b0], R29 ;  /* 0x0012b01d01007387 */ /* 0x000ff60000100800 */
[----:B------:R-:W-:Y:S11]  /*36bf0*/  @!UPT UIADD3 URZ, URZ, URZ, URZ ;  /* 0x0000003f3f3ff290 */ /* 0x000ff6000fffe03f */
[----:B------:R-:W-:Y:S04]  /*36c00*/  STL.64 [R1+0x90], R4 ;  /* 0x0000900401007387 */ /* 0x000fe80000100a00 */
[----:B------:R-:W-:Y:S04]  /*36c10*/  STL [R1+0x98], R6 ;  /* 0x0000980601007387 */ /* 0x000fe80000100800 */
[----:B------:R-:W3:Y:S04]  /*36c20*/  LDL.LU R20, [R1+0x350] ;  /* 0x0003500001147983 */ /* 0x000ee80000300800 */
[----:B------:R-:W3:Y:S04]  /*36c30*/  LDL.LU R21, [R1+0x354] ;  /* 0x0003540001157983 */ /* 0x000ee80000300800 */
[----:B------:R-:W4:Y:S04]  /*36c40*/  LDL.LU R22, [R1+0x358] ;  /* 0x0003580001167983 */ /* 0x000f280000300800 */
[----:B------:R-:W4:Y:S04]  /*36c50*/  LDL.LU R23, [R1+0x35c] ;  /* 0x00035c0001177983 */ /* 0x000f280000300800 */
[----:B----4-:R0:W-:Y:S04]  /*36c60*/  STL.64 [R1+0x1d50], R22 ;  /* 0x001d501601007387 */ /* 0x0101e80000100a00 */
[----:B---3--:R1:W-:Y:S04]  /*36c70*/  STL.64 [R1+0x1d48], R20 ;  /* 0x001d481401007387 */ /* 0x0083e80000100a00 */
[----:B0-----:R-:W3:Y:S04]  /*36c80*/  LDL.64 R22, [R1+0x48] ;  /* 0x0000480001167983 */ /* 0x001ee80000100a00 */
[----:B---3--:R0:W-:Y:S04]  /*36c90*/  STL.64 [R1+0x1d60], R22 ;  /* 0x001d601601007387 */ /* 0x0081e80000100a00 */
[----:B-1----:R-:W3:Y:S04]  /*36ca0*/  LDL.LU R20, [R1+0x1a0] ;  /* 0x0001a00001147983 */ /* 0x002ee80000300800 */
[----:B------:R-:W3:Y:S04]  /*36cb0*/  LDL.LU R21, [R1+0x1a4] ;  /* 0x0001a40001157983 */ /* 0x000ee80000300800 */
[----:B0-----:R-:W4:Y:S04]  /*36cc0*/  LDL.LU R22, [R1+0x1a8] ;  /* 0x0001a80001167983 */ /* 0x001f280000300800 */
[----:B------:R-:W4:Y:S04]  /*36cd0*/  LDL.LU R23, [R1+0x1ac] ;  /* 0x0001ac0001177983 */ /* 0x000f280000300800 */
[----:B----4-:R0:W-:Y:S04]  /*36ce0*/  STL.64 [R1+0x1d70], R22 ;  /* 0x001d701601007387 */ /* 0x0101e80000100a00 */
[----:B---3--:R-:W-:Y:S04]  /*36cf0*/  STL.64 [R1+0x1d68], R20 ;  /* 0x001d681401007387 */ /* 0x008fe80000100a00 */
[----:B0-----:R-:W3:Y:S04]  /*36d00*/  LDL R22, [R1+0x8] ;  /* 0x0000080001167983 */ /* 0x001ee80000100800 */
[----:B------:R-:W3:Y:S01]  /*36d10*/  LDL R23, [R1+0xc] ;  /* 0x00000c0001177983 */ /* 0x000ee20000100800 */
[----:B------:R-:W-:-:S03]  /*36d20*/  MOV R28, R7 ;  /* 0x00000007001c7202 */ /* 0x000fc60000000f00 */
[----:B------:R-:W2:Y:S04]  /*36d30*/  LDL.64 R6, [R1+0x28] ;  /* 0x0000280001067983 */ /* 0x000ea80000100a00 */
[----:B---3--:R0:W-:Y:S04]  /*36d40*/  STL.64 [R1+0x1d88], R22 ;  /* 0x001d881601007387 */ /* 0x0081e80000100a00 */
[----:B0-----:R-:W3:Y:S04]  /*36d50*/  LDL.64 R22, [R1+0x18] ;  /* 0x0000180001167983 */ /* 0x001ee80000100a00 */
[----:B---3--:R0:W-:Y:S04]  /*36d60*/  STL.64 [R1+0x1da0], R22 ;  /* 0x001da01601007387 */ /* 0x0081e80000100a00 */
[----:B------:R-:W2:Y:S04]  /*36d70*/  LDL.LU R20, [R1+0x180] ;  /* 0x0001800001147983 */ /* 0x000ea80000300800 */
[----:B------:R-:W2:Y:S04]  /*36d80*/  LDL.LU R21, [R1+0x184] ;  /* 0x0001840001157983 */ /* 0x000ea80000300800 */
[----:B0-----:R-:W2:Y:S04]  /*36d90*/  LDL.LU R22, [R1+0x188] ;  /* 0x0001880001167983 */ /* 0x001ea80000300800 */
[----:B------:R-:W2:Y:S04]  /*36da0*/  LDL.LU R23, [R1+0x18c] ;  /* 0x00018c0001177983 */ /* 0x000ea80000300800 */
[----:B------:R0:W-:Y:S04]  /*36db0*/  STL.64 [R1+0x1d30], R26 ;  /* 0x001d301a01007387 */ /* 0x0001e80000100a00 */
[----:B------:R-:W3:Y:S04]  /*36dc0*/  LDL.LU R16, [R1+0x340] ;  /* 0x0003400001107983 */ /* 0x000ee80000300800 */
[----:B------:R-:W3:Y:S04]  /*36dd0*/  LDL.LU R17, [R1+0x344] ;  /* 0x0003440001117983 */ /* 0x000ee80000300800 */
[----:B------:R-:W4:Y:S04]  /*36de0*/  LDL.LU R18, [R1+0x348] ;  /* 0x0003480001127983 */ /* 0x000f280000300800 */
[----:B------:R-:W4:Y:S04]  /*36df0*/  LDL.LU R19, [R1+0x34c] ;  /* 0x00034c0001137983 */ /* 0x000f280000300800 */
[----:B----4-:R-:W-:Y:S04]  /*36e00*/  STL.64 [R1+0x1d40], R18 ;  /* 0x001d401201007387 */ /* 0x010fe80000100a00 */
[----:B---3--:R-:W-:Y:S04]  /*36e10*/  STL.64 [R1+0x1d38], R16 ;  /* 0x001d381001007387 */ /* 0x008fe80000100a00 */
[----:B0-----:R-:W3:Y:S04]  /*36e20*/  LDL R26, [R1+0x78] ;  /* 0x00007800011a7983 */ /* 0x001ee80000100800 */
[----:B------:R-:W3:Y:S04]  /*36e30*/  LDL R27, [R1+0x7c] ;  /* 0x00007c00011b7983 */ /* 0x000ee80000100800 */
[----:B---3--:R0:W-:Y:S04]  /*36e40*/  STL.64 [R1+0x1d58], R26 ;  /* 0x001d581a01007387 */ /* 0x0081e80000100a00 */
[----:B------:R-:W3:Y:S04]  /*36e50*/  LDL.LU R24, [R1+0x1b0] ;  /* 0x0001b00001187983 */ /* 0x000ee80000300800 */
[----:B------:R-:W3:Y:S04]  /*36e60*/  LDL.LU R25, [R1+0x1b4] ;  /* 0x0001b40001197983 */ /* 0x000ee80000300800 */
[----:B0-----:R-:W4:Y:S04]  /*36e70*/  LDL.LU R26, [R1+0x1b8] ;  /* 0x0001b800011a7983 */ /* 0x001f280000300800 */
[----:B------:R-:W4:Y:S01]  /*36e80*/  LDL.LU R27, [R1+0x1bc] ;  /* 0x0001bc00011b7983 */ /* 0x000f220000300800 */
[----:B--2---:R-:W-:Y:S03]  /*36e90*/  HMMA.16816.F32 R20, R8, R6, R20 ;  /* 0x000000060814723c */ /* 0x004fe60000001814 */
[----:B----4-:R-:W-:Y:S04]  /*36ea0*/  STL.64 [R1+0x1d80], R26 ;  /* 0x001d801a01007387 */ /* 0x010fe80000100a00 */
[----:B---3--:R0:W-:Y:S04]  /*36eb0*/  STL.64 [R1+0x1d78], R24 ;  /* 0x001d781801007387 */ /* 0x0081e80000100a00 */
[----:B0-----:R-:W2:Y:S04]  /*36ec0*/  LDL.LU R24, [R1+0x190] ;  /* 0x0001900001187983 */ /* 0x001ea80000300800 */
[----:B------:R-:W2:Y:S04]  /*36ed0*/  LDL.LU R25, [R1+0x194] ;  /* 0x0001940001197983 */ /* 0x000ea80000300800 */
[----:B------:R-:W3:Y:S04]  /*36ee0*/  LDL.LU R26, [R1+0x198] ;  /* 0x00019800011a7983 */ /* 0x000ee80000300800 */
[----:B------:R-:W3:Y:S01]  /*36ef0*/  LDL.LU R27, [R1+0x19c] ;  /* 0x00019c00011b7983 */ /* 0x000ee20000300800 */
[----:B------:R-:W-:Y:S01]  /*36f00*/  MOV R12, R6 ;  /* 0x00000006000c7202 */ /* 0x000fe20000000f00 */
[----:B------:R-:W-:Y:S01]  /*36f10*/  IMAD.MOV.U32 R5, RZ, RZ, R7 ;  /* 0x000000ffff057224 */ /* 0x000fe200078e0007 */
[----:B------:R-:W-:Y:S01]  /*36f20*/  MOV R29, R22 ;  /* 0x00000016001d7202 */ /* 0x000fe20000000f00 */
[----:B------:R-:W-:-:S02]  /*36f30*/  IMAD.MOV.U32 R19, RZ, RZ, R3 ;  /* 0x000000ffff137224 */ /* 0x000fc400078e0003 */
[----:B------:R-:W-:Y:S01]  /*36f40*/  IMAD.MOV.U32 R3, RZ, RZ, R23 ;  /* 0x000000ffff037224 */ /* 0x000fe200078e0017 */
[----:B---3--:R-:W-:Y:S04]  /*36f50*/  STL.64 [R1+0x1d98], R26 ;  /* 0x001d981a01007387 */ /* 0x008fe80000100a00 */
        /* <DEDUP_REMOVED lines=8> */
[----:B------:R-:W4:Y:S04]  /*36fe0*/  LDL.64 R14, [R1+0x38] ;  /* 0x00003800010e7983 */ /* 0x000f280000100a00 */
[----:B------:R-:W-:Y:S04]  /*36ff0*/  STL [R1+0x1b50], R28 ;  /* 0x001b501c01007387 */ /* 0x000fe80000100800 */
[----:B------:R-:W2:Y:S04]  /*37000*/  LDL.LU.64 R6, [R1+0x1da8] ;  /* 0x001da80001067983 */ /* 0x000ea80000300a00 */
[----:B------:R-:W-:Y:S04]  /*37010*/  STL.64 [R1+0xc0], R20 ;  /* 0x0000c01401007387 */ /* 0x000fe80000100a00 */
[----:B------:R-:W2:Y:S04]  /*37020*/  LDL.LU.64 R22, [R1+0x1da0] ;  /* 0x001da00001167983 */ /* 0x000ea80000300a00 */
[----:B------:R-:W-:Y:S01]  /*37030*/  STL [R1+0x1b54], R29 ;  /* 0x001b541d01007387 */ /* 0x000fe20000100800 */
[C---:B--2---:R-:W-:Y:S01]  /*37040*/  HMMA.16816.F32 R24, R8.reuse, R22, R24 ;  /* 0x000000160818723c */ /* 0x044fe20000001818 */
[----:B------:R-:W-:Y:S01]  /*37050*/  MOV R4, R22 ;  /* 0x0000001600047202 */ /* 0x000fe20000000f00 */
[----:B------:R-:W-:Y:S11]  /*37060*/  IMAD.MOV.U32 R2, RZ, RZ, R23 ;  /* 0x000000ffff027224 */ /* 0x000ff600078e0017 */
[----:B------:R-:W-:Y:S10]  /*37070*/  @!UPT UIADD3 URZ, URZ, URZ, URZ ;  /* 0x0000003f3f3ff290 */ /* 0x000ff4000fffe03f */
[----:B------:R-:W-:Y:S04]  /*37080*/  STL.64 [R1+0xf0], R24 ;  /* 0x0000f01801007387 */ /* 0x000fe80000100a00 */
[----:B------:R0:W-:Y:S04]  /*37090*/  STL.64 [R1+0xf8], R26 ;  /* 0x0000f81a01007387 */ /* 0x0001e80000100a00 */
[----:B0-----:R-:W2:Y:S04]  /*370a0*/  LDL.LU.64 R26, [R1+0x1d98] ;  /* 0x001d9800011a7983 */ /* 0x001ea80000300a00 */
[----:B------:R-:W2:Y:S04]  /*370b0*/  LDL.LU.64 R24, [R1+0x1d90] ;  /* 0x001d900001187983 */ /* 0x000ea80000300a00 */
[----:B------:R-:W2:Y:S02]  /*370c0*/  LDL.LU.64 R22, [R1+0x1d88] ;  /* 0x001d880001167983 */ /* 0x000ea40000300a00 */
[C---:B--2---:R-:W-:Y:S02]  /*370d0*/  HMMA.16816.F32 R20, R8.reuse, R22, R24 ;  /* 0x000000160814723c */ /* 0x044fe40000001818 */
[----:B------:R-:W2:Y:S04]  /*370e0*/  LDL.LU.64 R26, [R1+0x1d80] ;  /* 0x001d8000011a7983 */ /* 0x000ea80000300a00 */
[----:B------:R-:W2:Y:S11]  /*370f0*/  LDL.LU.64 R24, [R1+0x1d78] ;  /* 0x001d780001187983 */ /* 0x000eb60000300a00 */
[----:B------:R-:W-:Y:S06]  /*37100*/  @!UPT UIADD3 URZ, URZ, URZ, URZ ;  /* 0x0000003f3f3ff290 */ /* 0x000fec000fffe03f */
[----:B------:R-:W-:Y:S04]  /*37110*/  STL.64 [R1+0x120], R20 ;  /* 0x0001201401007387 */ /* 0x000fe80000100a00 */
[----:B------:R0:W-:Y:S04]  /*37120*/  STL.64 [R1+0x128], R22 ;  /* 0x0001281601007387 */ /* 0x0001e80000100a00 */
[----:B0-----:R-:W2:Y:S04]  /*37130*/  LDL.LU.64 R22, [R1+0x1d70] ;  /* 0x001d700001167983 */ /* 0x001ea80000300a00 */
[----:B------:R-:W2:Y:S02]  /*37140*/  LDL.LU.64 R20, [R1+0x1d68] ;  /* 0x001d680001147983 */ /* 0x000ea40000300a00 */
[C---:B--2---:R-:W-:Y:S11]  /*37150*/  HMMA.16816.F32 R20, R8.reuse, R6, R20 ;  /* 0x000000060814723c */ /* 0x044ff60000001814 */
[----:B------:R-:W-:Y:S11]  /*37160*/  @!UPT UIADD3 URZ, URZ, URZ, URZ ;  /* 0x0000003f3f3ff290 */ /* 0x000ff6000fffe03f */
[----:B------:R-:W-:Y:S01]  /*37170*/  @!UPT UIADD3 URZ, URZ, URZ, URZ ;  /* 0x0000003f3f3ff290 */ /* 0x000fe2000fffe03f */
[----:B------:R-:W-:Y:S04]  /*37180*/  STL.64 [R1+0x110], R20 ;  /* 0x0001101401007387 */ /* 0x000fe80000100a00 */
[----:B------:R0:W-:Y:S04]  /*37190*/  STL.64 [R1+0x118], R22 ;  /* 0x0001181601007387 */ /* 0x0001e80000100a00 */
[----:B0-----:R-:W2:Y:S04]  /*371a0*/  LDL.LU.64 R22, [R1+0x1d60] ;  /* 0x001d600001167983 */ /* 0x001ea80000300a00 */
[----:B------:R0:W-:Y:S02]  /*371b0*/  STL.64 [R1+0x1d10], R6 ;  /* 0x001d100601007387 */ /* 0x0001e40000100a00 */
[----:B0-----:R-:W-:Y:S01]  /*371c0*/  MOV R6, R12 ;  /* 0x0000000c00067202 */ /* 0x001fe20000000f00 */
[----:B------:R-:W-:Y:S01]  /*371d0*/  IMAD.MOV.U32 R7, RZ, RZ, R5 ;  /* 0x000000ffff077224 */ /* 0x000fe200078e0005 */
[C---:B--2---:R-:W-:Y:S01]  /*371e0*/  HMMA.16816.F32 R24, R8.reuse, R22, R24 ;  /* 0x000000160818723c */ /* 0x044fe20000001818 */
[----:B------:R-:W-:Y:S01]  /*371f0*/  MOV R12, R22 ;  /* 0x00000016000c7202 */ /* 0x000fe20000000f00 */
[----:B------:R-:W-:Y:S11]  /*37200*/  IMAD.MOV.U32 R5, RZ, RZ, R23 ;  /* 0x000000ffff057224 */ /* 0x000ff600078e0017 */
[----:B------:R-:W-:Y:S10]  /*37210*/  @!UPT UIADD3 URZ, URZ, URZ, URZ ;  /* 0x0000003f3f3ff290 */ /* 0x000ff4000fffe03f */
[----:B------:R-:W-:Y:S04]  /*37220*/  STL.64 [R1+0x140], R24 ;  /* 0x0001401801007387 */ /* 0x000fe80000100a00 */
[----:B------:R0:W-:Y:S04]  /*37230*/  STL.64 [R1+0x148], R26 ;  /* 0x0001481a01007387 */ /* 0x0001e80000100a00 */
[----:B0-----:R-:W3:Y:S04]  /*37240*/  LDL.LU.64 R26, [R1+0x1d58] ;  /* 0x001d5800011a7983 */ /* 0x001ee80000300a00 */
[----:B------:R-:W2:Y:S04]  /*37250*/  LDL.LU.64 R22, [R1+0x1d50] ;  /* 0x001d500001167983 */ /* 0x000ea80000300a00 */
[----:B------:R-:W2:Y:S04]  /*37260*/  LDL.LU.64 R20, [R1+0x1d48] ;  /* 0x001d480001147983 */ /* 0x000ea80000300a00 */
[----:B----4-:R-:W-:Y:S01]  /*37270*/  STL.64 [R1+0x1cf0], R14 ;  /* 0x001cf00e01007387 */ /* 0x010fe20000100a00 */
[C---:B--2---:R-:W-:Y:S11]  /*37280*/  HMMA.16816.F32 R20, R8.reuse, R14, R20 ;  /* 0x0000000e0814723c */ /* 0x044ff60000001814 */
[----:B------:R-:W-:Y:S11]  /*37290*/  @!UPT UIADD3 URZ, URZ, URZ, URZ ;  /* 0x0000003f3f3ff290 */ /* 0x000ff6000fffe03f */
[----:B------:R-:W-:Y:S01]  /*372a0*/  @!UPT UIADD3 URZ, URZ, URZ, URZ ;  /* 0x0000003f3f3ff290 */ /* 0x000fe2000fffe03f */
[----:B------:R0:W-:Y:S04]  /*372b0*/  STL.64 [R1+0x1b0], R20 ;  /* 0x0001b01401007387 */ /* 0x0001e80000100a00 */
[----:B------:R1:W-:Y:S04]  /*372c0*/  STL.64 [R1+0x1b8], R22 ;  /* 0x0001b81601007387 */ /* 0x0003e80000100a00 */
[----:B0-----:R-:W2:Y:S04]  /*372d0*/  LDL.LU R20, [R1+0x270] ;  /* 0x0002700001147983 */ /* 0x001ea80000300800 */
[----:B------:R-:W2:Y:S04]  /*372e0*/  LDL.LU R21, [R1+0x274] ;  /* 0x0002740001157983 */ /* 0x000ea80000300800 */
[----:B-1----:R-:W4:Y:S04]  /*372f0*/  LDL.LU R22, [R1+0x278] ;  /* 0x0002780001167983 */ /* 0x002f280000300800 */
[----:B------:R-:W4:Y:S01]  /*37300*/  LDL.LU R23, [R1+0x27c] ;  /* 0x00027c0001177983 */ /* 0x000f220000300800 */
[C---:B---3--:R-:W-:Y:S03]  /*37310*/  HMMA.16816.F32 R24, R8.reuse, R26, R16 ;  /* 0x0000001a0818723c */ /* 0x048fe60000001810 */
[----:B----4-:R0:W-:Y:S04]  /*37320*/  STL.64 [R1+0x1c78], R22 ;  /* 0x001c781601007387 */ /* 0x0101e80000100a00 */
[----:B--2---:R1:W-:Y:S04]  /*37330*/  STL.64 [R1+0x1c70], R20 ;  /* 0x001c701401007387 */ /* 0x0043e80000100a00 */
[----:B0-----:R-:W2:Y:S04]  /*37340*/  LDL.64 R22, [R1+0x8] ;  /* 0x0000080001167983 */ /* 0x001ea80000100a00 */
[----:B--2---:R0:W-:Y:S04]  /*37350*/  STL.64 [R1+0x1d18], R22 ;  /* 0x001d181601007387 */ /* 0x0041e80000100a00 */
[----:B-1----:R-:W2:Y:S04]  /*37360*/  LDL.LU R20, [R1+0x330] ;  /* 0x0003300001147983 */ /* 0x002ea80000300800 */
[----:B------:R-:W2:Y:S04]  /*37370*/  LDL.LU R21, [R1+0x334] ;  /* 0x0003340001157983 */ /* 0x000ea80000300800 */
[----:B0-----:R-:W2:Y:S04]  /*37380*/  LDL.LU R22, [R1+0x338] ;  /* 0x0003380001167983 */ /* 0x001ea80000300800 */
[----:B------:R-:W2:Y:S04]  /*37390*/  LDL.LU R23, [R1+0x33c] ;  /* 0x00033c0001177983 */ /* 0x000ea80000300800 */
[----:B------:R-:W3:Y:S04]  /*373a0*/  LDL.LU.64 R18, [R1+0x1d40] ;  /* 0x001d400001127983 */ /* 0x000ee80000300a00 */
[----:B------:R-:W3:Y:S04]  /*373b0*/  LDL.LU.64 R16, [R1+0x1d38] ;  /* 0x001d380001107983 */ /* 0x000ee80000300a00 */
[----:B------:R-:W-:Y:S04]  /*373c0*/  STL.64 [R1+0x350], R24 ;  /* 0x0003501801007387 */ /* 0x000fe80000100a00 */
[----:B------:R0:W-:Y:S04]  /*373d0*/  STL.64 [R1+0x358], R26 ;  /* 0x0003581a01007387 */ /* 0x0001e80000100a00 */
[----:B0-----:R-:W3:Y:S01]  /*373e0*/  LDL.LU.64 R26, [R1+0x1d30] ;  /* 0x001d3000011a7983 */ /* 0x001ee20000300a00 */
[----:B------:R-:W-:Y:S01]  /*373f0*/  MOV R14, R12 ;  /* 0x0000000c000e7202 */ /* 0x000fe20000000f00 */
[----:B------:R-:W-:Y:S01]  /*37400*/  IMAD.MOV.U32 R15, RZ, RZ, R5 ;  /* 0x000000ffff0f7224 */ /* 0x000fe200078e0005 */
[----:B---3--:R-:W-:Y:S01]  /*37410*/  HMMA.16816.F32 R8, R8, R26, R16 ;  /* 0x0000001a0808723c */ /* 0x008fe20000001810 */
[----:B------:R-:W2:Y:S04]  /*37420*/  LDL.LU.64 R18, [R1+0x1d28] ;  /* 0x001d280001127983 */ /* 0x000ea80000300a00 */
[----:B------:R-:W2:Y:S11]  /*37430*/  LDL.LU.64 R16, [R1+0x1d20] ;  /* 0x001d200001107983 */ /* 0x000eb60000300a00 */
[----:B------:R-:W-:Y:S07]  /*37440*/  @!UPT UIADD3 URZ, URZ, URZ, URZ ;  /* 0x0000003f3f3ff290 */ /* 0x000fee000fffe03f */
[----:B------:R0:W-:Y:S04]  /*37450*/  STL.64 [R1+0x340], R8 ;  /* 0x0003400801007387 */ /* 0x0001e80000100a00 */
[----:B------:R1:W-:Y:S04]  /*37460*/  STL.64 [R1+0x348], R10 ;  /* 0x0003480a01007387 */ /* 0x0003e80000100a00 */
[----:B0-----:R-:W3:Y:S04]  /*37470*/  LDL.LU R8, [R1+0x310] ;  /* 0x0003100001087983 */ /* 0x001ee80000300800 */
[----:B------:R-:W3:Y:S04]  /*37480*/  LDL.LU R9, [R1+0x314] ;  /* 0x0003140001097983 */ /* 0x000ee80000300800 */
[----:B-1----:R-:W3:Y:S04]  /*37490*/  LDL.LU R10, [R1+0x318] ;  /* 0x00031800010a7983 */ /* 0x002ee80000300800 */
[----:B------:R-:W3:Y:S04]  /*374a0*/  LDL.LU R11, [R1+0x31c] ;  /* 0x00031c00010b7983 */ /* 0x000ee80000300800 */
[----:B------:R0:W-:Y:S04]  /*374b0*/  STL.64 [R1+0x1d08], R14 ;  /* 0x001d080e01007387 */ /* 0x0001e80000100a00 */
[----:B------:R1:W-:Y:S04]  /*374c0*/  STL.64 [R1+0x1cd0], R26 ;  /* 0x001cd01a01007387 */ /* 0x0003e80000100a00 */
[----:B------:R-:W4:Y:S04]  /*374d0*/  LDL.LU R24, [R1+0x320] ;  /* 0x0003200001187983 */ /* 0x000f280000300800 */
[----:B------:R-:W4:Y:S01]  /*374e0*/  LDL.LU R25, [R1+0x324] ;  /* 0x0003240001197983 */ /* 0x000f220000300800 */
[----:B0-----:R-:W-:-:S03]  /*374f0*/  MOV R14, R4 ;  /* 0x00000004000e7202 */ /* 0x001fc60000000f00 */
[----:B-1----:R-:W4:Y:S04]  /*37500*/  LDL.LU R26, [R1+0x328] ;  /* 0x00032800011a7983 */ /* 0x002f280000300800 */
[----:B------:R-:W4:Y:S01]  /*37510*/  LDL.LU R27, [R1+0x32c] ;  /* 0x00032c00011b7983 */ /* 0x000f220000300800 */
[C---:B--2---:R-:W-:Y:S03]  /*37520*/  HMMA.16816.F32 R4, R16.reuse, R6, R20 ;  /* 0x000000061004723c */ /* 0x044fe60000001814 */
[----:B------:R-:W3:Y:S01]  /*37530*/  LDL.LU.64 R22, [R1+0x1d18] ;  /* 0x001d180001167983 */ /* 0x000ee20000300a00 */
[----:B------:R-:W-:Y:S11]  /*37540*/  IMAD.MOV.U32 R15, RZ, RZ, R2 ;  /* 0x000000ffff0f7224 */ /* 0x000ff600078e0002 */
[----:B------:R-:W-:Y:S08]  /*37550*/  @!UPT UIADD3 URZ, URZ, URZ, URZ ;  /* 0x0000003f3f3ff290 */ /* 0x000ff0000fffe03f */
[----:B------:R-:W-:Y:S04]  /*37560*/  STL.64 [R1+0x6b0], R4 ;  /* 0x0006b00401007387 */ /* 0x000fe80000100a00 */
[----:B------:R0:W-:Y:S04]  /*37570*/  STL.64 [R1+0x6b8], R6 ;  /* 0x0006b80601007387 */ /* 0x0001e80000100a00 */
[----:B0-----:R-:W2:Y:S04]  /*37580*/  LDL.LU.64 R6, [R1+0x1d10] ;  /* 0x001d100001067983 */ /* 0x001ea80000300a00 */
[----:B------:R-:W2:Y:S01]  /*37590*/  LDL.LU R12, [R1+0x300] ;  /* 0x00030000010c7983 */ /* 0x000ea20000300800 */
[C---:B----4-:R-:W-:Y:S11]  /*375a0*/  HMMA.16816.F32 R24, R16.reuse, R14, R24 ;  /* 0x0000000e1018723c */ /* 0x050ff60000001818 */
[----:B------:R-:W-:Y:S11]  /*375b0*/  @!UPT UIADD3 URZ, URZ, URZ, URZ ;  /* 0x0000003f3f3ff290 */ /* 0x000ff6000fffe03f */
[----:B------:R-:W-:Y:S01]  /*375c0*/  @!UPT UIADD3 URZ, URZ, URZ, URZ ;  /* 0x0000003f3f3ff290 */ /* 0x000fe2000fffe03f */
[----:B------:R-:W-:Y:S04]  /*375d0*/  STL.64 [R1+0x6a0], R24 ;  /* 0x0006a01801007387 */ /* 0x000fe80000100a00 */
[----:B------:R-:W-:Y:S01]  /*375e0*/  STL.64 [R1+0x6a8], R26 ;  /* 0x0006a81a01007387 */ /* 0x000fe20000100a00 */
[C---:B---3--:R-:W-:Y:S11]  /*375f0*/  HMMA.16816.F32 R8, R16.reuse, R22, R8 ;  /* 0x000000161008723c */ /* 0x048ff60000001808 */
[----:B------:R-:W-:Y:S11]  /*37600*/  @!UPT UIADD3 URZ, URZ, URZ, URZ ;  /* 0x0000003f3f3ff290 */ /* 0x000ff6000fffe03f */
[----:B------:R-:W-:Y:S01]  /*37610*/  @!UPT UIADD3 URZ, URZ, URZ, URZ ;  /* 0x0000003f3f3ff290 */ /* 0x000fe2000fffe03f */
[----:B------:R0:W-:Y:S04]  /*37620*/  STL.64 [R1+0x380], R8 ;  /* 0x0003800801007387 */ /* 0x0001e80000100a00 */
[----:B------:R1:W-:Y:S04]  /*37630*/  STL.64 [R1+0x388], R10 ;  /* 0x0003880a01007387 */ /* 0x0003e80000100a00 */
[----:B------:R-:W2:Y:S04]  /*37640*/  LDL.LU R13, [R1+0x304] ;  /* 0x00030400010d7983 */ /* 0x000ea80000300800 */
[----:B------:R-:W2:Y:S04]  /*37650*/  LDL.LU R14, [R1+0x308] ;  /* 0x00030800010e7983 */ /* 0x000ea80000300800 */
[----:B------:R-:W2:Y:S04]  /*37660*/  LDL.LU R15, [R1+0x30c] ;  /* 0x00030c00010f7983 */ /* 0x000ea80000300800 */
[----:B0-----:R-:W3:Y:S04]  /*37670*/  LDL.LU R8, [R1+0x2a0] ;  /* 0x0002a00001087983 */ /* 0x001ee80000300800 */
[----:B------:R-:W3:Y:S04]  /*37680*/  LDL.LU R9, [R1+0x2a4] ;  /* 0x0002a40001097983 */ /* 0x000ee80000300800 */
[----:B-1----:R-:W4:Y:S04]  /*37690*/  LDL.LU R10, [R1+0x2a8] ;  /* 0x0002a800010a7983 */ /* 0x002f280000300800 */
[----:B------:R-:W4:Y:S04]  /*376a0*/  LDL.LU R11, [R1+0x2ac] ;  /* 0x0002ac00010b7983 */ /* 0x000f280000300800 */
[----:B------:R-:W2:Y:S04]  /*376b0*/  LDL.64 R26, [R1+0x78] ;  /* 0x00007800011a7983 */ /* 0x000ea80000100a00 */
[----:B--2---:R0:W-:Y:S04]  /*376c0*/  STL.64 [R1+0x1ce8], R26 ;  /* 0x001ce81a01007387 */ /* 0x0041e80000100a00 */
[----:B------:R-:W2:Y:S04]  /*376d0*/  LDL.LU R24, [R1+0x2e0] ;  /* 0x0002e00001187983 */ /* 0x000ea80000300800 */
[----:B------:R-:W2:Y:S04]  /*376e0*/  LDL.LU R25, [R1+0x2e4] ;  /* 0x0002e40001197983 */ /* 0x000ea80000300800 */
[----:B0-----:R-:W2:Y:S04]  /*376f0*/  LDL.LU R26, [R1+0x2e8] ;  /* 0x0002e800011a7983 */ /* 0x001ea80000300800 */
[----:B------:R-:W2:Y:S04]  /*37700*/  LDL.LU R27, [R1+0x2ec] ;  /* 0x0002ec00011b7983 */ /* 0x000ea80000300800 */
[----:B--2---:R-:W-:Y:S04]  /*37710*/  STL.64 [R1+0x1d00], R26 ;  /* 0x001d001a01007387 */ /* 0x004fe80000100a00 */
[----:B------:R0:W-:Y:S04]  /*37720*/  STL.64 [R1+0x1cf8], R24 ;  /* 0x001cf81801007387 */ /* 0x0001e80000100a00 */
[----:B0-----:R-:W2:Y:S04]  /*37730*/  LDL.LU R24, [R1+0x2f0] ;  /* 0x0002f00001187983 */ /* 0x001ea80000300800 */
[----:B------:R-:W2:Y:S04]  /*37740*/  LDL.LU R25, [R1+0x2f4] ;  /* 0x0002f40001197983 */ /* 0x000ea80000300800 */
[----:B------:R-:W2:Y:S04]  /*37750*/  LDL.LU R26, [R1+0x2f8] ;  /* 0x0002f800011a7983 */ /* 0x000ea80000300800 */
[----:B------:R-:W2:Y:S04]  /*37760*/  LDL.LU R27, [R1+0x2fc] ;  /* 0x0002fc00011b7983 */ /* 0x000ea80000300800 */
[----:B----4-:R-:W-:Y:S04]  /*37770*/  STL.64 [R1+0x1cc8], R10 ;  /* 0x001cc80a01007387 */ /* 0x010fe80000100a00 */
[----:B---3--:R0:W-:Y:S04]  /*37780*/  STL.64 [R1+0x1cc0], R8 ;  /* 0x001cc00801007387 */ /* 0x0081e80000100a00 */
[----:B0-----:R-:W3:Y:S04]  /*37790*/  LDL.LU R8, [R1+0x2b0] ;  /* 0x0002b00001087983 */ /* 0x001ee80000300800 */
[----:B------:R-:W3:Y:S04]  /*377a0*/  LDL.LU R9, [R1+0x2b4] ;  /* 0x0002b40001097983 */ /* 0x000ee80000300800 */
[----:B------:R-:W4:Y:S04]  /*377b0*/  LDL.LU R10, [R1+0x2b8] ;  /* 0x0002b800010a7983 */ /* 0x000f280000300800 */
[----:B------:R-:W4:Y:S01]  /*377c0*/  LDL.LU R11, [R1+0x2bc] ;  /* 0x0002bc00010b7983 */ /* 0x000f220000300800 */
[C---:B------:R-:W-:Y:S03]  /*377d0*/  HMMA.16816.F32 R12, R16.reuse, R6, R12 ;  /* 0x00000006100c723c */ /* 0x040fe6000000180c */
[----:B----4-:R-:W-:Y:S04]  /*377e0*/  STL.64 [R1+0x1ce0], R10 ;  /* 0x001ce00a01007387 */ /* 0x010fe80000100a00 */
[----:B---3--:R0:W-:Y:S04]  /*377f0*/  STL.64 [R1+0x1cd8], R8 ;  /* 0x001cd80801007387 */ /* 0x0081e80000100a00 */
[----:B0-----:R-:W3:Y:S04]  /*37800*/  LDL.LU R8, [R1+0x2d0] ;  /* 0x0002d00001087983 */ /* 0x001ee80000300800 */
[----:B------:R-:W3:Y:S04]  /*37810*/  LDL.LU R9, [R1+0x2d4] ;  /* 0x0002d40001097983 */ /* 0x000ee80000300800 */
[----:B------:R-:W3:Y:S04]  /*37820*/  LDL.LU R10, [R1+0x2d8] ;  /* 0x0002d800010a7983 */ /* 0x000ee80000300800 */
[----:B------:R-:W3:Y:S04]  /*37830*/  LDL.LU R11, [R1+0x2dc] ;  /* 0x0002dc00010b7983 */ /* 0x000ee80000300800 */
[----:B------:R0:W-:Y:S04]  /*37840*/  STL.64 [R1+0x1c90], R22 ;  /* 0x001c901601007387 */ /* 0x0001e80000100a00 */
[----:B0-----:R-:W4:Y:S04]  /*37850*/  LDL.64 R22, [R1+0x18] ;  /* 0x0000180001167983 */ /* 0x001f280000100a00 */
[----:B----4-:R0:W-:Y:S04]  /*37860*/  STL.64 [R1+0x1ca8], R22 ;  /* 0x001ca81601007387 */ /* 0x0101e80000100a00 */
[----:B0-----:R-:W4:Y:S04]  /*37870*/  LDL.64 R22, [R1+0x28] ;  /* 0x0000280001167983 */ /* 0x001f280000100a00 */
[----:B------:R-:W-:Y:S04]  /*37880*/  STL.64 [R1+0x690], R12 ;  /* 0x0006900c01007387 */ /* 0x000fe80000100a00 */
        /* <DEDUP_REMOVED lines=8> */
[----:B0-----:R-:W2:Y:S02]  /*37910*/  LDL.LU.64 R14, [R1+0x1cf0] ;  /* 0x001cf000010e7983 */ /* 0x001ea40000300a00 */
[C---:B--2---:R-:W-:Y:S11]  /*37920*/  HMMA.16816.F32 R24, R16.reuse, R14, R24 ;  /* 0x0000000e1018723c */ /* 0x044ff60000001818 */
[----:B------:R-:W-:Y:S11]  /*37930*/  @!UPT UIADD3 URZ, URZ, URZ, URZ ;  /* 0x0000003f3f3ff290 */ /* 0x000ff6000fffe03f */
[----:B------:R-:W-:Y:S01]  /*37940*/  @!UPT UIADD3 URZ, URZ, URZ, URZ ;  /* 0x0000003f3f3ff290 */ /* 0x000fe2000fffe03f */
[----:B------:R-:W-:Y:S04]  /*37950*/  STL.64 [R1+0x330], R24 ;  /* 0x0003301801007387 */ /* 0x000fe80000100a00 */
[----:B------:R0:W-:Y:S04]  /*37960*/  STL.64 [R1+0x338], R26 ;  /* 0x0003381a01007387 */ /* 0x0001e80000100a00 */
[----:B0-----:R-:W3:Y:S04]  /*37970*/  LDL.LU.64 R26, [R1+0x1ce8] ;  /* 0x001ce800011a7983 */ /* 0x001ee80000300a00 */
[----:B------:R0:W-:Y:S04]  /*37980*/  STL.64 [R1+0x1c68], R14 ;  /* 0x001c680e01007387 */ /* 0x0001e80000100a00 */
        /* <DEDUP_REMOVED lines=9> */
[----:B------:R-:W2:Y:S01]  /*37a20*/  LDL.LU R15, [R1+0x28c] ;  /* 0x00028c00010f7983 */ /* 0x000ea20000300800 */
[C---:B---3--:R-:W-:Y:S01]  /*37a30*/  HMMA.16816.F32 R8, R16.reuse, R26, R8 ;  /* 0x0000001a1008723c */ /* 0x048fe20000001808 */
[----:B------:R-:W-:Y:S01]  /*37a40*/  MOV R5, R26 ;  /* 0x0000001a00057202 */ /* 0x000fe20000000f00 */
[----:B------:R-:W-:Y:S01]  /*37a50*/  IMAD.MOV.U32 R4, RZ, RZ, R27 ;  /* 0x000000ffff047224 */ /* 0x000fe200078e001b */
[----:B--2---:R-:W-:Y:S04]  /*37a60*/  STL.64 [R1+0x1ca0], R14 ;  /* 0x001ca00e01007387 */ /* 0x004fe80000100a00 */
[----:B------:R0:W-:Y:S04]  /*37a70*/  STL.64 [R1+0x1c98], R12 ;  /* 0x001c980c01007387 */ /* 0x0001e80000100a00 */
[----:B0-----:R-:W2:Y:S04]  /*37a80*/  LDL.LU R12, [R1+0x290] ;  /* 0x00029000010c7983 */ /* 0x001ea80000300800 */
[----:B------:R-:W2:Y:S04]  /*37a90*/  LDL.LU R13, [R1+0x294] ;  /* 0x00029400010d7983 */ /* 0x000ea80000300800 */
[----:B------:R-:W2:Y:S04]  /*37aa0*/  LDL.LU R14, [R1+0x298] ;  /* 0x00029800010e7983 */ /* 0x000ea80000300800 */
[----:B------:R-:W2:Y:S04]  /*37ab0*/  LDL.LU R15, [R1+0x29c] ;  /* 0x00029c00010f7983 */ /* 0x000ea80000300800 */
[----:B------:R-:W-:Y:S04]  /*37ac0*/  STL.64 [R1+0x320], R8 ;  /* 0x0003200801007387 */ /* 0x000fe80000100a00 */
[----:B------:R0:W-:Y:S04]  /*37ad0*/  STL.64 [R1+0x328], R10 ;  /* 0x0003280a01007387 */ /* 0x0001e80000100a00 */
[----:B0-----:R-:W3:Y:S04]  /*37ae0*/  LDL.LU.64 R10, [R1+0x1ce0] ;  /* 0x001ce000010a7983 */ /* 0x001ee80000300a00 */
[----:B------:R-:W3:Y:S04]  /*37af0*/  LDL.LU.64 R8, [R1+0x1cd8] ;  /* 0x001cd80001087983 */ /* 0x000ee80000300a00 */
[----:B------:R-:W3:Y:S02]  /*37b00*/  LDL.LU.64 R26, [R1+0x1cd0] ;  /* 0x001cd000011a7983 */ /* 0x000ee40000300a00 */
[----:B---3--:R-:W-:Y:S02]  /*37b10*/  HMMA.16816.F32 R16, R16, R26, R8 ;  /* 0x0000001a1010723c */ /* 0x008fe40000001808 */
[----:B------:R-:W4:Y:S04]  /*37b20*/  LDL.LU.64 R10, [R1+0x1cc8] ;  /* 0x001cc800010a7983 */ /* 0x000f280000300a00 */
[----:B------:R-:W4:Y:S04]  /*37b30*/  LDL.LU.64 R8, [R1+0x1cc0] ;  /* 0x001cc00001087983 */ /* 0x000f280000300a00 */
[----:B------:R-:W4:Y:S04]  /*37b40*/  LDL.LU.64 R26, [R1+0x1cb8] ;  /* 0x001cb800011a7983 */ /* 0x000f280000300a00 */
[----:B------:R-:W4:Y:S09]  /*37b50*/  LDL.LU.64 R24, [R1+0x1cb0] ;  /* 0x001cb00001187983 */ /* 0x000f320000300a00 */
[----:B------:R-:W-:Y:S04]  /*37b60*/  STL.64 [R1+0x310], R16 ;  /* 0x0003101001007387 */ /* 0x000fe80000100a00 */
[----:B------:R0:W-:Y:S04]  /*37b70*/  STL.64 [R1+0x318], R18 ;  /* 0x0003181201007387 */ /* 0x0001e80000100a00 */
[----:B0-----:R-:W3:Y:S01]  /*37b80*/  LDL.64 R18, [R1+0x48] ;  /* 0x0000480001127983 */ /* 0x001ee20000100a00 */
[C---:B----4-:R-:W-:Y:S11]  /*37b90*/  HMMA.16816.F32 R8, R24.reuse, R22, R8 ;  /* 0x000000161808723c */ /* 0x050ff60000001808 */
[----:B------:R-:W-:Y:S11]  /*37ba0*/  @!UPT UIADD3 URZ, URZ, URZ, URZ ;  /* 0x0000003f3f3ff290 */ /* 0x000ff6000fffe03f */
[----:B------:R-:W-:Y:S01]  /*37bb0*/  @!UPT UIADD3 URZ, URZ, URZ, URZ ;  /* 0x0000003f3f3ff290 */ /* 0x000fe2000fffe03f */
[----:B------:R0:W-:Y:S04]  /*37bc0*/  STL.64 [R1+0x300], R8 ;  /* 0x0003000801007387 */ /* 0x0001e80000100a00 */
[----:B------:R1:W-:Y:S01]  /*37bd0*/  STL.64 [R1+0x308], R10 ;  /* 0x0003080a01007387 */ /* 0x0003e20000100a00 */
[----:B0-----:R-:W-:Y:S01]  /*37be0*/  MOV R9, R22 ;  /* 0x0000001600097202 */ /* 0x001fe20000000f00 */
[----:B------:R-:W-:Y:S02]  /*37bf0*/  IMAD.MOV.U32 R8, RZ, RZ, R23 ;  /* 0x000000ffff087224 */ /* 0x000fe400078e0017 */
[----:B------:R-:W2:Y:S02]  /*37c00*/  LDL.LU.64 R22, [R1+0x1ca8] ;  /* 0x001ca80001167983 */ /* 0x000ea40000300a00 */
[----:B--2---:R-:W-:Y:S01]  /*37c10*/  HMMA.16816.F32 R12, R24, R22, R12 ;  /* 0x00000016180c723c */ /* 0x004fe2000000180c */
[----:B-1----:R-:W-:Y:S01]  /*37c20*/  MOV R11, R22 ;  /* 0x00000016000b7202 */ /* 0x002fe20000000f00 */
[----:B------:R-:W-:Y:S11]  /*37c30*/  IMAD.MOV.U32 R10, RZ, RZ, R23 ;  /* 0x000000ffff0a7224 */ /* 0x000ff600078e0017 */
[----:B------:R-:W-:Y:S10]  /*37c40*/  @!UPT UIADD3 URZ, URZ, URZ, URZ ;  /* 0x0000003f3f3ff290 */ /* 0x000ff4000fffe03f */
[----:B------:R-:W-:Y:S04]  /*37c50*/  STL.64 [R1+0x2f0], R12 ;  /* 0x0002f00c01007387 */ /* 0x000fe80000100a00 */
[----:B------:R0:W-:Y:S04]  /*37c60*/  STL.64 [R1+0x2f8], R14 ;  /* 0x0002f80e01007387 */ /* 0x0001e80000100a00 */
[----:B0-----:R-:W2:Y:S04]  /*37c70*/  LDL.LU.64 R14, [R1+0x1ca0] ;  /* 0x001ca000010e7983 */ /* 0x001ea80000300a00 */
[----:B------:R-:W2:Y:S04]  /*37c80*/  LDL.LU.64 R12, [R1+0x1c98] ;  /* 0x001c9800010c7983 */ /* 0x000ea80000300a00 */
[----:B------:R-:W2:Y:S04]  /*37c90*/  LDL.LU.64 R22, [R1+0x1c90] ;  /* 0x001c900001167983 */ /* 0x000ea80000300a00 */
[----:B------:R-:W0:Y:S04]  /*37ca0*/  S2R R2, SR_TID.X ;  /* 0x0000000000027919 */ /* 0x000e280000002100 */
[----:B------:R-:W1:Y:S01]  /*37cb0*/  S2R R29, SR_TID.X ;  /* 0x00000000001d7919 */ /* 0x000e620000002100 */
[----:B0-----:R-:W-:Y:S01]  /*37cc0*/  LOP3.LUT R28, R2, 0x7, RZ, 0xc0, !PT ;  /* 0x00000007021c7812 */ /* 0x001fe200078ec0ff */
[----:B-1----:R-:W-:-:S03]  /*37cd0*/  IMAD.SHL.U32 R29, R29, 0x80, RZ ;  /* 0x000000801d1d7824 */ /* 0x002fc600078e00ff */
[----:B------:R-:W-:-:S04]  /*37ce0*/  SHF.L.U32 R28, R28, 0x4, RZ ;  /* 0x000000041c1c7819 */ /* 0x000fc800000006ff */
[----:B------:R-:W-:-:S04]  /*37cf0*/  LOP3.LUT R28, R28, 0x780, R29, 0xf8, !PT ;  /* 0x000007801c1c7812 */ /* 0x000fc800078ef81d */
[----:B------:R-:W-:Y:S01]  /*37d00*/  LOP3.LUT R28, R28, 0x10, R2, 0x78, !PT ;  /* 0x000000101c1c7812 */ /* 0x000fe200078e7802 */
[C---:B--2---:R-:W-:Y:S01]  /*37d10*/  HMMA.16816.F32 R12, R24.reuse, R22, R12 ;  /* 0x00000016180c723c */ /* 0x044fe2000000180c */
[----:B------:R-:W-:Y:S01]  /*37d20*/  MOV R2, R22 ;  /* 0x0000001600027202 */ /* 0x000fe20000000f00 */
[----:B------:R-:W-:Y:S11]  /*37d30*/  IMAD.MOV.U32 R29, RZ, RZ, R23 ;  /* 0x000000ffff1d7224 */ /* 0x000ff600078e0017 */
[----:B------:R-:W-:Y:S10]  /*37d40*/  @!UPT UIADD3 URZ, URZ, URZ, URZ ;  /* 0x0000003f3f3ff290 */ /* 0x000ff4000fffe03f */
[----:B------:R-:W-:Y:S04]  /*37d50*/  STL.64 [R1+0x2e0], R12 ;  /* 0x0002e00c01007387 */ /* 0x000fe80000100a00 */
[----:B------:R0:W-:Y:S04]  /*37d60*/  STL.64 [R1+0x2e8], R14 ;  /* 0x0002e80e01007387 */ /* 0x0001e80000100a00 */
[----:B0-----:R-:W3:Y:S04]  /*37d70*/  LDL.LU.64 R14, [R1+0x1c88] ;  /* 0x001c8800010e7983 */ /* 0x001ee80000300a00 */
[----:B------:R-:W3:Y:S04]  /*37d80*/  LDL.LU.64 R12, [R1+0x1c80] ;  /* 0x001c8000010c7983 */ /* 0x000ee80000300a00 */
[----:B------:R-:W2:Y:S04]  /*37d90*/  LDL.LU.64 R22, [R1+0x1c78] ;  /* 0x001c780001167983 */ /* 0x000ea80000300a00 */
[----:B------:R-:W2:Y:S01]  /*37da0*/  LDL.LU.64 R20, [R1+0x1c70] ;  /* 0x001c700001147983 */ /* 0x000ea20000300a00 */
[----:B------:R-:W-:Y:S01]  /*37db0*/  LOP3.LUT R28, R28, 0x20, RZ, 0x3c, !PT ;  /* 0x000000201c1c7812 */ /* 0x000fe200078e3cff */
[C---:B--2---:R-:W-:Y:S11]  /*37dc0*/  HMMA.16816.F32 R20, R24.reuse, R6, R20 ;  /* 0x000000061814723c */ /* 0x044ff60000001814 */
[----:B------:R-:W-:Y:S11]  /*37dd0*/  @!UPT UIADD3 URZ, URZ, URZ, URZ ;  /* 0x0000003f3f3ff290 */ /* 0x000ff6000fffe03f */
[----:B------:R-:W-:Y:S01]  /*37de0*/  @!UPT UIADD3 URZ, URZ, URZ, URZ ;  /* 0x0000003f3f3ff290 */ /* 0x000fe2000fffe03f */
[----:B------:R-:W-:Y:S04]  /*37df0*/  STL.64 [R1+0x2d0], R20 ;  /* 0x0002d01401007387 */ /* 0x000fe80000100a00 */
[----:B------:R-:W-:Y:S04]  /*37e00*/  STL.64 [R1+0x2d8], R22 ;  /* 0x0002d81601007387 */ /* 0x000fe80000100a00 */
[----:B------:R-:W0:Y:S01]  /*37e10*/  LDSM.16.M88.4 R20, [R28+0x31800] ;  /* 0x031800001c14783b */ /* 0x000e220000000200 */
[C---:B---3--:R-:W-:Y:S03]  /*37e20*/  HMMA.16816.F32 R12, R24.reuse, R18, R12 ;  /* 0x00000012180c723c */ /* 0x048fe6000000180c */
[----:B0-----:R0:W-:Y:S04]  /*37e30*/  STL.64 [R1+0x1c58], R22 ;  /* 0x001c581601007387 */ /* 0x0011e80000100a00 */
[----:B------:R-:W-:Y:S11]  /*37e40*/  STL.64 [R1+0x1c50], R20 ;  /* 0x001c501401007387 */ /* 0x000ff60000100a00 */
[----:B------:R-:W-:Y:S05]  /*37e50*/  @!UPT UIADD3 URZ, URZ, URZ, URZ ;  /* 0x0000003f3f3ff290 */ /* 0x000fea000fffe03f */
[----:B------:R-:W-:Y:S01]  /*37e60*/  STL.64 [R1+0x2b0], R12 ;  /* 0x0002b00c01007387 */ /* 0x000fe20000100a00 */
[----:B0-----:R-:W-:Y:S01]  /*37e70*/  MOV R22, R5 ;  /* 0x0000000500167202 */ /* 0x001fe20000000f00 */
[----:B------:R-:W-:Y:S01]  /*37e80*/  IMAD.MOV.U32 R23, RZ, RZ, R4 ;  /* 0x000000ffff177224 */ /* 0x000fe200078e0004 */
[----:B------:R-:W-:Y:S01]  /*37e90*/  MOV R5, R18 ;  /* 0x0000001200057202 */ /* 0x000fe20000000f00 */
[----:B------:R-:W-:Y:S01]  /*37ea0*/  IMAD.MOV.U32 R4, RZ, RZ, R19 ;  /* 0x000000ffff047224 */ /* 0x000fe200078e0013 */
[----:B------:R0:W-:Y:S04]  /*37eb0*/  STL.64 [R1+0x2b8], R14 ;  /* 0x0002b80e01007387 */ /* 0x0001e80000100a00 */
[----:B------:R-:W1:Y:S04]  /*37ec0*/  LDSM.16.M88.4 R16, [R28+0x32000] ;  /* 0x032000001c10783b */ /* 0x000e680000000200 */
[----:B0-----:R-:W2:Y:S04]  /*37ed0*/  LDL.LU.64 R14, [R1+0x1c68] ;  /* 0x001c6800010e7983 */ /* 0x001ea80000300a00 */
[----:B------:R-:W-:Y:S04]  /*37ee0*/  STL.64 [R1+0x1c28], R6 ;  /* 0x001c280601007387 */ /* 0x000fe80000100a00 */
[----:B------:R0:W-:Y:S04]  /*37ef0*/  STL.64 [R1+0x1c20], R4 ;  /* 0x001c200401007387 */ /* 0x0001e80000100a00 */
[----:B0-----:R-:W2:Y:S04]  /*37f00*/  LDL.LU R4, [R1+0x370] ;  /* 0x0003700001047983 */ /* 0x001ea80000300800 */
[----:B------:R-:W2:Y:S04]  /*37f10*/  LDL.LU R5, [R1+0x374] ;  /* 0x0003740001057983 */ /* 0x000ea80000300800 */
[----:B------:R-:W2:Y:S04]  /*37f20*/  LDL.LU R6, [R1+0x378] ;  /* 0x0003780001067983 */ /* 0x000ea80000300800 */
[----:B------:R-:W2:Y:S04]  /*37f30*/  LDL.LU R7, [R1+0x37c] ;  /* 0x00037c0001077983 */ /* 0x000ea80000300800 */
[----:B-1----:R-:W-:Y:S04]  /*37f40*/  STL.64 [R1+0x1be8], R18 ;  /* 0x001be81201007387 */ /* 0x002fe80000100a00 */
[----:B------:R0:W-:Y:S04]  /*37f50*/  STL.64 [R1+0x1be0], R16 ;  /* 0x001be01001007387 */ /* 0x0001e80000100a00 */
[----:B0-----:R-:W3:Y:S04]  /*37f60*/  LDL.LU R16, [R1+0x3a0] ;  /* 0x0003a00001107983 */ /* 0x001ee80000300800 */
[----:B------:R-:W3:Y:S04]  /*37f70*/  LDL.LU R17, [R1+0x3a4] ;  /* 0x0003a40001117983 */ /* 0x000ee80000300800 */
[----:B------:R-:W3:Y:S04]  /*37f80*/  LDL.LU R18, [R1+0x3a8] ;  /* 0x0003a80001127983 */ /* 0x000ee80000300800 */
[----:B------:R-:W3:Y:S01]  /*37f90*/  LDL.LU R19, [R1+0x3ac] ;  /* 0x0003ac0001137983 */ /* 0x000ee20000300800 */
[C---:B--2---:R-:W-:Y:S11]  /*37fa0*/  HMMA.16816.F32 R4, R24.reuse, R14, R4 ;  /* 0x0000000e1804723c */ /* 0x044ff60000001804 */
[----:B------:R-:W-:Y:S11]  /*37fb0*/  @!UPT UIADD3 URZ, URZ, URZ, URZ ;  /* 0x0000003f3f3ff290 */ /* 0x000ff6000fffe03f */
[----:B------:R-:W-:Y:S01]  /*37fc0*/  @!UPT UIADD3 URZ, URZ, URZ, URZ ;  /* 0x0000003f3f3ff290 */ /* 0x000fe2000fffe03f */
[----:B------:R0:W-:Y:S02]  /*37fd0*/  STL.64 [R1+0x2a0], R4 ;  /* 0x0002a00401007387 */ /* 0x0001e40000100a00 */
[----:B0-----:R-:W-:Y:S01]  /*37fe0*/  MOV R5, R14 ;  /* 0x0000000e00057202 */ /* 0x001fe20000000f00 */
[----:B------:R-:W-:Y:S02]  /*37ff0*/  IMAD.MOV.U32 R4, RZ, RZ, R15 ;  /* 0x000000ffff047224 */ /* 0x000fe400078e000f */
[----:B------:R-:W0:Y:S01]  /*38000*/  LDSM.16.M88.4 R12, [R28+0x32800] ;  /* 0x032800001c0c783b */ /* 0x000e220000000200 */
[----:B---3--:R-:W-:Y:S03]  /*38010*/  HMMA.16816.F32 R16, R24, R22, R16 ;  /* 0x000000161810723c */ /* 0x008fe60000001810 */
[----:B------:R1:W-:Y:S02]  /*38020*/  STL.64 [R1+0x2a8], R6 ;  /* 0x0002a80601007387 */ /* 0x0003e40000100a00 */
[----:B-1----:R-:W-:Y:S01]  /*38030*/  IMAD.MOV.U32 R6, RZ, RZ, R11 ;  /* 0x000000ffff067224 */ /* 0x002fe200078e000b */
[----:B------:R-:W-:Y:S01]  /*38040*/  MOV R7, R10 ;  /* 0x0000000a00077202 */ /* 0x000fe20000000f00 */
[----:B0-----:R-:W-:Y:S04]  /*38050*/  STL.64 [R1+0x1b60], R14 ;  /* 0x001b600e01007387 */ /* 0x001fe80000100a00 */
[----:B------:R0:W-:Y:S04]  /*38060*/  STL.64 [R1+0x1b58], R12 ;  /* 0x001b580c01007387 */ /* 0x0001e80000100a00 */
[----:B0-----:R-:W2:Y:S08]  /*38070*/  LDL.LU R12, [R1+0x430] ;  /* 0x00043000010c7983 */ /* 0x001eb00000300800 */
[----:B------:R-:W-:Y:S01]  /*38080*/  STL.64 [R1+0x290], R16 ;  /* 0x0002901001007387 */ /* 0x000fe20000100a00 */
[----:B------:R-:W-:-:S03]  /*38090*/  MOV R15, R0 ;  /* 0x00000000000f7202 */ /* 0x000fc60000000f00 */
[----:B------:R0:W-:Y:S04]  /*380a0*/  STL.64 [R1+0x298], R18 ;  /* 0x0002981201007387 */ /* 0x0001e80000100a00 */
[----:B------:R-:W2:Y:S04]  /*380b0*/  LDL.LU R13, [R1+0x434] ;  /* 0x00043400010d7983 */ /* 0x000ea80000300800 */
[----:B------:R-:W3:Y:S01]  /*380c0*/  LDL.LU R14, [R1+0x438] ;  /* 0x00043800010e7983 */ /* 0x000ee20000300800 */
[----:B0-----:R-:W-:Y:S01]  /*380d0*/  IMAD.MOV.U32 R18, RZ, RZ, R2 ;  /* 0x000000ffff127224 */ /* 0x001fe200078e0002 */
[----:B------:R-:W-:-:S02]  /*380e0*/  MOV R19, R29 ;  /* 0x0000001d00137202 */ /* 0x000fc40000000f00 */
[----:B------:R-:W4:Y:S04]  /*380f0*/  LDL.LU R0, [R1+0x1c64] ;  /* 0x001c640001007983 */ /* 0x000f280000300800 */
[----:B------:R-:W2:Y:S04]  /*38100*/  LDL.LU R2, [R1+0x1c60] ;  /* 0x001c600001027983 */ /* 0x000ea80000300800 */
[----:B------:R0:W-:Y:S04]  /*38110*/  STL.64 [R1+0x1c30], R18 ;  /* 0x001c301201007387 */ /* 0x0001e80000100a00 */
[----:B------:R-:W2:Y:S04]  /*38120*/  LDL.LU R20, [R1+0x390] ;  /* 0x0003900001147983 */ /* 0x000ea80000300800 */
[----:B------:R-:W2:Y:S04]  /*38130*/  LDL.LU R21, [R1+0x394] ;  /* 0x0003940001157983 */ /* 0x000ea80000300800 */
[----:B------:R-:W2:Y:S04]  /*38140*/  LDL.LU R22, [R1+0x398] ;  /* 0x0003980001167983 */ /* 0x000ea80000300800 */
[----:B------:R-:W2:Y:S04]  /*38150*/  LDL.LU R23, [R1+0x39c] ;  /* 0x00039c0001177983 */ /* 0x000ea80000300800 */
[----:B------:R1:W-:Y:S04]  /*38160*/  STL.64 [R1+0x1c38], R6 ;  /* 0x001c380601007387 */ /* 0x0003e80000100a00 */
[----:B------:R-:W2:Y:S04]  /*38170*/  LDL.LU R16, [R1+0x3f0] ;  /* 0x0003f00001107983 */ /* 0x000ea80000300800 */
[----:B------:R-:W2:Y:S04]  /*38180*/  LDL.LU R17, [R1+0x3f4] ;  /* 0x0003f40001117983 */ /* 0x000ea80000300800 */
[----:B0-----:R-:W2:Y:S04]  /*38190*/  LDL.LU R18, [R1+0x3f8] ;  /* 0x0003f80001127983 */ /* 0x001ea80000300800 */
[----:B------:R-:W2:Y:S01]  /*381a0*/  LDL.LU R19, [R1+0x3fc] ;  /* 0x0003fc0001137983 */ /* 0x000ea20000300800 */
[----:B-1----:R-:W-:Y:S01]  /*381b0*/  IMAD.MOV.U32 R6, RZ, RZ, R9 ;  /* 0x000000ffff067224 */ /* 0x002fe200078e0009 */
[----:B------:R-:W-:-:S02]  /*381c0*/  MOV R7, R8 ;  /* 0x0000000800077202 */ /* 0x000fc40000000f00 */
[----:B------:R-:W0:Y:S04]  /*381d0*/  LDSM.16.M88.4 R8, [R28+0x33000] ;  /* 0x033000001c08783b */ /* 0x000e280000000200 */
[----:B--2---:R-:W-:Y:S04]  /*381e0*/  STL.64 [R1+0x1c48], R18 ;  /* 0x001c481201007387 */ /* 0x004fe80000100a00 */
[----:B------:R1:W-:Y:S04]  /*381f0*/  STL.64 [R1+0x1c40], R16 ;  /* 0x001c401001007387 */ /* 0x0003e80000100a00 */
[----:B-1----:R-:W2:Y:S04]  /*38200*/  LDL.LU R16, [R1+0x3d0] ;  /* 0x0003d00001107983 */ /* 0x002ea80000300800 */
[----:B------:R-:W2:Y:S04]  /*38210*/  LDL.LU R17, [R1+0x3d4] ;  /* 0x0003d40001117983 */ /* 0x000ea80000300800 */
[----:B------:R-:W2:Y:S04]  /*38220*/  LDL.LU R18, [R1+0x3d8] ;  /* 0x0003d80001127983 */ /* 0x000ea80000300800 */
[----:B------:R-:W2:Y:S04]  /*38230*/  LDL.LU R19, [R1+0x3dc] ;  /* 0x0003dc0001137983 */ /* 0x000ea80000300800 */
[----:B---3--:R1:W-:Y:S04]  /*38240*/  STL.64 [R1+0x1b70], R14 ;  /* 0x001b700e01007387 */ /* 0x0083e80000100a00 */
[----:B------:R3:W-:Y:S01]  /*38250*/  STL.64 [R1+0x1b68], R12 ;  /* 0x001b680c01007387 */ /* 0x0007e20000100a00 */
[----:B-1----:R-:W-:Y:S01]  /*38260*/  IMAD.MOV.U32 R14, RZ, RZ, R5 ;  /* 0x000000ffff0e7224 */ /* 0x002fe200078e0005 */
[----:B------:R-:W-:-:S05]  /*38270*/  MOV R15, R4 ;  /* 0x00000004000f7202 */ /* 0x000fca0000000f00 */
[----:B------:R1:W-:Y:S04]  /*38280*/  STL.64 [R1+0x1c08], R14 ;  /* 0x001c080e01007387 */ /* 0x0003e80000100a00 */
[----:B---3--:R-:W3:Y:S04]  /*38290*/  LDL.LU R12, [R1+0x440] ;  /* 0x00044000010c7983 */ /* 0x008ee80000300800 */
[----:B------:R-:W3:Y:S04]  /*382a0*/  LDL.LU R13, [R1+0x444] ;  /* 0x00044400010d7983 */ /* 0x000ee80000300800 */
[----:B-1----:R-:W2:Y:S04]  /*382b0*/  LDL.LU R14, [R1+0x448] ;  /* 0x00044800010e7983 */ /* 0x002ea80000300800 */
[----:B------:R-:W2:Y:S04]  /*382c0*/  LDL.LU R15, [R1+0x44c] ;  /* 0x00044c00010f7983 */ /* 0x000ea80000300800 */
[----:B--2---:R-:W-:Y:S04]  /*382d0*/  STL.64 [R1+0x1c18], R14 ;  /* 0x001c180e01007387 */ /* 0x004fe80000100a00 */
[----:B---3--:R1:W-:Y:S04]  /*382e0*/  STL.64 [R1+0x1c10], R12 ;  /* 0x001c100c01007387 */ /* 0x0083e80000100a00 */
[----:B-1----:R-:W2:Y:S04]  /*382f0*/  LDL.LU R12, [R1+0x420] ;  /* 0x00042000010c7983 */ /* 0x002ea80000300800 */
[----:B------:R-:W2:Y:S04]  /*38300*/  LDL.LU R13, [R1+0x424] ;  /* 0x00042400010d7983 */ /* 0x000ea80000300800 */
[----:B------:R-:W2:Y:S04]  /*38310*/  LDL.LU R14, [R1+0x428] ;  /* 0x00042800010e7983 */ /* 0x000ea80000300800 */
[----:B------:R-:W2:Y:S04]  /*38320*/  LDL.LU R15, [R1+0x42c] ;  /* 0x00042c00010f7983 */ /* 0x000ea80000300800 */
[----:B0-----:R0:W-:Y:S04]  /*38330*/  STL.64 [R1+0x1ae0], R10 ;  /* 0x001ae00a01007387 */ /* 0x0011e80000100a00 */
[----:B------:R1:W-:Y:S04]  /*38340*/  STL.64 [R1+0x1ad8], R8 ;  /* 0x001ad80801007387 */ /* 0x0003e80000100a00 */
[----:B0-----:R-:W3:Y:S02]  /*38350*/  LDL.LU.64 R10, [R1+0x88] ;  /* 0x00008800010a7983 */ /* 0x001ee40000300a00 */
[----:B---3--:R-:W-:Y:S02]  /*38360*/  HMMA.16816.F32 R24, R24, R10, R20 ;  /* 0x0000000a1818723c */ /* 0x008fe40000001814 */
[----:B------:R-:W3:Y:S04]  /*38370*/  LDL.LU.64 R22, [R1+0x1c58] ;  /* 0x001c580001167983 */ /* 0x000ee80000300a00 */
[----:B------:R-:W3:Y:S04]  /*38380*/  LDL.LU.64 R20, [R1+0x1c50] ;  /* 0x001c500001147983 */ /* 0x000ee80000300a00 */
[----:B------:R0:W-:Y:S04]  /*38390*/  STL.64 [R1+0x1bf0], R10 ;  /* 0x001bf00a01007387 */ /* 0x0001e80000100a00 */
[----:B-1----:R-:W2:Y:S09]  /*383a0*/  LDL.LU R8, [R1+0x410] ;  /* 0x0004100001087983 */ /* 0x002eb20000300800 */
[----:B------:R-:W-:Y:S04]  /*383b0*/  STL.64 [R1+0x1a0], R24 ;  /* 0x0001a01801007387 */ /* 0x000fe80000100a00 */
[----:B------:R-:W-:Y:S04]  /*383c0*/  STL.64 [R1+0x1a8], R26 ;  /* 0x0001a81a01007387 */ /* 0x000fe80000100a00 */
[----:B------:R-:W1:Y:S04]  /*383d0*/  LDSM.16.M88.4 R24, [R28+0x33800] ;  /* 0x033800001c18783b */ /* 0x000e680000000200 */
[----:B------:R-:W2:Y:S04]  /*383e0*/  LDL.LU R9, [R1+0x414] ;  /* 0x0004140001097983 */ /* 0x000ea80000300800 */
[----:B0-----:R-:W2:Y:S04]  /*383f0*/  LDL.LU R10, [R1+0x418] ;  /* 0x00041800010a7983 */ /* 0x001ea80000300800 */
[----:B------:R-:W2:Y:S04]  /*38400*/  LDL.LU R11, [R1+0x41c] ;  /* 0x00041c00010b7983 */ /* 0x000ea80000300800 */
[----:B-1----:R-:W-:Y:S04]  /*38410*/  STL.64 [R1+0x1a58], R26 ;  /* 0x001a581a01007387 */ /* 0x002fe80000100a00 */
[----:B------:R0:W-:Y:S04]  /*38420*/  STL.64 [R1+0x1a50], R24 ;  /* 0x001a501801007387 */ /* 0x0001e80000100a00 */
[----:B0-----:R-:W2:Y:S04]  /*38430*/  LDL.LU R24, [R1+0x470] ;  /* 0x0004700001187983 */ /* 0x001ea80000300800 */
[----:B------:R-:W2:Y:S04]  /*38440*/  LDL.LU R25, [R1+0x474] ;  /* 0x0004740001197983 */ /* 0x000ea80000300800 */
[----:B------:R-:W2:Y:S04]  /*38450*/  LDL.LU R26, [R1+0x478] ;  /* 0x00047800011a7983 */ /* 0x000ea80000300800 */
[----:B------:R-:W2:Y:S01]  /*38460*/  LDL.LU R27, [R1+0x47c] ;  /* 0x00047c00011b7983 */ /* 0x000ea20000300800 */
[C---:B---3--:R-:W-:Y:S03]  /*38470*/  HMMA.16816.F32 R4, R20.reuse, R6, R16 ;  /* 0x000000061404723c */ /* 0x048fe60000001810 */
[----:B------:R-:W3:Y:S04]  /*38480*/  LDL.LU.64 R18, [R1+0x1c48] ;  /* 0x001c480001127983 */ /* 0x000ee80000300a00 */
[----:B------:R-:W3:Y:S11]  /*38490*/  LDL.LU.64 R16, [R1+0x1c40] ;  /* 0x001c400001107983 */ /* 0x000ef60000300a00 */
[----:B------:R-:W-:Y:S05]  /*384a0*/  @!UPT UIADD3 URZ, URZ, URZ, URZ ;  /* 0x0000003f3f3ff290 */ /* 0x000fea000fffe03f */
[----:B------:R-:W-:Y:S04]  /*384b0*/  STL.64 [R1+0x190], R4 ;  /* 0x0001900401007387 */ /* 0x000fe80000100a00 */
[----:B------:R0:W-:Y:S04]  /*384c0*/  STL.64 [R1+0x198], R6 ;  /* 0x0001980601007387 */ /* 0x0001e80000100a00 */
[----:B0-----:R-:W3:Y:S02]  /*384d0*/  LDL.LU.64 R6, [R1+0x1c38] ;  /* 0x001c380001067983 */ /* 0x001ee40000300a00 */
[C---:B---3--:R-:W-:Y:S02]  /*384e0*/  HMMA.16816.F32 R4, R20.reuse, R6, R16 ;  /* 0x000000061404723c */ /* 0x048fe40000001810 */
[----:B------:R-:W2:Y:S11]  /*384f0*/  LDL.LU.64 R18, [R1+0x1c30] ;  /* 0x001c300001127983 */ /* 0x000eb60000300a00 */
[----:B------:R-:W-:Y:S10]  /*38500*/  @!UPT UIADD3 URZ, URZ, URZ, URZ ;  /* 0x0000003f3f3ff290 */ /* 0x000ff4000fffe03f */
[----:B------:R-:W-:Y:S04]  /*38510*/  STL.64 [R1+0x180], R4 ;  /* 0x0001800401007387 */ /* 0x000fe80000100a00 */
[----:B------:R0:W-:Y:S04]  /*38520*/  STL.64 [R1+0x188], R6 ;  /* 0x0001880601007387 */ /* 0x0001e80000100a00 */
[----:B0-----:R-:W3:Y:S04]  /*38530*/  LDL.LU.64 R6, [R1+0x1c28] ;  /* 0x001c280001067983 */ /* 0x001ee80000300a00 */
[----:B------:R-:W3:Y:S01]  /*38540*/  LDL.LU.64 R4, [R1+0x1c20] ;  /* 0x001c200001047983 */ /* 0x000ee20000300a00 */
[C---:B--2---:R-:W-:Y:S03]  /*38550*/  HMMA.16816.F32 R16, R20.reuse, R18, R8 ;  /* 0x000000121410723c */ /* 0x044fe60000001808 */
[----:B------:R-:W2:Y:S11]  /*38560*/  LDL.LU.64 R10, [R1+0x78] ;  /* 0x00007800010a7983 */ /* 0x000eb60000300a00 */
[----:B------:R-:W-:Y:S09]  /*38570*/  @!UPT UIADD3 URZ, URZ, URZ, URZ ;  /* 0x0000003f3f3ff290 */ /* 0x000ff2000fffe03f */
[----:B------:R0:W-:Y:S04]  /*38580*/  STL.64 [R1+0x170], R16 ;  /* 0x0001701001007387 */ /* 0x0001e80000100a00 */
[----:B------:R1:W-:Y:S04]  /*38590*/  STL.64 [R1+0x178], R18 ;  /* 0x0001781201007387 */ /* 0x0003e80000100a00 */
[----:B0-----:R-:W2:Y:S04]  /*385a0*/  LDL.LU R16, [R1+0x4d0] ;  /* 0x0004d00001107983 */ /* 0x001ea80000300800 */
[----:B------:R-:W2:Y:S04]  /*385b0*/  LDL.LU R17, [R1+0x4d4] ;  /* 0x0004d40001117983 */ /* 0x000ea80000300800 */
[----:B-1----:R-:W2:Y:S04]  /*385c0*/  LDL.LU R18, [R1+0x4d8] ;  /* 0x0004d80001127983 */ /* 0x002ea80000300800 */
[----:B------:R-:W2:Y:S01]  /*385d0*/  LDL.LU R19, [R1+0x4dc] ;  /* 0x0004dc0001137983 */ /* 0x000ea20000300800 */
[----:B---3--:R-:W-:Y:S03]  /*385e0*/  HMMA.16816.F32 R12, R20, R6, R12 ;  /* 0x00000006140c723c */ /* 0x008fe6000000180c */
        /* <DEDUP_REMOVED lines=10> */
[----:B------:R0:W-:Y:S02]  /*38690*/  STL.64 [R1+0x1bc8], R6 ;  /* 0x001bc80601007387 */ /* 0x0001e40000100a00 */
[----:B0-----:R-:W-:Y:S01]  /*386a0*/  IMAD.MOV.U32 R6, RZ, RZ, R5 ;  /* 0x000000ffff067224 */ /* 0x001fe200078e0005 */
[----:B------:R-:W-:-:S07]  /*386b0*/  MOV R7, R4 ;  /* 0x0000000400077202 */ /* 0x000fce0000000f00 */
[C---:B---3--:R-:W-:Y:S01]  /*386c0*/  HMMA.16816.F32 R4, R20.reuse, R6, R12 ;  /* 0x000000061404723c */ /* 0x048fe2000000180c */
[----:B------:R-:W3:Y:S11]  /*386d0*/  LDL.LU.64 R14, [R1+0x1c08] ;  /* 0x001c0800010e7983 */ /* 0x000ef60000300a00 */
[----:B------:R-:W-:Y:S11]  /*386e0*/  @!UPT UIADD3 URZ, URZ, URZ, URZ ;  /* 0x0000003f3f3ff290 */ /* 0x000ff6000fffe03f */
[----:B------:R0:W-:Y:S04]  /*386f0*/  STL.64 [R1+0x150], R4 ;  /* 0x0001500401007387 */ /* 0x0001e80000100a00 */
[----:B------:R1:W-:Y:S04]  /*38700*/  STL.64 [R1+0x158], R6 ;  /* 0x0001580601007387 */ /* 0x0003e80000100a00 */
[----:B0-----:R-:W2:Y:S01]  /*38710*/  LDL.LU R4, [R1+0x4b0] ;  /* 0x0004b00001047983 */ /* 0x001ea20000300800 */
[----:B---3--:R-:W-:Y:S11]  /*38720*/  HMMA.16816.F32 R24, R20, R14, R24 ;  /* 0x0000000e1418723c */ /* 0x008ff60000001818 */
[----:B------:R-:W-:Y:S11]  /*38730*/  @!UPT UIADD3 URZ, URZ, URZ, URZ ;  /* 0x0000003f3f3ff290 */ /* 0x000ff6000fffe03f */
[----:B------:R-:W-:Y:S01]  /*38740*/  @!UPT UIADD3 URZ, URZ, URZ, URZ ;  /* 0x0000003f3f3ff290 */ /* 0x000fe2000fffe03f */
[----:B------:R0:W-:Y:S04]  /*38750*/  STL.64 [R1+0x270], R24 ;  /* 0x0002701801007387 */ /* 0x0001e80000100a00 */
[----:B------:R3:W-:Y:S04]  /*38760*/  STL.64 [R1+0x278], R26 ;  /* 0x0002781a01007387 */ /* 0x0007e80000100a00 */
[----:B------:R-:W2:Y:S04]  /*38770*/  LDL.LU R5, [R1+0x4b4] ;  /* 0x0004b40001057983 */ /* 0x000ea80000300800 */
[----:B-1----:R-:W2:Y:S04]  /*38780*/  LDL.LU R6, [R1+0x4b8] ;  /* 0x0004b80001067983 */ /* 0x002ea80000300800 */
[----:B------:R-:W2:Y:S04]  /*38790*/  LDL.LU R7, [R1+0x4bc] ;  /* 0x0004bc0001077983 */ /* 0x000ea80000300800 */
[----:B0-----:R-:W4:Y:S04]  /*387a0*/  LDL.LU R24, [R1+0x4c0] ;  /* 0x0004c00001187983 */ /* 0x001f280000300800 */
[----:B------:R-:W4:Y:S04]  /*387b0*/  LDL.LU R25, [R1+0x4c4] ;  /* 0x0004c40001197983 */ /* 0x000f280000300800 */
[----:B---3--:R-:W3:Y:S04]  /*387c0*/  LDL.LU R26, [R1+0x4c8] ;  /* 0x0004c800011a7983 */ /* 0x008ee80000300800 */
[----:B------:R-:W3:Y:S04]  /*387d0*/  LDL.LU R27, [R1+0x4cc] ;  /* 0x0004cc00011b7983 */ /* 0x000ee80000300800 */
[----:B--2---:R0:W-:Y:S04]  /*387e0*/  STL.64 [R1+0x1bd8], R6 ;  /* 0x001bd80601007387 */ /* 0x0041e80000100a00 */
[----:B------:R-:W-:Y:S04]  /*387f0*/  STL.64 [R1+0x1bd0], R4 ;  /* 0x001bd00401007387 */ /* 0x000fe80000100a00 */
[----:B0-----:R-:W3:Y:S04]  /*38800*/  LDL.64 R6, [R1+0x28] ;  /* 0x0000280001067983 */ /* 0x001ee80000100a00 */
[----:B------:R0:W-:Y:S04]  /*38810*/  STL.64 [R1+0x1b80], R14 ;  /* 0x001b800e01007387 */ /* 0x0001e80000100a00 */
[----:B0-----:R-:W2:Y:S04]  /*38820*/  LDL.64 R14, [R1+0x48] ;  /* 0x00004800010e7983 */ /* 0x001ea80000100a00 */
[----:B--2---:R0:W-:Y:S04]  /*38830*/  STL.64 [R1+0x1b98], R14 ;  /* 0x001b980e01007387 */ /* 0x0041e80000100a00 */
[----:B------:R-:W2:Y:S04]  /*38840*/  LDL.LU R12, [R1+0x4a0] ;  /* 0x0004a000010c7983 */ /* 0x000ea80000300800 */
[----:B------:R-:W2:Y:S01]  /*38850*/  LDL.LU R13, [R1+0x4a4] ;  /* 0x0004a400010d7983 */ /* 0x000ea20000300800 */
[----:B0-----:R-:W-:Y:S01]  /*38860*/  IMAD.MOV.U32 R14, RZ, RZ, R2 ;  /* 0x000000ffff0e7224 */ /* 0x001fe200078e0002 */
[----:B----4-:R-:W-:-:S05]  /*38870*/  MOV R15, R0 ;  /* 0x00000000000f7202 */ /* 0x010fca0000000f00 */
[----:B------:R0:W-:Y:S01]  /*38880*/  STL.64 [R1+0x1ba8], R14 ;  /* 0x001ba80e01007387 */ /* 0x0001e20000100a00 */
[----:B------:R-:W-:Y:S03]  /*38890*/  HMMA.16816.F32 R16, R20, R10, R16 ;  /* 0x0000000a1410723c */ /* 0x000fe60000001810 */
[----:B--2---:R-:W-:Y:S04]  /*388a0*/  STL.64 [R1+0x1ba0], R12 ;  /* 0x001ba00c01007387 */ /* 0x004fe80000100a00 */
[----:B0-----:R-:W2:Y:S01]  /*388b0*/  LDL.64 R14, [R1+0x8] ;  /* 0x00000800010e7983 */ /* 0x001ea20000100a00 */
[----:B------:R-:W-:Y:S01]  /*388c0*/  IMAD.MOV.U32 R2, RZ, RZ, R10 ;  /* 0x000000ffff027224 */ /* 0x000fe200078e000a */
[----:B------:R-:W-:-:S02]  /*388d0*/  MOV R0, R11 ;  /* 0x0000000b00007202 */ /* 0x000fc40000000f00 */
[----:B--2---:R0:W-:Y:S04]  /*388e0*/  STL.64 [R1+0x1bc0], R14 ;  /* 0x001bc00e01007387 */ /* 0x0041e80000100a00 */
[----:B0-----:R-:W2:Y:S08]  /*388f0*/  LDL.64 R14, [R1+0x18] ;  /* 0x00001800010e7983 */ /* 0x001eb00000100a00 */
[----:B------:R-:W-:Y:S04]  /*38900*/  STL.64 [R1+0x280], R16 ;  /* 0x0002801001007387 */ /* 0x000fe80000100a00 */
[----:B------:R0:W-:Y:S04]  /*38910*/  STL.64 [R1+0x288], R18 ;  /* 0x0002881201007387 */ /* 0x0001e80000100a00 */
[----:B0-----:R-:W4:Y:S04]  /*38920*/  LDL.LU.64 R18, [R1+0x1c00] ;  /* 0x001c000001127983 */ /* 0x001f280000300a00 */
[----:B------:R-:W4:Y:S04]  /*38930*/  LDL.LU.64 R16, [R1+0x1bf8] ;  /* 0x001bf80001107983 */ /* 0x000f280000300a00 */
[----:B------:R-:W4:Y:S02]  /*38940*/  LDL.LU.64 R10, [R1+0x1bf0] ;  /* 0x001bf000010a7983 */ /* 0x000f240000300a00 */
[----:B----4-:R-:W-:Y:S02]  /*38950*/  HMMA.16816.F32 R20, R20, R10, R16 ;  /* 0x0000000a1414723c */ /* 0x010fe40000001810 */
[----:B------:R-:W3:Y:S04]  /*38960*/  LDL.LU.64 R18, [R1+0x1be8] ;  /* 0x001be80001127983 */ /* 0x000ee80000300a00 */
[----:B------:R-:W3:Y:S04]  /*38970*/  LDL.LU.64 R16, [R1+0x1be0] ;  /* 0x001be00001107983 */ /* 0x000ee80000300a00 */
[----:B------:R0:W-:Y:S04]  /*38980*/  STL.64 [R1+0x1b78], R10 ;  /* 0x001b780a01007387 */ /* 0x0001e80000100a00 */
[----:B------:R-:W4:Y:S09]  /*38990*/  LDL.LU R8, [R1+0x460] ;  /* 0x0004600001087983 */ /* 0x000f320000300800 */
[----:B------:R-:W-:Y:S04]  /*389a0*/  STL.64 [R1+0x410], R20 ;  /* 0x0004101401007387 */ /* 0x000fe80000100a00 */
[----:B------:R-:W-:Y:S04]  /*389b0*/  STL.64 [R1+0x418], R22 ;  /* 0x0004181601007387 */ /* 0x000fe80000100a00 */
[----:B------:R-:W4:Y:S04]  /*389c0*/  LDL.LU R9, [R1+0x464] ;  /* 0x0004640001097983 */ /* 0x000f280000300800 */
[----:B0-----:R-:W2:Y:S04]  /*389d0*/  LDL.LU R10, [R1+0x468] ;  /* 0x00046800010a7983 */ /* 0x001ea80000300800 */
        /* <DEDUP_REMOVED lines=12> */
[----:B------:R-:W2:Y:S04]  /*38aa0*/  LDL.LU R10, [R1+0x498] ;  /* 0x00049800010a7983 */ /* 0x000ea80000300800 */
[----:B------:R-:W2:Y:S04]  /*38ab0*/  LDL.LU R11, [R1+0x49c] ;  /* 0x00049c00010b7983 */ /* 0x000ea80000300800 */
[----:B------:R0:W-:Y:S04]  /*38ac0*/  STL.64 [R1+0x440], R24 ;  /* 0x0004401801007387 */ /* 0x0001e80000100a00 */
[----:B------:R-:W-:Y:S01]  /*38ad0*/  STL.64 [R1+0x448], R26 ;  /* 0x0004481a01007387 */ /* 0x000fe20000100a00 */
[----:B0-----:R-:W-:Y:S01]  /*38ae0*/  IMAD.MOV.U32 R25, RZ, RZ, R6 ;  /* 0x000000ffff197224 */ /* 0x001fe200078e0006 */
[----:B------:R-:W-:-:S02]  /*38af0*/  MOV R24, R7 ;  /* 0x0000000700187202 */ /* 0x000fc40000000f00 */
[----:B------:R-:W3:Y:S04]  /*38b00*/  LDL.LU.64 R6, [R1+0x1bd8] ;  /* 0x001bd80001067983 */ /* 0x000ee80000300a00 */
[----:B------:R-:W3:Y:S02]  /*38b10*/  LDL.LU.64 R4, [R1+0x1bd0] ;  /* 0x001bd00001047983 */ /* 0x000ee40000300a00 */
[C---:B---3--:R-:W-:Y:S11]  /*38b20*/  HMMA.16816.F32 R4, R16.reuse, R14, R4 ;  /* 0x0000000e1004723c */ /* 0x048ff60000001804 */
[----:B------:R-:W-:Y:S11]  /*38b30*/  @!UPT UIADD3 URZ, URZ, URZ, URZ ;  /* 0x0000003f3f3ff290 */ /* 0x000ff6000fffe03f */
[----:B------:R-:W-:Y:S01]  /*38b40*/  @!UPT UIADD3 URZ, URZ, URZ, URZ ;  /* 0x0000003f3f3ff290 */ /* 0x000fe2000fffe03f */
[----:B------:R0:W-:Y:S04]  /*38b50*/  STL.64 [R1+0x470], R4 ;  /* 0x0004700401007387 */ /* 0x0001e80000100a00 */
[----:B------:R1:W-:Y:S01]  /*38b60*/  STL.64 [R1+0x478], R6 ;  /* 0x0004780601007387 */ /* 0x0003e20000100a00 */
[----:B0-----:R-:W-:Y:S01]  /*38b70*/  IMAD.MOV.U32 R5, RZ, RZ, R14 ;  /* 0x000000ffff057224 */ /* 0x001fe200078e000e */
[----:B------:R-:W-:Y:S02]  /*38b80*/  MOV R4, R15 ;  /* 0x0000000f00047202 */ /* 0x000fe40000000f00 */
[----:B-1----:R-:W3:Y:S04]  /*38b90*/  LDL.LU.64 R6, [R1+0x1bc8] ;  /* 0x001bc80001067983 */ /* 0x002ee80000300a00 */
[----:B------:R-:W2:Y:S01]  /*38ba0*/  LDL.LU.64 R14, [R1+0x1bc0] ;  /* 0x001bc000010e7983 */ /* 0x000ea20000300a00 */
[----:B------:R-:W-:Y:S01]  /*38bb0*/  IMAD.MOV.U32 R22, RZ, RZ, R2 ;  /* 0x000000ffff167224 */ /* 0x000fe200078e0002 */
[----:B------:R-:W-:Y:S01]  /*38bc0*/  MOV R23, R0 ;  /* 0x0000000000177202 */ /* 0x000fe20000000f00 */
[C---:B--2---:R-:W-:Y:S01]  /*38bd0*/  HMMA.16816.F32 R8, R16.reuse, R14, R8 ;  /* 0x0000000e1008723c */ /* 0x044fe20000001808 */
[----:B------:R-:W-:Y:S01]  /*38be0*/  IMAD.MOV.U32 R2, RZ, RZ, R14 ;  /* 0x000000ffff027224 */ /* 0x000fe200078e000e */
[----:B------:R-:W-:Y:S11]  /*38bf0*/  MOV R0, R15 ;  /* 0x0000000f00007202 */ /* 0x000ff60000000f00 */
[----:B------:R-:W-:Y:S10]  /*38c00*/  @!UPT UIADD3 URZ, URZ, URZ, URZ ;  /* 0x0000003f3f3ff290 */ /* 0x000ff4000fffe03f */
[----:B------:R-:W-:Y:S04]  /*38c10*/  STL.64 [R1+0x490], R8 ;  /* 0x0004900801007387 */ /* 0x000fe80000100a00 */
[----:B------:R0:W-:Y:S04]  /*38c20*/  STL.64 [R1+0x498], R10 ;  /* 0x0004980a01007387 */ /* 0x0001e80000100a00 */
[----:B0-----:R-:W2:Y:S04]  /*38c30*/  LDL.LU.64 R10, [R1+0x1bb8] ;  /* 0x001bb800010a7983 */ /* 0x001ea80000300a00 */
[----:B------:R-:W2:Y:S04]  /*38c40*/  LDL.LU.64 R8, [R1+0x1bb0] ;  /* 0x001bb00001087983 */ /* 0x000ea80000300a00 */
[----:B------:R-:W3:Y:S04]  /*38c50*/  LDL.LU.64 R14, [R1+0x1ba8] ;  /* 0x001ba800010e7983 */ /* 0x000ee80000300a00 */
[----:B------:R-:W3:Y:S02]  /*38c60*/  LDL.LU.64 R12, [R1+0x1ba0] ;  /* 0x001ba000010c7983 */ /* 0x000ee40000300a00 */
[C---:B---3--:R-:W-:Y:S11]  /*38c70*/  HMMA.16816.F32 R12, R16.reuse, R6, R12 ;  /* 0x00000006100c723c */ /* 0x048ff6000000180c */
[----:B------:R-:W-:Y:S11]  /*38c80*/  @!UPT UIADD3 URZ, URZ, URZ, URZ ;  /* 0x0000003f3f3ff290 */ /* 0x000ff6000fffe03f */
[----:B------:R-:W-:Y:S01]  /*38c90*/  @!UPT UIADD3 URZ, URZ, URZ, URZ ;  /* 0x0000003f3f3ff290 */ /* 0x000fe2000fffe03f */
[----:B------:R-:W-:Y:S04]  /*38ca0*/  STL.64 [R1+0x4c0], R12 ;  /* 0x0004c00c01007387 */ /* 0x000fe80000100a00 */
[----:B------:R0:W-:Y:S04]  /*38cb0*/  STL.64 [R1+0x4c8], R14 ;  /* 0x0004c80e01007387 */ /* 0x0001e80000100a00 */
[----:B0-----:R-:W2:Y:S04]  /*38cc0*/  LDL.LU.64 R14, [R1+0x1b98] ;  /* 0x001b9800010e7983 */ /* 0x001ea80000300a00 */
[----:B------:R-:W-:Y:S01]  /*38cd0*/  STL.64 [R1+0x1b10], R6 ;  /* 0x001b100601007387 */ /* 0x000fe20000100a00 */
        /* <DEDUP_REMOVED lines=8> */
[----:B------:R-:W2:Y:S02]  /*38d60*/  LDL.LU.64 R14, [R1+0x1b80] ;  /* 0x001b8000010e7983 */ /* 0x000ea40000300a00 */
[C---:B--2---:R-:W-:Y:S02]  /*38d70*/  HMMA.16816.F32 R12, R16.reuse, R14, R8 ;  /* 0x0000000e100c723c */ /* 0x044fe40000001808 */
[----:B------:R-:W2:Y:S11]  /*38d80*/  LDL.LU.64 R10, [R1+0x1b78] ;  /* 0x001b7800010a7983 */ /* 0x000eb60000300a00 */
[----:B------:R-:W-:Y:S10]  /*38d90*/  @!UPT UIADD3 URZ, URZ, URZ, URZ ;  /* 0x0000003f3f3ff290 */ /* 0x000ff4000fffe03f */
[----:B------:R-:W-:Y:S04]  /*38da0*/  STL.64 [R1+0x5a0], R12 ;  /* 0x0005a00c01007387 */ /* 0x000fe80000100a00 */
[----:B------:R0:W-:Y:S04]  /*38db0*/  STL.64 [R1+0x5a8], R14 ;  /* 0x0005a80e01007387 */ /* 0x0001e80000100a00 */
[----:B0-----:R-:W3:Y:S04]  /*38dc0*/  LDL.LU.64 R14, [R1+0x1b70] ;  /* 0x001b7000010e7983 */ /* 0x001ee80000300a00 */
[----:B------:R-:W3:Y:S02]  /*38dd0*/  LDL.LU.64 R12, [R1+0x1b68] ;  /* 0x001b6800010c7983 */ /* 0x000ee40000300a00 */
[C---:B---3--:R-:W-:Y:S11]  /*38de0*/  HMMA.16816.F32 R12, R16.reuse, R22, R12 ;  /* 0x00000016100c723c */ /* 0x048ff6000000180c */
[----:B------:R-:W-:Y:S11]  /*38df0*/  @!UPT UIADD3 URZ, URZ, URZ, URZ ;  /* 0x0000003f3f3ff290 */ /* 0x000ff6000fffe03f */
[----:B------:R-:W-:Y:S01]  /*38e00*/  @!UPT UIADD3 URZ, URZ, URZ, URZ ;  /* 0x0000003f3f3ff290 */ /* 0x000fe2000fffe03f */
[----:B------:R-:W-:Y:S04]  /*38e10*/  STL.64 [R1+0x590], R12 ;  /* 0x0005900c01007387 */ /* 0x000fe80000100a00 */
[----:B------:R0:W-:Y:S04]  /*38e20*/  STL.64 [R1+0x598], R14 ;  /* 0x0005980e01007387 */ /* 0x0001e80000100a00 */
[----:B0-----:R-:W3:Y:S04]  /*38e30*/  LDL.LU.64 R14, [R1+0x1b60] ;  /* 0x001b6000010e7983 */ /* 0x001ee80000300a00 */
[----:B------:R-:W3:Y:S04]  /*38e40*/  LDL.LU.64 R12, [R1+0x1b58] ;  /* 0x001b5800010c7983 */ /* 0x000ee80000300a00 */
[----:B------:R0:W-:Y:S04]  /*38e50*/  STL.64 [R1+0x1af0], R22 ;  /* 0x001af01601007387 */ /* 0x0001e80000100a00 */
[----:B------:R-:W2:Y:S04]  /*38e60*/  LDL.LU R20, [R1+0x400] ;  /* 0x0004000001147983 */ /* 0x000ea80000300800 */
[----:B------:R-:W2:Y:S04]  /*38e70*/  LDL.LU R21, [R1+0x404] ;  /* 0x0004040001157983 */ /* 0x000ea80000300800 */
[----:B0-----:R-:W2:Y:S04]  /*38e80*/  LDL.LU R22, [R1+0x408] ;  /* 0x0004080001167983 */ /* 0x001ea80000300800 */
[----:B------:R-:W2:Y:S02]  /*38e90*/  LDL.LU R23, [R1+0x40c] ;  /* 0x00040c0001177983 */ /* 0x000ea40000300800 */
[----:B--2---:R-:W-:Y:S07]  /*38ea0*/  HMMA.16816.F32 R16, R16, R10, R20 ;  /* 0x0000000a1010723c */ /* 0x004fee0000001814 */
[----:B------:R-:W-:Y:S01]  /*38eb0*/  MOV R20, R10 ;  /* 0x0000000a00147202 */ /* 0x000fe20000000f00 */
[----:B------:R-:W-:Y:S11]  /*38ec0*/  IMAD.MOV.U32 R21, RZ, RZ, R11 ;  /* 0x000000ffff157224 */ /* 0x000ff600078e000b */
[----:B------:R-:W-:Y:S04]  /*38ed0*/  @!UPT UIADD3 URZ, URZ, URZ, URZ ;  /* 0x0000003f3f3ff290 */ /* 0x000fe8000fffe03f */
[----:B------:R-:W-:Y:S04]  /*38ee0*/  STL.64 [R1+0x560], R16 ;  /* 0x0005601001007387 */ /* 0x000fe80000100a00 */
[----:B------:R-:W-:Y:S04]  /*38ef0*/  STL.64 [R1+0x568], R18 ;  /* 0x0005681201007387 */ /* 0x000fe80000100a00 */
[----:B------:R-:W2:Y:S04]  /*38f00*/  LDL.LU R8, [R1+0x360] ;  /* 0x0003600001087983 */ /* 0x000ea80000300800 */
[----:B------:R-:W2:Y:S04]  /*38f10*/  LDL.LU R9, [R1+0x364] ;  /* 0x0003640001097983 */ /* 0x000ea80000300800 */
[----:B------:R-:W4:Y:S04]  /*38f20*/  LDL.LU R10, [R1+0x368] ;  /* 0x00036800010a7983 */ /* 0x000f280000300800 */
[----:B------:R-:W4:Y:S04]  /*38f30*/  LDL.LU R11, [R1+0x36c] ;  /* 0x00036c00010b7983 */ /* 0x000f280000300800 */
[----:B----4-:R0:W-:Y:S04]  /*38f40*/  STL.64 [R1+0x1b20], R10 ;  /* 0x001b200a01007387 */ /* 0x0101e80000100a00 */
[----:B--2---:R-:W-:Y:S01]  /*38f50*/  STL.64 [R1+0x1b18], R8 ;  /* 0x001b180801007387 */ /* 0x004fe20000100a00 */
[----:B0-----:R-:W-:Y:S01]  /*38f60*/  IMAD.MOV.U32 R10, RZ, RZ, R5 ;  /* 0x000000ffff0a7224 */ /* 0x001fe200078e0005 */
[----:B------:R-:W-:-:S05]  /*38f70*/  MOV R11, R4 ;  /* 0x00000004000b7202 */ /* 0x000fca0000000f00 */
[----:B------:R-:W-:Y:S04]  /*38f80*/  STL.64 [R1+0x1b38], R10 ;  /* 0x001b380a01007387 */ /* 0x000fe80000100a00 */
[----:B------:R-:W2:Y:S04]  /*38f90*/  LDL.LU R4, [R1+0x3b0] ;  /* 0x0003b00001047983 */ /* 0x000ea80000300800 */
        /* <DEDUP_REMOVED lines=9> */
[----:B------:R-:W-:Y:S01]  /*39030*/  MOV R11, R24 ;  /* 0x00000018000b7202 */ /* 0x000fe20000000f00 */
[----:B------:R-:W-:Y:S01]  /*39040*/  IMAD.MOV.U32 R10, RZ, RZ, R25 ;  /* 0x000000ffff0a7224 */ /* 0x000fe200078e0019 */
[----:B------:R-:W-:Y:S01]  /*39050*/  MOV R18, R20 ;  /* 0x0000001400127202 */ /* 0x000fe20000000f00 */
[----:B------:R-:W-:Y:S01]  /*39060*/  IMAD.MOV.U32 R19, RZ, RZ, R21 ;  /* 0x000000ffff137224 */ /* 0x000fe200078e0015 */
        /* <DEDUP_REMOVED lines=8> */
[----:B------:R-:W4:Y:S04]  /*390f0*/  LDL.LU R26, [R1+0x1c8] ;  /* 0x0001c800011a7983 */ /* 0x000f280000300800 */
[----:B------:R-:W4:Y:S04]  /*39100*/  LDL.LU R27, [R1+0x1cc] ;  /* 0x0001cc00011b7983 */ /* 0x000f280000300800 */
[----:B------:R-:W2:Y:S04]  /*39110*/  LDL.LU R20, [R1+0x250] ;  /* 0x0002500001147983 */ /* 0x000ea80000300800 */
[----:B------:R-:W2:Y:S04]  /*39120*/  LDL.LU R21, [R1+0x254] ;  /* 0x0002540001157983 */ /* 0x000ea80000300800 */
[----:B------:R-:W2:Y:S04]  /*39130*/  LDL.LU R22, [R1+0x258] ;  /* 0x0002580001167983 */ /* 0x000ea80000300800 */
[----:B------:R-:W2:Y:S04]  /*39140*/  LDL.LU R23, [R1+0x25c] ;  /* 0x00025c0001177983 */ /* 0x000ea80000300800 */
[----:B--2---:R0:W-:Y:S04]  /*39150*/  STL.64 [R1+0x1b00], R22 ;  /* 0x001b001601007387 */ /* 0x0041e80000100a00 */
[----:B------:R-:W-:Y:S01]  /*39160*/  STL.64 [R1+0x1af8], R20 ;  /* 0x001af81401007387 */ /* 0x000fe20000100a00 */
[----:B0-----:R-:W-:Y:S01]  /*39170*/  IMAD.MOV.U32 R22, RZ, RZ, R29 ;  /* 0x000000ffff167224 */ /* 0x001fe200078e001d */
[----:B------:R-:W-:-:S02]  /*39180*/  MOV R23, R28 ;  /* 0x0000001c00177202 */ /* 0x000fc40000000f00 */
[----:B------:R-:W2:Y:S04]  /*39190*/  LDL.LU R29, [R1+0x1b54] ;  /* 0x001b5400011d7983 */ /* 0x000ea80000300800 */
[----:B------:R-:W2:Y:S04]  /*391a0*/  LDL.LU R28, [R1+0x1b50] ;  /* 0x001b5000011c7983 */ /* 0x000ea80000300800 */
[----:B----4-:R0:W-:Y:S04]  /*391b0*/  STL.64 [R1+0x1a68], R26 ;  /* 0x001a681a01007387 */ /* 0x0101e80000100a00 */
[----:B------:R1:W-:Y:S04]  /*391c0*/  STL.64 [R1+0x1a60], R24 ;  /* 0x001a601801007387 */ /* 0x0003e80000100a00 */
[----:B0-----:R-:W4:Y:S01]  /*391d0*/  LDL.LU.64 R26, [R1+0x38] ;  /* 0x00003800011a7983 */ /* 0x001f220000300a00 */
[C---:B---3--:R-:W-:Y:S03]  /*391e0*/  HMMA.16816.F32 R8, R12.reuse, R10, R4 ;  /* 0x0000000a0c08723c */ /* 0x048fe60000001804 */
[----:B----4-:R0:W-:Y:S04]  /*391f0*/  STL.64 [R1+0x1b08], R26 ;  /* 0x001b081a01007387 */ /* 0x0101e80000100a00 */
[----:B-1----:R-:W3:Y:S04]  /*39200*/  LDL.LU R24, [R1+0x260] ;  /* 0x0002600001187983 */ /* 0x002ee80000300800 */
[----:B------:R-:W3:Y:S04]  /*39210*/  LDL.LU R25, [R1+0x264] ;  /* 0x0002640001197983 */ /* 0x000ee80000300800 */
[----:B0-----:R-:W3:Y:S04]  /*39220*/  LDL.LU R26, [R1+0x268] ;  /* 0x00026800011a7983 */ /* 0x001ee80000300800 */
[----:B------:R-:W3:Y:S04]  /*39230*/  LDL.LU R27, [R1+0x26c] ;  /* 0x00026c00011b7983 */ /* 0x000ee80000300800 */
[----:B------:R-:W-:Y:S04]  /*39240*/  STL.64 [R1+0x1ae8], R18 ;  /* 0x001ae81201007387 */ /* 0x000fe80000100a00 */
[----:B------:R-:W4:Y:S04]  /*39250*/  LDL.LU.64 R6, [R1+0x1b48] ;  /* 0x001b480001067983 */ /* 0x000f280000300a00 */
[----:B------:R-:W4:Y:S04]  /*39260*/  LDL.LU.64 R4, [R1+0x1b40] ;  /* 0x001b400001047983 */ /* 0x000f280000300a00 */
[----:B------:R-:W-:Y:S04]  /*39270*/  STL.64 [R1+0x550], R8 ;  /* 0x0005500801007387 */ /* 0x000fe80000100a00 */
[----:B------:R0:W-:Y:S04]  /*39280*/  STL.64 [R1+0x558], R10 ;  /* 0x0005580a01007387 */ /* 0x0001e80000100a00 */
[----:B0-----:R-:W4:Y:S01]  /*39290*/  LDL.LU.64 R10, [R1+0x1b38] ;  /* 0x001b3800010a7983 */ /* 0x001f220000300a00 */
[----:B------:R-:W-:Y:S01]  /*392a0*/  IMAD.MOV.U32 R18, RZ, RZ, R2 ;  /* 0x000000ffff127224 */ /* 0x000fe200078e0002 */
[----:B------:R-:W-:Y:S01]  /*392b0*/  MOV R19, R0 ;  /* 0x0000000000137202 */ /* 0x000fe20000000f00 */
[C---:B----4-:R-:W-:Y:S01]  /*392c0*/  HMMA.16816.F32 R8, R12.reuse, R10, R4 ;  /* 0x0000000a0c08723c */ /* 0x050fe20000001804 */
[----:B------:R-:W4:Y:S04]  /*392d0*/  LDL.LU.64 R6, [R1+0x1b30] ;  /* 0x001b300001067983 */ /* 0x000f280000300a00 */
[----:B------:R-:W4:Y:S11]  /*392e0*/  LDL.LU.64 R4, [R1+0x1b28] ;  /* 0x001b280001047983 */ /* 0x000f360000300a00 */
[----:B------:R-:W-:Y:S08]  /*392f0*/  @!UPT UIADD3 URZ, URZ, URZ, URZ ;  /* 0x0000003f3f3ff290 */ /* 0x000ff0000fffe03f */
[----:B------:R-:W-:Y:S01]  /*39300*/  MOV R0, R11 ;  /* 0x0000000b00007202 */ /* 0x000fe20000000f00 */
[----:B------:R-:W-:Y:S01]  /*39310*/  IMAD.MOV.U32 R2, RZ, RZ, R10 ;  /* 0x000000ffff027224 */ /* 0x000fe200078e000a */
[----:B------:R0:W-:Y:S04]  /*39320*/  STL.64 [R1+0x540], R8 ;  /* 0x0005400801007387 */ /* 0x0001e80000100a00 */
[----:B------:R-:W2:Y:S04]  /*39330*/  LDL.LU.64 R10, [R1+0x1b20] ;  /* 0x001b2000010a7983 */ /* 0x000ea80000300a00 */
[----:B0-----:R-:W2:Y:S04]  /*39340*/  LDL.LU.64 R8, [R1+0x1b18] ;  /* 0x001b180001087983 */ /* 0x001ea80000300a00 */
[----:B------:R-:W-:Y:S04]  /*39350*/  STL [R1+0x18d4], R0 ;  /* 0x0018d40001007387 */ /* 0x000fe80000100800 */
[----:B------:R-:W-:Y:S01]  /*39360*/  STL [R1+0x18d0], R2 ;  /* 0x0018d00201007387 */ /* 0x000fe20000100800 */
[C---:B----4-:R-:W-:Y:S03]  /*39370*/  HMMA.16816.F32 R16, R12.reuse, R18, R4 ;  /* 0x000000120c10723c */ /* 0x050fe60000001804 */
[----:B------:R-:W2:Y:S11]  /*39380*/  LDL.LU.64 R6, [R1+0x1b10] ;  /* 0x001b100001067983 */ /* 0x000eb60000300a00 */
[----:B------:R-:W-:Y:S09]  /*39390*/  @!UPT UIADD3 URZ, URZ, URZ, URZ ;  /* 0x0000003f3f3ff290 */ /* 0x000ff2000fffe03f */
[----:B------:R-:W-:Y:S04]  /*393a0*/  STL.64 [R1+0x530], R16 ;  /* 0x0005301001007387 */ /* 0x000fe80000100a00 */
[----:B------:R2:W-:Y:S02]  /*393b0*/  STL.64 [R1+0x538], R18 ;  /* 0x0005381201007387 */ /* 0x0005e40000100a00 */
[C---:B--2---:R-:W-:Y:S02]  /*393c0*/  HMMA.16816.F32 R16, R12.reuse, R6, R8 ;  /* 0x000000060c10723c */ /* 0x044fe40000001808 */
[----:B------:R-:W2:Y:S11]  /*393d0*/  LDL.LU R8, [R1+0x230] ;  /* 0x0002300001087983 */ /* 0x000eb60000300800 */
[----:B------:R-:W-:Y:S10]  /*393e0*/  @!UPT UIADD3 URZ, URZ, URZ, URZ ;  /* 0x0000003f3f3ff290 */ /* 0x000ff4000fffe03f */
[----:B------:R0:W-:Y:S04]  /*393f0*/  STL.64 [R1+0x520], R16 ;  /* 0x0005201001007387 */ /* 0x0001e80000100a00 */
[----:B------:R1:W-:Y:S04]  /*39400*/  STL.64 [R1+0x528], R18 ;  /* 0x0005281201007387 */ /* 0x0003e80000100a00 */
[----:B------:R-:W2:Y:S04]  /*39410*/  LDL.LU R9, [R1+0x234] ;  /* 0x0002340001097983 */ /* 0x000ea80000300800 */
[----:B------:R-:W2:Y:S04]  /*39420*/  LDL.LU R10, [R1+0x238] ;  /* 0x00023800010a7983 */ /* 0x000ea80000300800 */
[----:B------:R-:W2:Y:S04]  /*39430*/  LDL.LU R11, [R1+0x23c] ;  /* 0x00023c00010b7983 */ /* 0x000ea80000300800 */
[----:B0-----:R-:W4:Y:S04]  /*39440*/  LDL.LU R16, [R1+0x240] ;  /* 0x0002400001107983 */ /* 0x001f280000300800 */
[----:B------:R-:W4:Y:S04]  /*39450*/  LDL.LU R17, [R1+0x244] ;  /* 0x0002440001117983 */ /* 0x000f280000300800 */
[----:B-1----:R-:W4:Y:S04]  /*39460*/  LDL.LU R18, [R1+0x248] ;  /* 0x0002480001127983 */ /* 0x002f280000300800 */
[----:B------:R-:W4:Y:S04]  /*39470*/  LDL.LU R19, [R1+0x24c] ;  /* 0x00024c0001137983 */ /* 0x000f280000300800 */
[----:B------:R0:W-:Y:S04]  /*39480*/  STL.64 [R1+0x1aa0], R6 ;  /* 0x001aa00601007387 */ /* 0x0001e80000100a00 */
[----:B------:R-:W2:Y:S04]  /*39490*/  LDL.LU R4, [R1+0x200] ;  /* 0x0002000001047983 */ /* 0x000ea80000300800 */
[----:B------:R-:W2:Y:S04]  /*394a0*/  LDL.LU R5, [R1+0x204] ;  /* 0x0002040001057983 */ /* 0x000ea80000300800 */
[----:B0-----:R-:W2:Y:S04]  /*394b0*/  LDL.LU R6, [R1+0x208] ;  /* 0x0002080001067983 */ /* 0x001ea80000300800 */
[----:B------:R-:W2:Y:S01]  /*394c0*/  LDL.LU R7, [R1+0x20c] ;  /* 0x00020c0001077983 */ /* 0x000ea20000300800 */
[C---:B---3--:R-:W-:Y:S03]  /*394d0*/  HMMA.16816.F32 R20, R12.reuse, R22, R24 ;  /* 0x000000160c14723c */ /* 0x048fe60000001818 */
[----:B--2---:R0:W-:Y:S04]  /*394e0*/  STL.64 [R1+0x1ab0], R6 ;  /* 0x001ab00601007387 */ /* 0x0041e80000100a00 */
[----:B------:R-:W-:Y:S04]  /*394f0*/  STL.64 [R1+0x1aa8], R4 ;  /* 0x001aa80401007387 */ /* 0x000fe80000100a00 */
[----:B0-----:R-:W2:Y:S04]  /*39500*/  LDL.LU.64 R6, [R1+0x18] ;  /* 0x0000180001067983 */ /* 0x001ea80000300a00 */
[----:B--2---:R0:W-:Y:S04]  /*39510*/  STL.64 [R1+0x1ac0], R6 ;  /* 0x001ac00601007387 */ /* 0x0041e80000100a00 */
[----:B0-----:R-:W2:Y:S04]  /*39520*/  LDL.LU.64 R6, [R1+0x28] ;  /* 0x0000280001067983 */ /* 0x001ea80000300a00 */
[----:B------:R-:W3:Y:S04]  /*39530*/  LDL.LU.64 R26, [R1+0x1b08] ;  /* 0x001b0800011a7983 */ /* 0x000ee80000300a00 */
        /* <DEDUP_REMOVED lines=9> */
[----:B0-----:R-:W4:Y:S04]  /*395d0*/  LDL.LU.64 R22, [R1+0x1af0] ;  /* 0x001af00001167983 */ /* 0x001f280000300a00 */
[----:B------:R0:W-:Y:S04]  /*395e0*/  STL.64 [R1+0x1a70], R26 ;  /* 0x001a701a01007387 */ /* 0x0001e80000100a00 */
[----:B0-----:R-:W3:Y:S04]  /*395f0*/  LDL.LU.64 R26, [R1+0x48] ;  /* 0x00004800011a7983 */ /* 0x001ee80000300a00 */
[----:B---3--:R0:W-:Y:S04]  /*39600*/  STL.64 [R1+0x1a88], R26 ;  /* 0x001a881a01007387 */ /* 0x0081e80000100a00 */
[----:B------:R-:W3:Y:S04]  /*39610*/  LDL.LU R24, [R1+0x1f0] ;  /* 0x0001f00001187983 */ /* 0x000ee80000300800 */
[----:B------:R-:W3:Y:S04]  /*39620*/  LDL.LU R25, [R1+0x1f4] ;  /* 0x0001f40001197983 */ /* 0x000ee80000300800 */
[----:B0-----:R-:W2:Y:S04]  /*39630*/  LDL.LU R26, [R1+0x1f8] ;  /* 0x0001f800011a7983 */ /* 0x001ea80000300800 */
[----:B------:R-:W2:Y:S04]  /*39640*/  LDL.LU R27, [R1+0x1fc] ;  /* 0x0001fc00011b7983 */ /* 0x000ea80000300800 */
[----:B--2---:R0:W-:Y:S04]  /*39650*/  STL.64 [R1+0x1a98], R26 ;  /* 0x001a981a01007387 */ /* 0x0041e80000100a00 */
[----:B---3--:R1:W-:Y:S04]  /*39660*/  STL.64 [R1+0x1a90], R24 ;  /* 0x001a901801007387 */ /* 0x0083e80000100a00 */
[----:B0-----:R-:W2:Y:S01]  /*39670*/  LDL.LU.64 R26, [R1+0x8] ;  /* 0x00000800011a7983 */ /* 0x001ea20000300a00 */
[C---:B----4-:R-:W-:Y:S03]  /*39680*/  HMMA.16816.F32 R16, R12.reuse, R22, R16 ;  /* 0x000000160c10723c */ /* 0x050fe60000001810 */
[----:B--2---:R0:W-:Y:S04]  /*39690*/  STL.64 [R1+0x1ab8], R26 ;  /* 0x001ab81a01007387 */ /* 0x0041e80000100a00 */
[----:B-1----:R-:W2:Y:S04]  /*396a0*/  LDL.LU R24, [R1+0x210] ;  /* 0x0002100001187983 */ /* 0x002ea80000300800 */
[----:B------:R-:W2:Y:S04]  /*396b0*/  LDL.LU R25, [R1+0x214] ;  /* 0x0002140001197983 */ /* 0x000ea80000300800 */
[----:B0-----:R-:W3:Y:S04]  /*396c0*/  LDL.LU R26, [R1+0x218] ;  /* 0x00021800011a7983 */ /* 0x001ee80000300800 */
[----:B------:R-:W3:Y:S04]  /*396d0*/  LDL.LU R27, [R1+0x21c] ;  /* 0x00021c00011b7983 */ /* 0x000ee80000300800 */
[----:B---3--:R-:W-:Y:S04]  /*396e0*/  STL.64 [R1+0x1ad0], R26 ;  /* 0x001ad01a01007387 */ /* 0x008fe80000100a00 */
[----:B--2---:R0:W-:Y:S04]  /*396f0*/  STL.64 [R1+0x1ac8], R24 ;  /* 0x001ac81801007387 */ /* 0x0041e80000100a00 */
[----:B0-----:R-:W2:Y:S04]  /*39700*/  LDL.LU R24, [R1+0x220] ;  /* 0x0002200001187983 */ /* 0x001ea80000300800 */
[----:B------:R-:W2:Y:S04]  /*39710*/  LDL.LU R25, [R1+0x224] ;  /* 0x0002240001197983 */ /* 0x000ea80000300800 */
[----:B------:R-:W2:Y:S04]  /*39720*/  LDL.LU R26, [R1+0x228] ;  /* 0x00022800011a7983 */ /* 0x000ea80000300800 */
[----:B------:R-:W2:Y:S04]  /*39730*/  LDL.LU R27, [R1+0x22c] ;  /* 0x00022c00011b7983 */ /* 0x000ea80000300800 */
[----:B------:R-:W-:Y:S04]  /*39740*/  STL.64 [R1+0x600], R16 ;  /* 0x0006001001007387 */ /* 0x000fe80000100a00 */
[----:B------:R0:W-:Y:S04]  /*39750*/  STL.64 [R1+0x608], R18 ;  /* 0x0006081201007387 */ /* 0x0001e80000100a00 */
[----:B0-----:R-:W3:Y:S02]  /*39760*/  LDL.LU.64 R18, [R1+0x1ae8] ;  /* 0x001ae80001127983 */ /* 0x001ee40000300a00 */
[----:B---3--:R-:W-:Y:S02]  /*39770*/  HMMA.16816.F32 R12, R12, R18, R8 ;  /* 0x000000120c0c723c */ /* 0x008fe40000001808 */
[----:B------:R-:W2:Y:S04]  /*39780*/  LDL.LU.64 R10, [R1+0x1ae0] ;  /* 0x001ae000010a7983 */ /* 0x000ea80000300a00 */
[----:B------:R-:W2:Y:S11]  /*39790*/  LDL.LU.64 R8, [R1+0x1ad8] ;  /* 0x001ad80001087983 */ /* 0x000eb60000300a00 */
[----:B------:R-:W-:Y:S06]  /*397a0*/  @!UPT UIADD3 URZ, URZ, URZ, URZ ;  /* 0x0000003f3f3ff290 */ /* 0x000fec000fffe03f */
[----:B------:R0:W-:Y:S04]  /*397b0*/  STL.64 [R1+0x5f0], R12 ;  /* 0x0005f00c01007387 */ /* 0x0001e80000100a00 */
[----:B------:R1:W-:Y:S04]  /*397c0*/  STL.64 [R1+0x5f8], R14 ;  /* 0x0005f80e01007387 */ /* 0x0003e80000100a00 */
[----:B0-----:R-:W3:Y:S04]  /*397d0*/  LDL.LU R12, [R1+0x1d0] ;  /* 0x0001d000010c7983 */ /* 0x001ee80000300800 */
[----:B------:R-:W3:Y:S04]  /*397e0*/  LDL.LU R13, [R1+0x1d4] ;  /* 0x0001d400010d7983 */ /* 0x000ee80000300800 */
[----:B-1----:R-:W4:Y:S04]  /*397f0*/  LDL.LU R14, [R1+0x1d8] ;  /* 0x0001d800010e7983 */ /* 0x002f280000300800 */
[----:B------:R-:W4:Y:S01]  /*39800*/  LDL.LU R15, [R1+0x1dc] ;  /* 0x0001dc00010f7983 */ /* 0x000f220000300800 */
[----:B------:R-:W-:Y:S01]  /*39810*/  IMAD.MOV.U32 R17, RZ, RZ, R6 ;  /* 0x000000ffff117224 */ /* 0x000fe200078e0006 */
[----:B------:R-:W-:Y:S01]  /*39820*/  MOV R2, R7 ;  /* 0x0000000700027202 */ /* 0x000fe20000000f00 */
[C---:B--2---:R-:W-:Y:S01]  /*39830*/  HMMA.16816.F32 R24, R8.reuse, R6, R24 ;  /* 0x000000060818723c */ /* 0x044fe20000001818 */
[----:B----4-:R-:W-:Y:S04]  /*39840*/  STL.64 [R1+0x1a80], R14 ;  /* 0x001a800e01007387 */ /* 0x010fe80000100a00 */
[----:B---3--:R0:W-:Y:S04]  /*39850*/  STL.64 [R1+0x1a78], R12 ;  /* 0x001a780c01007387 */ /* 0x0081e80000100a00 */
        /* <DEDUP_REMOVED lines=9> */
[C---:B---3--:R-:W-:Y:S01]  /*398f0*/  HMMA.16816.F32 R24, R8.reuse, R6, R24 ;  /* 0x000000060818723c */ /* 0x048fe20000001818 */
[----:B------:R-:W-:Y:S01]  /*39900*/  IMAD.MOV.U32 R21, RZ, RZ, R6 ;  /* 0x000000ffff157224 */ /* 0x000fe200078e0006 */
[----:B------:R-:W-:Y:S11]  /*39910*/  MOV R20, R7 ;  /* 0x0000000700147202 */ /* 0x000ff60000000f00 */
[----:B------:R-:W-:Y:S10]  /*39920*/  @!UPT UIADD3 URZ, URZ, URZ, URZ ;  /* 0x0000003f3f3ff290 */ /* 0x000ff4000fffe03f */
[----:B------:R-:W-:Y:S04]  /*39930*/  STL.64 [R1+0x660], R24 ;  /* 0x0006601801007387 */ /* 0x000fe80000100a00 */
[----:B------:R0:W-:Y:S04]  /*39940*/  STL.64 [R1+0x668], R26 ;  /* 0x0006681a01007387 */ /* 0x0001e80000100a00 */
[----:B0-----:R-:W3:Y:S04]  /*39950*/  LDL.LU.64 R26, [R1+0x1ab8] ;  /* 0x001ab800011a7983 */ /* 0x001ee80000300a00 */
        /* <DEDUP_REMOVED lines=10> */
[----:B------:R-:W3:Y:S04]  /*39a00*/  LDL.LU.64 R26, [R1+0x1a98] ;  /* 0x001a9800011a7983 */ /* 0x000ee80000300a00 */
[----:B------:R-:W3:Y:S02]  /*39a10*/  LDL.LU.64 R24, [R1+0x1a90] ;  /* 0x001a900001187983 */ /* 0x000ee40000300a00 */
[C---:B---3--:R-:W-:Y:S11]  /*39a20*/  HMMA.16816.F32 R24, R8.reuse, R6, R24 ;  /* 0x000000060818723c */ /* 0x048ff60000001818 */
[----:B------:R-:W-:Y:S11]  /*39a30*/  @!UPT UIADD3 URZ, URZ, URZ, URZ ;  /* 0x0000003f3f3ff290 */ /* 0x000ff6000fffe03f */
[----:B------:R-:W-:Y:S01]  /*39a40*/  @!UPT UIADD3 URZ, URZ, URZ, URZ ;  /* 0x0000003f3f3ff290 */ /* 0x000fe2000fffe03f */
[----:B------:R-:W-:Y:S04]  /*39a50*/  STL.64 [R1+0x640], R24 ;  /* 0x0006401801007387 */ /* 0x000fe80000100a00 */
[----:B------:R0:W-:Y:S04]  /*39a60*/  STL.64 [R1+0x648], R26 ;  /* 0x0006481a01007387 */ /* 0x0001e80000100a00 */
[----:B0-----:R-:W2:Y:S02]  /*39a70*/  LDL.LU.64 R26, [R1+0x1a88] ;  /* 0x001a8800011a7983 */ /* 0x001ea40000300a00 */
        /* <DEDUP_REMOVED lines=9> */
[C---:B--2---:R-:W-:Y:S11]  /*39b10*/  HMMA.16816.F32 R12, R8.reuse, R26, R12 ;  /* 0x0000001a080c723c */ /* 0x044ff6000000180c */
[----:B------:R-:W-:Y:S11]  /*39b20*/  @!UPT UIADD3 URZ, URZ, URZ, URZ ;  /* 0x0000003f3f3ff290 */ /* 0x000ff6000fffe03f */
[----:B------:R-:W-:Y:S01]  /*39b30*/  @!UPT UIADD3 URZ, URZ, URZ, URZ ;  /* 0x0000003f3f3ff290 */ /* 0x000fe2000fffe03f */
[----:B------:R0:W-:Y:S04]  /*39b40*/  STL.64 [R1+0x620], R12 ;  /* 0x0006200c01007387 */ /* 0x0001e80000100a00 */
[----:B------:R-:W-:Y:S01]  /*39b50*/  STL.64 [R1+0x628], R14 ;  /* 0x0006280e01007387 */ /* 0x000fe20000100a00 */
[----:B0-----:R-:W-:Y:S01]  /*39b60*/  IMAD.MOV.U32 R13, RZ, RZ, R26 ;  /* 0x000000ffff0d7224 */ /* 0x001fe200078e001a */
[----:B------:R-:W-:Y:S02]  /*39b70*/  MOV R12, R27 ;  /* 0x0000001b000c7202 */ /* 0x000fe40000000f00 */
[----:B------:R-:W2:Y:S04]  /*39b80*/  LDL.LU.64 R26, [R1+0x1a68] ;  /* 0x001a6800011a7983 */ /* 0x000ea80000300a00 */
[----:B------:R-:W2:Y:S02]  /*39b90*/  LDL.LU.64 R24, [R1+0x1a60] ;  /* 0x001a600001187983 */ /* 0x000ea40000300a00 */
[----:B--2---:R-:W-:Y:S11]  /*39ba0*/  HMMA.16816.F32 R24, R8, R22, R24 ;  /* 0x000000160818723c */ /* 0x004ff60000001818 */
[----:B------:R-:W-:Y:S11]  /*39bb0*/  @!UPT UIADD3 URZ, URZ, URZ, URZ ;  /* 0x0000003f3f3ff290 */ /* 0x000ff6000fffe03f */
[----:B------:R-:W-:Y:S01]  /*39bc0*/  @!UPT UIADD3 URZ, URZ, URZ, URZ ;  /* 0x0000003f3f3ff290 */ /* 0x000fe2000fffe03f */
[----:B------:R-:W-:Y:S04]  /*39bd0*/  STL.64 [R1+0x610], R24 ;  /* 0x0006101801007387 */ /* 0x000fe80000100a00 */
[----:B------:R0:W-:Y:S04]  /*39be0*/  STL.64 [R1+0x618], R26 ;  /* 0x0006181a01007387 */ /* 0x0001e80000100a00 */
[----:B0-----:R-:W2:Y:S04]  /*39bf0*/  LDL.LU.64 R26, [R1+0x1a58] ;  /* 0x001a5800011a7983 */ /* 0x001ea80000300a00 */
[----:B------:R-:W2:Y:S04]  /*39c00*/  LDL.LU.64 R24, [R1+0x1a50] ;  /* 0x001a500001187983 */ /* 0x000ea80000300a00 */
[----:B------:R0:W-:Y:S02]  /*39c10*/  STL.64 [R1+0x19d8], R22 ;  /* 0x0019d81601007387 */ /* 0x0001e40000100a00 */
[----:B0-----:R-:W-:Y:S01]  /*39c20*/  MOV R23, R12 ;  /* 0x0000000c00177202 */ /* 0x001fe20000000f00 */
[----:B------:R-:W-:Y:S01]  /*39c30*/  IMAD.MOV.U32 R22, RZ, RZ, R13 ;  /* 0x000000ffff167224 */ /* 0x000fe200078e000d */
[----:B------:R-:W3:Y:S04]  /*39c40*/  LDL.LU R12, [R1+0x50] ;  /* 0x00005000010c7983 */ /* 0x000ee80000300800 */
[----:B------:R-:W3:Y:S04]  /*39c50*/  LDL.LU R13, [R1+0x54] ;  /* 0x00005400010d7983 */ /* 0x000ee80000300800 */
[----:B------:R-:W4:Y:S04]  /*39c60*/  LDL.LU R14, [R1+0x58] ;  /* 0x00005800010e7983 */ /* 0x000f280000300800 */
[----:B------:R-:W4:Y:S04]  /*39c70*/  LDL.LU R15, [R1+0x5c] ;  /* 0x00005c00010f7983 */ /* 0x000f280000300800 */
[----:B----4-:R0:W-:Y:S04]  /*39c80*/  STL.64 [R1+0x1a00], R14 ;  /* 0x001a000e01007387 */ /* 0x0101e80000100a00 */
[----:B---3--:R-:W-:Y:S01]  /*39c90*/  STL.64 [R1+0x19f8], R12 ;  /* 0x0019f80c01007387 */ /* 0x008fe20000100a00 */
[----:B0-----:R-:W-:Y:S01]  /*39ca0*/  IMAD.MOV.U32 R14, RZ, RZ, R5 ;  /* 0x000000ffff0e7224 */ /* 0x001fe200078e0005 */
[----:B------:R-:W-:-:S02]  /*39cb0*/  MOV R15, R4 ;  /* 0x00000004000f7202 */ /* 0x000fc40000000f00 */
[----:B------:R-:W3:Y:S04]  /*39cc0*/  LDL.LU R5, [R1+0x1a4c] ;  /* 0x001a4c0001057983 */ /* 0x000ee80000300800 */
[----:B------:R-:W4:Y:S04]  /*39cd0*/  LDL.LU R4, [R1+0x1a48] ;  /* 0x001a480001047983 */ /* 0x000f280000300800 */
[----:B------:R0:W-:Y:S02]  /*39ce0*/  STL.64 [R1+0x1a18], R14 ;  /* 0x001a180e01007387 */ /* 0x0001e40000100a00 */
[----:B0-----:R-:W-:Y:S01]  /*39cf0*/  IMAD.MOV.U32 R14, RZ, RZ, R21 ;  /* 0x000000ffff0e7224 */ /* 0x001fe200078e0015 */
[----:B------:R-:W-:-:S05]  /*39d00*/  MOV R15, R20 ;  /* 0x00000014000f7202 */ /* 0x000fca0000000f00 */
[----:B------:R-:W-:Y:S04]  /*39d10*/  STL.64 [R1+0x1a30], R14 ;  /* 0x001a300e01007387 */ /* 0x000fe80000100a00 */
[----:B------:R0:W-:Y:S04]  /*39d20*/  STL.64 [R1+0x19f0], R22 ;  /* 0x0019f01601007387 */ /* 0x0001e80000100a00 */
[----:B------:R-:W2:Y:S04]  /*39d30*/  LDL.LU R20, [R1+0x130] ;  /* 0x0001300001147983 */ /* 0x000ea80000300800 */
[----:B------:R-:W2:Y:S04]  /*39d40*/  LDL.LU R21, [R1+0x134] ;  /* 0x0001340001157983 */ /* 0x000ea80000300800 */
[----:B0-----:R-:W2:Y:S04]  /*39d50*/  LDL.LU R22, [R1+0x138] ;  /* 0x0001380001167983 */ /* 0x001ea80000300800 */
[----:B------:R-:W2:Y:S02]  /*39d60*/  LDL.LU R23, [R1+0x13c] ;  /* 0x00013c0001177983 */ /* 0x000ea40000300800 */
[----:B--2---:R-:W-:Y:S02]  /*39d70*/  HMMA.16816.F32 R8, R8, R18, R20 ;  /* 0x000000120808723c */ /* 0x004fe40000001814 */
[----:B------:R-:W2:Y:S11]  /*39d80*/  LDL.LU R20, [R1+0xb0] ;  /* 0x0000b00001147983 */ /* 0x000eb60000300800 */
[----:B------:R-:W-:Y:S10]  /*39d90*/  @!UPT UIADD3 URZ, URZ, URZ, URZ ;  /* 0x0000003f3f3ff290 */ /* 0x000ff4000fffe03f */
[----:B------:R-:W-:Y:S04]  /*39da0*/  STL.64 [R1+0x5e0], R8 ;  /* 0x0005e00801007387 */ /* 0x000fe80000100a00 */
[----:B------:R-:W-:Y:S04]  /*39db0*/  STL.64 [R1+0x5e8], R10 ;  /* 0x0005e80a01007387 */ /* 0x000fe80000100a00 */
[----:B------:R-:W2:Y:S04]  /*39dc0*/  LDL.LU R21, [R1+0xb4] ;  /* 0x0000b40001157983 */ /* 0x000ea80000300800 */
[----:B------:R-:W2:Y:S01]  /*39dd0*/  LDL.LU R22, [R1+0xb8] ;  /* 0x0000b80001167983 */ /* 0x000ea20000300800 */
[----:B----4-:R-:W-:-:S05]  /*39de0*/  IMAD.MOV.U32 R23, RZ, RZ, R4 ;  /* 0x000000ffff177224 */ /* 0x010fca00078e0004 */
        /* <DEDUP_REMOVED lines=12> */
[----:B------:R-:W-:Y:S01]  /*39eb0*/  IMAD.MOV.U32 R14, RZ, RZ, R17 ;  /* 0x000000ffff0e7224 */ /* 0x000fe200078e0011 */
[----:B------:R-:W-:-:S02]  /*39ec0*/  MOV R15, R2 ;  /* 0x00000002000f7202 */ /* 0x000fc40000000f00 */
[----:B----4-:R-:W-:Y:S04]  /*39ed0*/  STL.64 [R1+0x1a40], R22 ;  /* 0x001a401601007387 */ /* 0x010fe80000100a00 */
[----:B--2---:R0:W-:Y:S04]  /*39ee0*/  STL.64 [R1+0x1a38], R20 ;  /* 0x001a381401007387 */ /* 0x0041e80000100a00 */
[----:B0-----:R-:W2:Y:S04]  /*39ef0*/  LDL.LU R20, [R1+0x100] ;  /* 0x0001000001147983 */ /* 0x001ea80000300800 */
[----:B------:R-:W2:Y:S04]  /*39f00*/  LDL.LU R21, [R1+0x104] ;  /* 0x0001040001157983 */ /* 0x000ea80000300800 */
[----:B------:R-:W2:Y:S04]  /*39f10*/  LDL.LU R22, [R1+0x108] ;  /* 0x0001080001167983 */ /* 0x000ea80000300800 */
[----:B------:R-:W2:Y:S04]  /*39f20*/  LDL.LU R23, [R1+0x10c] ;  /* 0x00010c0001177983 */ /* 0x000ea80000300800 */
[----:B------:R-:W-:Y:S01]  /*39f30*/  STL.64 [R1+0x19d0], R18 ;  /* 0x0019d01201007387 */ /* 0x000fe20000100a00 */
[----:B--2---:R-:W-:Y:S03]  /*39f40*/  HMMA.16816.F32 R12, R24, R14, R20 ;  /* 0x0000000e180c723c */ /* 0x004fe60000001814 */
[----:B------:R-:W2:Y:S04]  /*39f50*/  LDL.LU.64 R22, [R1+0x1a40] ;  /* 0x001a400001167983 */ /* 0x000ea80000300a00 */
[----:B------:R-:W2:Y:S11]  /*39f60*/  LDL.LU.64 R20, [R1+0x1a38] ;  /* 0x001a380001147983 */ /* 0x000eb60000300a00 */
[----:B------:R-:W-:Y:S05]  /*39f70*/  @!UPT UIADD3 URZ, URZ, URZ, URZ ;  /* 0x0000003f3f3ff290 */ /* 0x000fea000fffe03f */
[----:B------:R-:W-:Y:S04]  /*39f80*/  STL.64 [R1+0x5c0], R12 ;  /* 0x0005c00c01007387 */ /* 0x000fe80000100a00 */
[----:B------:R0:W-:Y:S04]  /*39f90*/  STL.64 [R1+0x5c8], R14 ;  /* 0x0005c80e01007387 */ /* 0x0001e80000100a00 */
[----:B0-----:R-:W2:Y:S04]  /*39fa0*/  LDL.LU.64 R14, [R1+0x1a30] ;  /* 0x001a3000010e7983 */ /* 0x001ea80000300a00 */
[----:B------:R-:W0:Y:S04]  /*39fb0*/  S2R R17, SR_TID.X ;  /* 0x0000000000117919 */ /* 0x000e280000002100 */
[----:B------:R-:W1:Y:S01]  /*39fc0*/  S2R R2, SR_TID.X ;  /* 0x0000000000027919 */ /* 0x000e620000002100 */
[----:B------:R-:W-:Y:S01]  /*39fd0*/  IMAD.MOV.U32 R11, RZ, RZ, R0 ;  /* 0x000000ffff0b7224 */ /* 0x000fe200078e0000 */
[----:B0-----:R-:W-:-:S02]  /*39fe0*/  LOP3.LUT R4, R17, 0x7, RZ, 0xc0, !PT ;  /* 0x0000000711047812 */ /* 0x001fc400078ec0ff */
[----:B------:R-:W-:Y:S02]  /*39ff0*/  LOP3.LUT R17, R17, 0xe0, RZ, 0xc0, !PT ;  /* 0x000000e011117812 */ /* 0x000fe400078ec0ff */
[----:B-1----:R-:W-:Y:S01]  /*3a000*/  SHF.L.U32 R2, R2, 0x1, RZ ;  /* 0x0000000102027819 */ /* 0x002fe200000006ff */
[C---:B------:R-:W-:Y:S01]  /*3a010*/  IMAD.SHL.U32 R10, R4.reuse, 0x10, RZ ;  /* 0x00000010040a7824 */ /* 0x040fe200078e00ff */
[----:B------:R-:W-:-:S04]  /*3a020*/  LEA R0, R4, R17, 0x2 ;  /* 0x0000001104007211 */ /* 0x000fc800078e10ff */
[----:B------:R-:W-:Y:S01]  /*3a030*/  LOP3.LUT R2, R10, 0x30, R2, 0x78, !PT ;  /* 0x000000300a027812 */ /* 0x000fe200078e7802 */
[----:B--2---:R-:W-:Y:S01]  /*3a040*/  HMMA.16816.F32 R12, R24, R14, R20 ;  /* 0x0000000e180c723c */ /* 0x004fe20000001814 */
[----:B------:R-:W2:Y:S04]  /*3a050*/  LDL.LU.64 R22, [R1+0x1a28] ;  /* 0x001a280001167983 */ /* 0x000ea80000300a00 */
[----:B------:R-:W2:Y:S11]  /*3a060*/  LDL.LU.64 R20, [R1+0x1a20] ;  /* 0x001a200001147983 */ /* 0x000eb60000300a00 */
[----:B------:R-:W-:Y:S07]  /*3a070*/  @!UPT UIADD3 URZ, URZ, URZ, URZ ;  /* 0x0000003f3f3ff290 */ /* 0x000fee000fffe03f */
[----:B------:R-:W-:Y:S04]  /*3a080*/  STL.64 [R1+0x570], R12 ;  /* 0x0005700c01007387 */ /* 0x000fe80000100a00 */
[----:B------:R0:W-:Y:S04]  /*3a090*/  STL.64 [R1+0x578], R14 ;  /* 0x0005780e01007387 */ /* 0x0001e80000100a00 */
[----:B0-----:R-:W2:Y:S04]  /*3a0a0*/  LDL.LU.64 R14, [R1+0x1a18] ;  /* 0x001a1800010e7983 */ /* 0x001ea80000300a00 */
[----:B------:R0:W-:Y:S02]  /*3a0b0*/  STL [R1+0x19a8], R10 ;  /* 0x0019a80a01007387 */ /* 0x0001e40000100800 */
[----:B0-----:R-:W-:-:S02]  /*3a0c0*/  MOV R10, R16 ;  /* 0x00000010000a7202 */ /* 0x001fc40000000f00 */
[----:B------:R-:W4:Y:S04]  /*3a0d0*/  LDL.LU R16, [R1+0xd0] ;  /* 0x0000d00001107983 */ /* 0x000f280000300800 */
[----:B------:R-:W4:Y:S04]  /*3a0e0*/  LDL.LU R17, [R1+0xd4] ;  /* 0x0000d40001117983 */ /* 0x000f280000300800 */
[----:B------:R-:W2:Y:S04]  /*3a0f0*/  LDL.LU R18, [R1+0xd8] ;  /* 0x0000d80001127983 */ /* 0x000ea80000300800 */
[----:B------:R-:W2:Y:S01]  /*3a100*/  LDL.LU R19, [R1+0xdc] ;  /* 0x0000dc0001137983 */ /* 0x000ea20000300800 */
[----:B------:R-:W-:-:S03]  /*3a110*/  SHF.L.U32 R4, R4, 0x4, RZ ;  /* 0x0000000404047819 */ /* 0x000fc600000006ff */
[----:B--2---:R-:W-:Y:S04]  /*3a120*/  STL.64 [R1+0x19e8], R18 ;  /* 0x0019e81201007387 */ /* 0x004fe80000100a00 */
[----:B----4-:R3:W-:Y:S02]  /*3a130*/  STL.64 [R1+0x19e0], R16 ;  /* 0x0019e01001007387 */ /* 0x0107e40000100a00 */
[----:B---3--:R-:W-:Y:S02]  /*3a140*/  IMAD.MOV.U32 R16, RZ, RZ, R5 ;  /* 0x000000ffff107224 */ /* 0x008fe400078e0005 */
[----:B------:R-:W2:Y:S04]  /*3a150*/  LDL.LU R17, [R1+0xa4] ;  /* 0x0000a40001117983 */ /* 0x000ea80000300800 */
[----:B------:R-:W0:Y:S04]  /*3a160*/  S2R R5, SR_TID.X ;  /* 0x0000000000057919 */ /* 0x000e280000002100 */
[----:B------:R-:W2:Y:S04]  /*3a170*/  LDL.LU R18, [R1+0xa8] ;  /* 0x0000a80001127983 */ /* 0x000ea80000300800 */
[----:B------:R-:W2:Y:S01]  /*3a180*/  LDL.LU R19, [R1+0xac] ;  /* 0x0000ac0001137983 */ /* 0x000ea20000300800 */
[----:B0-----:R-:W-:-:S05]  /*3a190*/  IMAD.SHL.U32 R13, R5, 0x80, RZ ;  /* 0x00000080050d7824 */ /* 0x001fca00078e00ff */
[----:B------:R-:W-:Y:S02]  /*3a1a0*/  LOP3.LUT R4, R4, 0x780, R13, 0xf8, !PT ;  /* 0x0000078004047812 */ /* 0x000fe400078ef80d */
[----:B------:R-:W-:Y:S01]  /*3a1b0*/  HMMA.16816.F32 R12, R24, R14, R20 ;  /* 0x0000000e180c723c */ /* 0x000fe20000001814 */
[----:B------:R-:W3:Y:S04]  /*3a1c0*/  LDL.LU.64 R22, [R1+0x1a10] ;  /* 0x001a100001167983 */ /* 0x000ee80000300a00 */
[----:B------:R-:W3:Y:S11]  /*3a1d0*/  LDL.LU.64 R20, [R1+0x1a08] ;  /* 0x001a080001147983 */ /* 0x000ef60000300a00 */
[----:B------:R-:W-:Y:S07]  /*3a1e0*/  @!UPT UIADD3 URZ, URZ, URZ, URZ ;  /* 0x0000003f3f3ff290 */ /* 0x000fee000fffe03f */
[----:B------:R-:W-:Y:S04]  /*3a1f0*/  STL.64 [R1+0x510], R12 ;  /* 0x0005100c01007387 */ /* 0x000fe80000100a00 */
[----:B------:R0:W-:Y:S04]  /*3a200*/  STL.64 [R1+0x518], R14 ;  /* 0x0005180e01007387 */ /* 0x0001e80000100a00 */
[----:B0-----:R-:W4:Y:S04]  /*3a210*/  LDL.LU.64 R14, [R1+0x1a00] ;  /* 0x001a0000010e7983 */ /* 0x001f280000300a00 */
[----:B------:R-:W4:Y:S01]  /*3a220*/  LDL.LU.64 R12, [R1+0x19f8] ;  /* 0x0019f800010c7983 */ /* 0x000f220000300a00 */
[----:B------:R-:W-:-:S04]  /*3a230*/  LOP3.LUT R4, R4, 0x10, R5, 0x78, !PT ;  /* 0x0000001004047812 */ /* 0x000fc800078e7805 */
[----:B------:R-:W-:Y:S01]  /*3a240*/  LOP3.LUT R4, R4, 0x40, RZ, 0x3c, !PT ;  /* 0x0000004004047812 */ /* 0x000fe200078e3cff */
[C---:B----4-:R-:W-:Y:S05]  /*3a250*/  HMMA.16816.F32 R12, R24.reuse, R6, R12 ;  /* 0x00000006180c723c */ /* 0x050fea000000180c */
[----:B------:R-:W0:Y:S03]  /*3a260*/  LDSM.16.M88.4 R4, [R4+0x30000] ;  /* 0x030000000404783b */ /* 0x000e260000000200 */
[----:B---3--:R-:W-:Y:S01]  /*3a270*/  HMMA.16816.F32 R8, R24, R10, R20 ;  /* 0x0000000a1808723c */ /* 0x008fe20000001814 */
[----:B0-----:R-:W-:Y:S11]  /*3a280*/  STL.64 [R1+0x19c8], R6 ;  /* 0x0019c80601007387 */ /* 0x001ff60000100a00 */
[----:B------:R-:W-:Y:S03]  /*3a290*/  @!UPT UIADD3 URZ, URZ, URZ, URZ ;  /* 0x0000003f3f3ff290 */ /* 0x000fe6000fffe03f */
[----:B------:R-:W-:Y:S04]  /*3a2a0*/  STL.64 [R1+0x500], R12 ;  /* 0x0005000c01007387 */ /* 0x000fe80000100a00 */
[----:B------:R-:W-:Y:S04]  /*3a2b0*/  STL.64 [R1+0x508], R14 ;  /* 0x0005080e01007387 */ /* 0x000fe80000100a00 */
[----:B------:R0:W-:Y:S04]  /*3a2c0*/  STL.64 [R1+0x19c0], R4 ;  /* 0x0019c00401007387 */ /* 0x0001e80000100a00 */
[----:B0-----:R-:W3:Y:S04]  /*3a2d0*/  LDL.LU R4, [R1+0x90] ;  /* 0x0000900001047983 */ /* 0x001ee80000300800 */
[----:B------:R-:W3:Y:S04]  /*3a2e0*/  LDL.LU R5, [R1+0x94] ;  /* 0x0000940001057983 */ /* 0x000ee80000300800 */
[----:B------:R-:W3:Y:S04]  /*3a2f0*/  LDL.LU R6, [R1+0x98] ;  /* 0x0000980001067983 */ /* 0x000ee80000300800 */
[----:B------:R-:W2:Y:S01]  /*3a300*/  LDL.LU.64 R22, [R1+0x19f0] ;  /* 0x0019f00001167983 */ /* 0x000ea20000300a00 */
[----:B------:R-:W-:-:S04]  /*3a310*/  LEA R0, R0, R2, 0x5 ;  /* 0x0000000200007211 */ /* 0x000fc800078e28ff */
[----:B------:R-:W-:-:S05]  /*3a320*/  LOP3.LUT R0, R0, 0x40, RZ, 0x3c, !PT ;  /* 0x0000004000007812 */ /* 0x000fca00078e3cff */
[----:B------:R-:W0:Y:S04]  /*3a330*/  LDSM.16.M88.4 R12, [R0+0x20000] ;  /* 0x02000000000c783b */ /* 0x000e280000000200 */
[----:B------:R-:W-:Y:S04]  /*3a340*/  STL.64 [R1+0x4f0], R8 ;  /* 0x0004f00801007387 */ /* 0x000fe80000100a00 */
[----:B------:R-:W-:Y:S04]  /*3a350*/  STL.64 [R1+0x4f8], R10 ;  /* 0x0004f80a01007387 */ /* 0x000fe80000100a00 */
[----:B------:R-:W-:Y:S01]  /*3a360*/  LDSM.16.M88.4 R8, [R0+0x22000] ;  /* 0x022000000008783b */ /* 0x000fe20000000200 */
[----:B------:R-:W-:Y:S01]  /*3a370*/  IMAD.MOV.U32 R7, RZ, RZ, R28 ;  /* 0x000000ffff077224 */ /* 0x000fe200078e001c */
[C---:B--2---:R-:W-:Y:S02]  /*3a380*/  HMMA.16816.F32 R20, R24.reuse, R22, R16 ;  /* 0x000000161814723c */ /* 0x044fe40000001810 */
[----:B------:R-:W2:Y:S04]  /*3a390*/  LDL.LU.64 R18, [R1+0x19e8] ;  /* 0x0019e80001127983 */ /* 0x000ea80000300a00 */
[----:B------:R-:W2:Y:S04]  /*3a3a0*/  LDL.LU.64 R16, [R1+0x19e0] ;  /* 0x0019e00001107983 */ /* 0x000ea80000300a00 */
[----:B0-----:R-:W-:Y:S04]  /*3a3b0*/  STL.64 [R1+0x60], R12 ;  /* 0x0000600c01007387 */ /* 0x001fe80000100a00 */
[----:B------:R-:W-:Y:S09]  /*3a3c0*/  STL.64 [R1+0x68], R14 ;  /* 0x0000680e01007387 */ /* 0x000ff20000100a00 */
[----:B------:R-:W-:Y:S04]  /*3a3d0*/  STL.64 [R1+0x4e0], R20 ;  /* 0x0004e01401007387 */ /* 0x000fe80000100a00 */
[----:B------:R-:W-:Y:S04]  /*3a3e0*/  STL.64 [R1+0x4e8], R22 ;  /* 0x0004e81601007387 */ /* 0x000fe80000100a00 */
[----:B------:R-:W0:Y:S04]  /*3a3f0*/  LDSM.16.M88.4 R20, [R0+0x24000] ;  /* 0x024000000014783b */ /* 0x000e280000000200 */
[----:B0-----:R-:W-:Y:S01]  /*3a400*/  STL.64 [R1+0x40], R20 ;  /* 0x0000401401007387 */ /* 0x001fe20000100a00 */
[----:B------:R-:W-:Y:S01]  /*3a410*/  MOV R14, R20 ;  /* 0x00000014000e7202 */ /* 0x000fe20000000f00 */
[----:B------:R-:W-:Y:S01]  /*3a420*/  IMAD.MOV.U32 R2, RZ, RZ, R21 ;  /* 0x000000ffff027224 */ /* 0x000fe200078e0015 */
[----:B------:R-:W-:Y:S01]  /*3a430*/  MOV R28, R23 ;  /* 0x00000017001c7202 */ /* 0x000fe20000000f00 */
[----:B------:R-:W-:Y:S04]  /*3a440*/  STL.64 [R1+0x48], R22 ;  /* 0x0000481601007387 */ /* 0x000fe80000100a00 */
[----:B------:R-:W0:Y:S04]  /*3a450*/  LDSM.16.M88.4 R20, [R0+0x26000] ;  /* 0x026000000014783b */ /* 0x000e280000000200 */
[----:B------:R-:W-:Y:S04]  /*3a460*/  STL.64 [R1+0x50], R8 ;  /* 0x0000500801007387 */ /* 0x000fe80000100a00 */
[----:B------:R-:W-:Y:S04]  /*3a470*/  STL.64 [R1+0x58], R10 ;  /* 0x0000580a01007387 */ /* 0x000fe80000100a00 */
[----:B------:R1:W-:Y:S04]  /*3a480*/  STL.64 [R1+0x19b8], R8 ;  /* 0x0019b80801007387 */ /* 0x0003e80000100a00 */
[----:B-1----:R-:W4:Y:S04]  /*3a490*/  LDL.LU R8, [R1+0xc0] ;  /* 0x0000c00001087983 */ /* 0x002f280000300800 */
[----:B------:R-:W4:Y:S04]  /*3a4a0*/  LDL.LU R9, [R1+0xc4] ;  /* 0x0000c40001097983 */ /* 0x000f280000300800 */
[----:B------:R-:W-:Y:S04]  /*3a4b0*/  STL [R1+0x1608], R28 ;  /* 0x0016081c01007387 */ /* 0x000fe80000100800 */
[----:B0-----:R-:W-:Y:S04]  /*3a4c0*/  STL.64 [R1+0x30], R20 ;  /* 0x0000301401007387 */ /* 0x001fe80000100a00 */
[----:B------:R0:W-:Y:S04]  /*3a4d0*/  STL.64 [R1+0x38], R22 ;  /* 0x0000381601007387 */ /* 0x0001e80000100a00 */
[----:B0-----:R-:W2:Y:S01]  /*3a4e0*/  LDL.LU.64 R22, [R1+0x19d8] ;  /* 0x0019d80001167983 */ /* 0x001ea20000300a00 */
[----:B------:R-:W-:Y:S01]  /*3a4f0*/  MOV R11, R3 ;  /* 0x00000003000b7202 */ /* 0x000fe20000000f00 */
[----:B------:R-:W-:Y:S01]  /*3a500*/  IMAD.MOV.U32 R10, RZ, RZ, R29 ;  /* 0x000000ffff0a7224 */ /* 0x000fe200078e001d */
[C---:B--2---:R-:W-:Y:S01]  /*3a510*/  HMMA.16816.F32 R20, R24.reuse, R22, R16 ;  /* 0x000000161814723c */ /* 0x044fe20000001810 */
[----:B------:R-:W3:Y:S11]  /*3a520*/  LDL.LU.64 R18, [R1+0x19d0] ;  /* 0x0019d00001127983 */ /* 0x000ef60000300a00 */
[----:B------:R-:W-:Y:S11]  /*3a530*/  @!UPT UIADD3 URZ, URZ, URZ, URZ ;  /* 0x0000003f3f3ff290 */ /* 0x000ff6000fffe03f */
[----:B------:R-:W-:Y:S01]  /*3a540*/  @!UPT UIADD3 URZ, URZ, URZ, URZ ;  /* 0x0000003f3f3ff290 */ /* 0x000fe2000fffe03f */
[----:B------:R-:W-:Y:S01]  /*3a550*/  MOV R3, R23 ;  /* 0x0000001700037202 */ /* 0x000fe20000000f00 */
[----:B------:R-:W-:Y:S01]  /*3a560*/  IMAD.MOV.U32 R29, RZ, RZ, R22 ;  /* 0x000000ffff1d7224 */ /* 0x000fe200078e0016 */
[----:B------:R-:W-:Y:S04]  /*3a570*/  STL.64 [R1+0x4d0], R20 ;  /* 0x0004d01401007387 */ /* 0x000fe80000100a00 */
[----:B------:R-:W-:Y:S04]  /*3a580*/  STL [R1+0x166c], R3 ;  /* 0x00166c0301007387 */ /* 0x000fe80000100800 */
[----:B------:R-:W-:Y:S04]  /*3a590*/  STL [R1+0x1668], R29 ;  /* 0x0016681d01007387 */ /* 0x000fe80000100800 */
[----:B------:R-:W0:Y:S01]  /*3a5a0*/  LDSM.16.M88.4 R20, [R0+0x28000] ;  /* 0x028000000014783b */ /* 0x000e220000000200 */
[----:B---3--:R-:W-:Y:S03]  /*3a5b0*/  HMMA.16816.F32 R16, R24, R18, R4 ;  /* 0x000000121810723c */ /* 0x008fe60000001804 */
[----:B------:R-:W4:Y:S04]  /*3a5c0*/  LDL.LU.64 R6, [R1+0x19c8] ;  /* 0x0019c80001067983 */ /* 0x000f280000300a00 */
[----:B------:R-:W4:Y:S04]  /*3a5d0*/  LDL.LU.64 R4, [R1+0x19c0] ;  /* 0x0019c00001047983 */ /* 0x000f280000300a00 */
[----:B------:R-:W2:Y:S01]  /*3a5e0*/  LDL.64 R24, [R1+0x30] ;  /* 0x0000300001187983 */ /* 0x000ea20000100a00 */
[----:B----4-:R-:W-:Y:S03]  /*3a5f0*/  HMMA.16816.F32 R8, R4, R12, R8 ;  /* 0x0000000c0408723c */ /* 0x010fe60000001808 */
[----:B--2---:R1:W-:Y:S08]  /*3a600*/  STL.64 [R1+0x1990], R24 ;  /* 0x0019901801007387 */ /* 0x0043f00000100a00 */
[----:B------:R-:W-:Y:S04]  /*3a610*/  STL.64 [R1+0x70], R16 ;  /* 0x0000701001007387 */ /* 0x000fe80000100a00 */
[----:B------:R-:W-:Y:S01]  /*3a620*/  STL.64 [R1+0x78], R18 ;  /* 0x0000781201007387 */ /* 0x000fe20000100a00 */
[----:B-1----:R-:W-:Y:S01]  /*3a630*/  IMAD.MOV.U32 R24, RZ, RZ, R14 ;  /* 0x000000ffff187224 */ /* 0x002fe200078e000e */
[----:B------:R-:W-:-:S02]  /*3a640*/  MOV R25, R2 ;  /* 0x0000000200197202 */ /* 0x000fc40000000f00 */
[----:B------:R-:W1:Y:S04]  /*3a650*/  LDSM.16.M88.4 R16, [R0+0x2a000] ;  /* 0x02a000000010783b */ /* 0x000e680000000200 */
[----:B------:R2:W-:Y:S04]  /*3a660*/  STL.64 [R1+0x19b0], R24 ;  /* 0x0019b01801007387 */ /* 0x0005e80000100a00 */
[----:B--2---:R-:W2:Y:S04]  /*3a670*/  LDL.LU R24, [R1+0xf0] ;  /* 0x0000f00001187983 */ /* 0x004ea80000300800 */
[----:B------:R-:W2:Y:S04]  /*3a680*/  LDL.LU R25, [R1+0xf4] ;  /* 0x0000f40001197983 */ /* 0x000ea80000300800 */
[----:B------:R-:W2:Y:S04]  /*3a690*/  LDL.LU R26, [R1+0xf8] ;  /* 0x0000f800011a7983 */ /* 0x000ea80000300800 */
[----:B------:R-:W2:Y:S04]  /*3a6a0*/  LDL.LU R27, [R1+0xfc] ;  /* 0x0000fc00011b7983 */ /* 0x000ea80000300800 */
[----:B------:R3:W-:Y:S04]  /*3a6b0*/  STL.64 [R1+0x4b0], R8 ;  /* 0x0004b00801007387 */ /* 0x0007e80000100a00 */
[----:B------:R-:W-:Y:S04]  /*3a6c0*/  STL.64 [R1+0x4b8], R10 ;  /* 0x0004b80a01007387 */ /* 0x000fe80000100a00 */
[----:B---3--:R-:W2:Y:S04]  /*3a6d0*/  LDL.LU.64 R8, [R1+0x19b8] ;  /* 0x0019b80001087983 */ /* 0x008ea80000300a00 */
[----:B0-----:R-:W-:Y:S04]  /*3a6e0*/  STL.64 [R1+0x20], R20 ;  /* 0x0000201401007387 */ /* 0x001fe80000100a00 */
[----:B------:R-:W-:Y:S04]  /*3a6f0*/  STL.64 [R1+0x28], R22 ;  /* 0x0000281601007387 */ /* 0x000fe80000100a00 */
[----:B------:R0:W-:Y:S04]  /*3a700*/  STL.64 [R1+0x1988], R20 ;  /* 0x0019881401007387 */ /* 0x0001e80000100a00 */
[----:B0-----:R-:W3:Y:S04]  /*3a710*/  LDL.LU R20, [R1+0x110] ;  /* 0x0001100001147983 */ /* 0x001ee80000300800 */
[----:B------:R-:W3:Y:S04]  /*3a720*/  LDL.LU R21, [R1+0x114] ;  /* 0x0001140001157983 */ /* 0x000ee80000300800 */
[----:B------:R-:W4:Y:S04]  /*3a730*/  LDL.LU R22, [R1+0x118] ;  /* 0x0001180001167983 */ /* 0x000f280000300800 */
[----:B------:R-:W4:Y:S01]  /*3a740*/  LDL.LU R23, [R1+0x11c] ;  /* 0x00011c0001177983 */ /* 0x000f220000300800 */
[----:B------:R-:W-:Y:S01]  /*3a750*/  MOV R3, R13 ;  /* 0x0000000d00037202 */ /* 0x000fe20000000f00 */
[----:B------:R-:W-:-:S02]  /*3a760*/  IMAD.MOV.U32 R29, RZ, RZ, R12 ;  /* 0x000000ffff1d7224 */ /* 0x000fc400078e000c */
[----:B------:R-:W0:Y:S01]  /*3a770*/  LDSM.16.M88.4 R12, [R0+0x2c000] ;  /* 0x02c00000000c783b */ /* 0x000e220000000200 */
[C---:B--2---:R-:W-:Y:S03]  /*3a780*/  HMMA.16816.F32 R8, R4.reuse, R8, R24 ;  /* 0x000000080408723c */ /* 0x044fe60000001818 */
[----:B----4-:R-:W-:Y:S04]  /*3a790*/  STL.64 [R1+0x19a0], R22 ;  /* 0x0019a01601007387 */ /* 0x010fe80000100a00 */
[----:B---3--:R2:W-:Y:S04]  /*3a7a0*/  STL.64 [R1+0x1998], R20 ;  /* 0x0019981401007387 */ /* 0x0085e80000100a00 */
[----:B--2---:R-:W2:Y:S04]  /*3a7b0*/  LDL.LU R20, [R1+0x120] ;  /* 0x0001200001147983 */ /* 0x004ea80000300800 */
[----:B------:R-:W2:Y:S04]  /*3a7c0*/  LDL.LU R21, [R1+0x124] ;  /* 0x0001240001157983 */ /* 0x000ea80000300800 */
[----:B------:R-:W2:Y:S04]  /*3a7d0*/  LDL.LU R22, [R1+0x128] ;  /* 0x0001280001167983 */ /* 0x000ea80000300800 */
[----:B------:R-:W2:Y:S04]  /*3a7e0*/  LDL.LU R23, [R1+0x12c] ;  /* 0x00012c0001177983 */ /* 0x000ea80000300800 */
[----:B-1----:R-:W-:Y:S04]  /*3a7f0*/  STL.64 [R1+0x10], R16 ;  /* 0x0000101001007387 */ /* 0x002fe80000100a00 */
[----:B------:R-:W-:Y:S04]  /*3a800*/  STL.64 [R1+0x18], R18 ;  /* 0x0000181201007387 */ /* 0x000fe80000100a00 */
[----:B------:R1:W-:Y:S04]  /*3a810*/  STL.64 [R1+0x1980], R16 ;  /* 0x0019801001007387 */ /* 0x0003e80000100a00 */
[----:B-1----:R-:W3:Y:S04]  /*3a820*/  LDL.LU R16, [R1+0x140] ;  /* 0x0001400001107983 */ /* 0x002ee80000300800 */
[----:B------:R-:W3:Y:S04]  /*3a830*/  LDL.LU R17, [R1+0x144] ;  /* 0x0001440001117983 */ /* 0x000ee80000300800 */
[----:B------:R-:W3:Y:S04]  /*3a840*/  LDL.LU R18, [R1+0x148] ;  /* 0x0001480001127983 */ /* 0x000ee80000300800 */
[----:B------:R-:W3:Y:S04]  /*3a850*/  LDL.LU R19, [R1+0x14c] ;  /* 0x00014c0001137983 */ /* 0x000ee80000300800 */
[----:B------:R-:W-:Y:S04]  /*3a860*/  STL [R1+0x1974], R3 ;  /* 0x0019740301007387 */ /* 0x000fe80000100800 */
[----:B------:R-:W-:Y:S04]  /*3a870*/  STL [R1+0x1970], R29 ;  /* 0x0019701d01007387 */ /* 0x000fe80000100800 */
[----:B------:R-:W2:Y:S04]  /*3a880*/  LDL.LU.64 R24, [R1+0x19b0] ;  /* 0x0019b00001187983 */ /* 0x000ea80000300a00 */
[----:B------:R-:W-:Y:S04]  /*3a890*/  STL.64 [R1+0x4a0], R8 ;  /* 0x0004a00801007387 */ /* 0x000fe80000100a00 */
[----:B------:R1:W-:Y:S04]  /*3a8a0*/  STL.64 [R1+0x4a8], R10 ;  /* 0x0004a80a01007387 */ /* 0x0003e80000100a00 */
[----:B-1----:R-:W4:Y:S04]  /*3a8b0*/  LDL.LU R10, [R1+0x19a8] ;  /* 0x0019a800010a7983 */ /* 0x002f280000300800 */
[----:B0-----:R-:W-:Y:S04]  /*3a8c0*/  STL.64 [R1], R12 ;  /* 0x0000000c01007387 */ /* 0x001fe80000100a00 */
[----:B------:R-:W-:Y:S04]  /*3a8d0*/  STL.64 [R1+0x8], R14 ;  /* 0x0000080e01007387 */ /* 0x000fe80000100a00 */
[----:B------:R0:W-:Y:S04]  /*3a8e0*/  STL.64 [R1+0x1978], R12 ;  /* 0x0019780c01007387 */ /* 0x0001e80000100a00 */
[----:B0-----:R-:W3:Y:S04]  /*3a8f0*/  LDL.LU R12, [R1+0x1b0] ;  /* 0x0001b000010c7983 */ /* 0x001ee80000300800 */
[----:B------:R-:W3:Y:S04]  /*3a900*/  LDL.LU R13, [R1+0x1b4] ;  /* 0x0001b400010d7983 */ /* 0x000ee80000300800 */
[----:B------:R-:W3:Y:S04]  /*3a910*/  LDL.LU R14, [R1+0x1b8] ;  /* 0x0001b800010e7983 */ /* 0x000ee80000300800 */
[----:B------:R-:W3:Y:S01]  /*3a920*/  LDL.LU R15, [R1+0x1bc] ;  /* 0x0001bc00010f7983 */ /* 0x000ee20000300800 */
[C---:B--2---:R-:W-:Y:S03]  /*3a930*/  HMMA.16816.F32 R24, R4.reuse, R24, R20 ;  /* 0x000000180418723c */ /* 0x044fe60000001814 */
[----:B------:R-:W2:Y:S04]  /*3a940*/  LDL.LU.64 R22, [R1+0x19a0] ;  /* 0x0019a00001167983 */ /* 0x000ea80000300a00 */
[----:B------:R-:W2:Y:S11]  /*3a950*/  LDL.LU.64 R20, [R1+0x1998] ;  /* 0x0019980001147983 */ /* 0x000eb60000300a00 */
[----:B------:R-:W-:Y:S05]  /*3a960*/  @!UPT UIADD3 URZ, URZ, URZ, URZ ;  /* 0x0000003f3f3ff290 */ /* 0x000fea000fffe03f */
[----:B------:R0:W-:Y:S04]  /*3a970*/  STL.64 [R1+0x480], R24 ;  /* 0x0004801801007387 */ /* 0x0001e80000100a00 */
[----:B------:R-:W-:Y:S04]  /*3a980*/  STL.64 [R1+0x488], R26 ;  /* 0x0004881a01007387 */ /* 0x000fe80000100a00 */
[----:B0-----:R-:W2:Y:S02]  /*3a990*/  LDL.LU.64 R24, [R1+0x1990] ;  /* 0x0019900001187983 */ /* 0x001ea40000300a00 */
[----:B--2---:R-:W-:Y:S11]  /*3a9a0*/  HMMA.16816.F32 R20, R4, R24, R20 ;  /* 0x000000180414723c */ /* 0x004ff60000001814 */
[----:B------:R-:W-:Y:S11]  /*3a9b0*/  @!UPT UIADD3 URZ, URZ, URZ, URZ ;  /* 0x0000003f3f3ff290 */ /* 0x000ff6000fffe03f */
[----:B------:R-:W-:Y:S01]  /*3a9c0*/  @!UPT UIADD3 URZ, URZ, URZ, URZ ;  /* 0x0000003f3f3ff290 */ /* 0x000fe2000fffe03f */
[----:B------:R0:W-:Y:S04]  /*3a9d0*/  STL.64 [R1+0x460], R20 ;  /* 0x0004601401007387 */ /* 0x0001e80000100a00 */
[----:B------:R3:W-:Y:S04]  /*3a9e0*/  STL.64 [R1+0x468], R22 ;  /* 0x0004681601007387 */ /* 0x0007e80000100a00 */
[----:B0-----:R-:W3:Y:S04]  /*3a9f0*/  LDL.LU.64 R20, [R1+0x1988] ;  /* 0x0019880001147983 */ /* 0x001ee80000300a00 */
[----:B------:R-:W0:Y:S02]  /*3aa00*/  S2R R11, SR_TID.X ;  /* 0x00000000000b7919 */ /* 0x000e240000002100 */
[----:B0-----:R-:W-:-:S05]  /*3aa10*/  IMAD.SHL.U32 R9, R11, 0x80, RZ ;  /* 0x000000800b097824 */ /* 0x001fca00078e00ff */
[----:B----4-:R-:W-:Y:S01]  /*3aa20*/  LOP3.LUT R28, R10, 0x780, R9, 0xf8, !PT ;  /* 0x000007800a1c7812 */ /* 0x010fe200078ef809 */
[C---:B---3--:R-:W-:Y:S01]  /*3aa30*/  HMMA.16816.F32 R20, R4.reuse, R20, R16 ;  /* 0x000000140414723c */ /* 0x048fe20000001810 */
[----:B------:R-:W2:Y:S02]  /*3aa40*/  LDL.LU.64 R16, [R1+0x1980] ;  /* 0x0019800001107983 */ /* 0x000ea40000300a00 */
[----:B------:R-:W-:Y:S02]  /*3aa50*/  LOP3.LUT R28, R28, 0x10, R11, 0x78, !PT ;  /* 0x000000101c1c7812 */ /* 0x000fe400078e780b */
[----:B------:R-:W-:Y:S02]  /*3aa60*/  LDSM.16.M88.4 R8, [R0+0x2e000] ;  /* 0x02e000000008783b */ /* 0x000fe40000000200 */
[----:B------:R-:W-:Y:S11]  /*3aa70*/  LOP3.LUT R28, R28, 0x40, RZ, 0x3c, !PT ;  /* 0x000000401c1c7812 */ /* 0x000ff600078e3cff */
[----:B------:R-:W-:Y:S05]  /*3aa80*/  @!UPT UIADD3 URZ, URZ, URZ, URZ ;  /* 0x0000003f3f3ff290 */ /* 0x000fea000fffe03f */
[----:B------:R-:W-:Y:S04]  /*3aa90*/  STL.64 [R1+0x430], R20 ;  /* 0x0004301401007387 */ /* 0x000fe80000100a00 */
[----:B------:R-:W-:Y:S04]  /*3aaa0*/  STL.64 [R1+0x438], R22 ;  /* 0x0004381601007387 */ /* 0x000fe80000100a00 */
[----:B------:R-:W0:Y:S04]  /*3aab0*/  LDSM.16.M88.4 R20, [R28+0x31000] ;  /* 0x031000001c14783b */ /* 0x000e280000000200 */
[----:B0-----:R-:W-:Y:S04]  /*3aac0*/  STL.64 [R1+0x18e0], R22 ;  /* 0x0018e01601007387 */ /* 0x001fe80000100a00 */
[----:B------:R0:W-:Y:S04]  /*3aad0*/  STL.64 [R1+0x18d8], R20 ;  /* 0x0018d81401007387 */ /* 0x0001e80000100a00 */
[----:B0-----:R-:W3:Y:S04]  /*3aae0*/  LDL.LU R20, [R1+0x350] ;  /* 0x0003500001147983 */ /* 0x001ee80000300800 */
[----:B------:R-:W3:Y:S04]  /*3aaf0*/  LDL.LU R21, [R1+0x354] ;  /* 0x0003540001157983 */ /* 0x000ee80000300800 */
[----:B------:R-:W3:Y:S04]  /*3ab00*/  LDL.LU R22, [R1+0x358] ;  /* 0x0003580001167983 */ /* 0x000ee80000300800 */
[----:B------:R-:W3:Y:S01]  /*3ab10*/  LDL.LU R23, [R1+0x35c] ;  /* 0x00035c0001177983 */ /* 0x000ee20000300800 */
[C---:B--2---:R-:W-:Y:S03]  /*3ab20*/  HMMA.16816.F32 R16, R4.reuse, R16, R12 ;  /* 0x000000100410723c */ /* 0x044fe6000000180c */
[----:B------:R-:W3:Y:S11]  /*3ab30*/  LDL.LU.64 R12, [R1+0x1978] ;  /* 0x00197800010c7983 */ /* 0x000ef60000300a00 */
[----:B------:R-:W-:Y:S09]  /*3ab40*/  @!UPT UIADD3 URZ, URZ, URZ, URZ ;  /* 0x0000003f3f3ff290 */ /* 0x000ff2000fffe03f */
[----:B------:R-:W-:Y:S04]  /*3ab50*/  STL.64 [R1+0x400], R16 ;  /* 0x0004001001007387 */ /* 0x000fe80000100a00 */
[----:B------:R-:W-:Y:S04]  /*3ab60*/  STL.64 [R1+0x408], R18 ;  /* 0x0004081201007387 */ /* 0x000fe80000100a00 */
[----:B------:R-:W0:Y:S04]  /*3ab70*/  LDSM.16.M88.4 R16, [R28+0x31800] ;  /* 0x031800001c10783b */ /* 0x000e280000000200 */
[----:B0-----:R-:W-:Y:S04]  /*3ab80*/  STL.64 [R1+0x1868], R18 ;  /* 0x0018681201007387 */ /* 0x001fe80000100a00 */
[----:B------:R0:W-:Y:S04]  /*3ab90*/  STL.64 [R1+0x1860], R16 ;  /* 0x0018601001007387 */ /* 0x0001e80000100a00 */
[----:B0-----:R-:W2:Y:S01]  /*3aba0*/  LDL.64 R16, [R1+0x50] ;  /* 0x0000500001107983 */ /* 0x001ea20000100a00 */
[----:B---3--:R-:W-:Y:S03]  /*3abb0*/  HMMA.16816.F32 R20, R4, R12, R20 ;  /* 0x0000000c0414723c */ /* 0x008fe60000001814 */
[----:B--2---:R0:W-:Y:S04]  /*3abc0*/  STL.64 [R1+0x1958], R16 ;  /* 0x0019581001007387 */ /* 0x0041e80000100a00 */
[----:B0-----:R-:W2:Y:S04]  /*3abd0*/  LDL.LU R16, [R1+0x340] ;  /* 0x0003400001107983 */ /* 0x001ea80000300800 */
[----:B------:R-:W2:Y:S04]  /*3abe0*/  LDL.LU R17, [R1+0x344] ;  /* 0x0003440001117983 */ /* 0x000ea80000300800 */
[----:B------:R-:W2:Y:S04]  /*3abf0*/  LDL.LU R18, [R1+0x348] ;  /* 0x0003480001127983 */ /* 0x000ea80000300800 */
[----:B------:R-:W2:Y:S04]  /*3ac00*/  LDL.LU R19, [R1+0x34c] ;  /* 0x00034c0001137983 */ /* 0x000ea80000300800 */
[----:B------:R0:W-:Y:S04]  /*3ac10*/  STL.64 [R1+0x3f0], R20 ;  /* 0x0003f01401007387 */ /* 0x0001e80000100a00 */
[----:B------:R1:W-:Y:S04]  /*3ac20*/  STL.64 [R1+0x3f8], R22 ;  /* 0x0003f81601007387 */ /* 0x0003e80000100a00 */
[----:B0-----:R-:W3:Y:S04]  /*3ac30*/  LDL.LU R20, [R1+0x310] ;  /* 0x0003100001147983 */ /* 0x001ee80000300800 */
[----:B------:R-:W3:Y:S04]  /*3ac40*/  LDL.LU R21, [R1+0x314] ;  /* 0x0003140001157983 */ /* 0x000ee80000300800 */
[----:B-1----:R-:W4:Y:S04]  /*3ac50*/  LDL.LU R22, [R1+0x318] ;  /* 0x0003180001167983 */ /* 0x002f280000300800 */
        /* <DEDUP_REMOVED lines=9> */
[----:B0-----:R-:W3:Y:S01]  /*3acf0*/  LDL.64 R20, [R1+0x10] ;  /* 0x0000100001147983 */ /* 0x001ee20000100a00 */
[----:B------:R-:W-:Y:S01]  /*3ad00*/  MOV R2, R12 ;  /* 0x0000000c00027202 */ /* 0x000fe20000000f00 */
[----:B------:R-:W-:-:S02]  /*3ad10*/  IMAD.MOV.U32 R0, RZ, RZ, R13 ;  /* 0x000000ffff007224 */ /* 0x000fc400078e000d */
[----:B------:R-:W0:Y:S04]  /*3ad20*/  LDSM.16.M88.4 R12, [R28+0x32000] ;  /* 0x032000001c0c783b */ /* 0x000e280000000200 */
[----:B---3--:R1:W-:Y:S04]  /*3ad30*/  STL.64 [R1+0x1918], R20 ;  /* 0x0019181401007387 */ /* 0x0083e80000100a00 */
[----:B-1----:R-:W3:Y:S01]  /*3ad40*/  LDL.64 R20, [R1+0x20] ;  /* 0x0000200001147983 */ /* 0x002ee20000100a00 */
[----:B--2---:R-:W-:Y:S01]  /*3ad50*/  HMMA.16816.F32 R4, R4, R8, R16 ;  /* 0x000000080404723c */ /* 0x004fe20000001810 */
[----:B------:R-:W-:-:S02]  /*3ad60*/  MOV R3, R24 ;  /* 0x0000001800037202 */ /* 0x000fc40000000f00 */
[----:B---3--:R-:W-:Y:S04]  /*3ad70*/  STL.64 [R1+0x1930], R20 ;  /* 0x0019301401007387 */ /* 0x008fe80000100a00 */
[----:B0-----:R-:W-:Y:S04]  /*3ad80*/  STL.64 [R1+0x17c8], R14 ;  /* 0x0017c80e01007387 */ /* 0x001fe80000100a00 */
[----:B------:R0:W-:Y:S04]  /*3ad90*/  STL.64 [R1+0x17c0], R12 ;  /* 0x0017c00c01007387 */ /* 0x0001e80000100a00 */
[----:B0-----:R-:W2:Y:S04]  /*3ada0*/  LDL R12, [R1+0x40] ;  /* 0x00004000010c7983 */ /* 0x001ea80000100800 */
[----:B------:R-:W2:Y:S01]  /*3adb0*/  LDL R13, [R1+0x44] ;  /* 0x00004400010d7983 */ /* 0x000ea20000100800 */
[----:B------:R-:W-:Y:S01]  /*3adc0*/  IMAD.MOV.U32 R29, RZ, RZ, R25 ;  /* 0x000000ffff1d7224 */ /* 0x000fe200078e0019 */
[----:B------:R-:W-:-:S02]  /*3add0*/  MOV R20, R3 ;  /* 0x0000000300147202 */ /* 0x000fc40000000f00 */
[----:B------:R-:W0:Y:S01]  /*3ade0*/  LDSM.16.M88.4 R24, [R28+0x30800] ;  /* 0x030800001c18783b */ /* 0x000e220000000200 */
[----:B------:R-:W-:-:S03]  /*3adf0*/  IMAD.MOV.U32 R21, RZ, RZ, R29 ;  /* 0x000000ffff157224 */ /* 0x000fc600078e001d */
[----:B--2---:R1:W-:Y:S04]  /*3ae00*/  STL.64 [R1+0x1950], R12 ;  /* 0x0019500c01007387 */ /* 0x0043e80000100a00 */
[----:B------:R-:W2:Y:S04]  /*3ae10*/  LDL.LU R3, [R1+0x1974] ;  /* 0x0019740001037983 */ /* 0x000ea80000300800 */
[----:B------:R-:W-:Y:S04]  /*3ae20*/  STL.64 [R1+0x3b0], R4 ;  /* 0x0003b00401007387 */ /* 0x000fe80000100a00 */
[----:B------:R-:W-:Y:S04]  /*3ae30*/  STL.64 [R1+0x3b8], R6 ;  /* 0x0003b80601007387 */ /* 0x000fe80000100a00 */
[----:B------:R-:W3:Y:S04]  /*3ae40*/  LDL.LU R29, [R1+0x1970] ;  /* 0x00197000011d7983 */ /* 0x000ee80000300800 */
[----:B-1----:R-:W4:Y:S04]  /*3ae50*/  LDL.LU R12, [R1+0x6a0] ;  /* 0x0006a000010c7983 */ /* 0x002f280000300800 */
[----:B------:R-:W4:Y:S04]  /*3ae60*/  LDL.LU R13, [R1+0x6a4] ;  /* 0x0006a400010d7983 */ /* 0x000f280000300800 */
[----:B------:R-:W2:Y:S04]  /*3ae70*/  LDL.LU R14, [R1+0x6a8] ;  /* 0x0006a800010e7983 */ /* 0x000ea80000300800 */
[----:B------:R-:W2:Y:S04]  /*3ae80*/  LDL.LU R15, [R1+0x6ac] ;  /* 0x0006ac00010f7983 */ /* 0x000ea80000300800 */
[----:B------:R-:W1:Y:S04]  /*3ae90*/  LDSM.16.M88.4 R4, [R28+0x32800] ;  /* 0x032800001c04783b */ /* 0x000e680000000200 */
[----:B--2---:R-:W-:Y:S04]  /*3aea0*/  STL.64 [R1+0x1968], R14 ;  /* 0x0019680e01007387 */ /* 0x004fe80000100a00 */
[----:B----4-:R2:W-:Y:S04]  /*3aeb0*/  STL.64 [R1+0x1960], R12 ;  /* 0x0019600c01007387 */ /* 0x0105e80000100a00 */
[----:B--2---:R-:W0:Y:S04]  /*3aec0*/  LDL.LU R12, [R1+0x6b0] ;  /* 0x0006b000010c7983 */ /* 0x004e280000300800 */
[----:B------:R-:W0:Y:S04]  /*3aed0*/  LDL.LU R13, [R1+0x6b4] ;  /* 0x0006b400010d7983 */ /* 0x000e280000300800 */
[----:B------:R-:W0:Y:S04]  /*3aee0*/  LDL.LU R14, [R1+0x6b8] ;  /* 0x0006b800010e7983 */ /* 0x000e280000300800 */
[----:B------:R-:W0:Y:S04]  /*3aef0*/  LDL.LU R15, [R1+0x6bc] ;  /* 0x0006bc00010f7983 */ /* 0x000e280000300800 */
[----:B------:R2:W-:Y:S04]  /*3af00*/  STL.64 [R1+0x1948], R20 ;  /* 0x0019481401007387 */ /* 0x0005e80000100a00 */
[----:B--2---:R-:W2:Y:S04]  /*3af10*/  LDL.LU R20, [R1+0x380] ;  /* 0x0003800001147983 */ /* 0x004ea80000300800 */
[----:B------:R-:W2:Y:S04]  /*3af20*/  LDL.LU R21, [R1+0x384] ;  /* 0x0003840001157983 */ /* 0x000ea80000300800 */
[----:B------:R-:W2:Y:S04]  /*3af30*/  LDL.LU R22, [R1+0x388] ;  /* 0x0003880001167983 */ /* 0x000ea80000300800 */
[----:B------:R-:W2:Y:S04]  /*3af40*/  LDL.LU R23, [R1+0x38c] ;  /* 0x00038c0001177983 */ /* 0x000ea80000300800 */
[----:B------:R-:W-:Y:S04]  /*3af50*/  STL.64 [R1+0x1910], R10 ;  /* 0x0019100a01007387 */ /* 0x000fe80000100a00 */
[----:B------:R4:W-:Y:S04]  /*3af60*/  STL.64 [R1+0x1908], R8 ;  /* 0x0019080801007387 */ /* 0x0009e80000100a00 */
[----:B----4-:R-:W4:Y:S04]  /*3af70*/  LDL.LU R8, [R1+0x330] ;  /* 0x0003300001087983 */ /* 0x010f280000300800 */
[----:B------:R-:W4:Y:S04]  /*3af80*/  LDL.LU R9, [R1+0x334] ;  /* 0x0003340001097983 */ /* 0x000f280000300800 */
[----:B------:R-:W2:Y:S04]  /*3af90*/  LDL.LU R10, [R1+0x338] ;  /* 0x00033800010a7983 */ /* 0x000ea80000300800 */
[----:B------:R-:W2:Y:S01]  /*3afa0*/  LDL.LU R11, [R1+0x33c] ;  /* 0x00033c00010b7983 */ /* 0x000ea20000300800 */
[----:B---3--:R-:W-:Y:S01]  /*3afb0*/  MOV R16, R29 ;  /* 0x0000001d00107202 */ /* 0x008fe20000000f00 */
[----:B------:R-:W-:-:S02]  /*3afc0*/  IMAD.MOV.U32 R17, RZ, RZ, R3 ;  /* 0x000000ffff117224 */ /* 0x000fc400078e0003 */
[----:B--2---:R-:W-:Y:S04]  /*3afd0*/  STL.64 [R1+0x1928], R10 ;  /* 0x0019280a01007387 */ /* 0x004fe80000100a00 */
[----:B----4-:R2:W-:Y:S04]  /*3afe0*/  STL.64 [R1+0x1920], R8 ;  /* 0x0019200801007387 */ /* 0x0105e80000100a00 */
[----:B--2---:R-:W2:Y:S04]  /*3aff0*/  LDL.LU R8, [R1+0x680] ;  /* 0x0006800001087983 */ /* 0x004ea80000300800 */
[----:B------:R-:W2:Y:S04]  /*3b000*/  LDL.LU R9, [R1+0x684] ;  /* 0x0006840001097983 */ /* 0x000ea80000300800 */
[----:B------:R-:W3:Y:S04]  /*3b010*/  LDL.LU R10, [R1+0x688] ;  /* 0x00068800010a7983 */ /* 0x000ee80000300800 */
[----:B------:R-:W3:Y:S01]  /*3b020*/  LDL.LU R11, [R1+0x68c] ;  /* 0x00068c00010b7983 */ /* 0x000ee20000300800 */
[C---:B0-----:R-:W-:Y:S03]  /*3b030*/  HMMA.16816.F32 R16, R24.reuse, R16, R12 ;  /* 0x000000101810723c */ /* 0x041fe6000000180c */
[----:B---3--:R-:W-:Y:S04]  /*3b040*/  STL.64 [R1+0x1940], R10 ;  /* 0x0019400a01007387 */ /* 0x008fe80000100a00 */
[----:B--2---:R0:W-:Y:S04]  /*3b050*/  STL.64 [R1+0x1938], R8 ;  /* 0x0019380801007387 */ /* 0x0041e80000100a00 */
        /* <DEDUP_REMOVED lines=9> */
[----:B------:R-:W3:Y:S04]  /*3b0f0*/  LDL.LU R7, [R1+0x2fc] ;  /* 0x0002fc0001077983 */ /* 0x000ee80000300800 */
[----:B------:R-:W4:Y:S04]  /*3b100*/  LDL.LU.64 R14, [R1+0x1968] ;  /* 0x00196800010e7983 */ /* 0x000f280000300a00 */
[----:B------:R-:W4:Y:S04]  /*3b110*/  LDL.LU.64 R12, [R1+0x1960] ;  /* 0x00196000010c7983 */ /* 0x000f280000300a00 */
[----:B------:R0:W-:Y:S04]  /*3b120*/  STL.64 [R1+0x3a0], R16 ;  /* 0x0003a01001007387 */ /* 0x0001e80000100a00 */
[----:B------:R-:W-:Y:S04]  /*3b130*/  STL.64 [R1+0x3a8], R18 ;  /* 0x0003a81201007387 */ /* 0x000fe80000100a00 */
[----:B0-----:R-:W4:Y:S02]  /*3b140*/  LDL.LU.64 R16, [R1+0x1958] ;  /* 0x0019580001107983 */ /* 0x001f240000300a00 */
[C---:B----4-:R-:W-:Y:S11]  /*3b150*/  HMMA.16816.F32 R12, R24.reuse, R16, R12 ;  /* 0x00000010180c723c */ /* 0x050ff6000000180c */
[----:B------:R-:W-:Y:S11]  /*3b160*/  @!UPT UIADD3 URZ, URZ, URZ, URZ ;  /* 0x0000003f3f3ff290 */ /* 0x000ff6000fffe03f */
[----:B------:R-:W-:Y:S01]  /*3b170*/  @!UPT UIADD3 URZ, URZ, URZ, URZ ;  /* 0x0000003f3f3ff290 */ /* 0x000fe2000fffe03f */
[----:B------:R0:W-:Y:S04]  /*3b180*/  STL.64 [R1+0x390], R12 ;  /* 0x0003900c01007387 */ /* 0x0001e80000100a00 */
[----:B------:R1:W-:Y:S04]  /*3b190*/  STL.64 [R1+0x398], R14 ;  /* 0x0003980e01007387 */ /* 0x0003e80000100a00 */
[----:B0-----:R-:W1:Y:S02]  /*3b1a0*/  LDL.LU.64 R12, [R1+0x1950] ;  /* 0x00195000010c7983 */ /* 0x001e640000300a00 */
[C---:B-1----:R-:W-:Y:S02]  /*3b1b0*/  HMMA.16816.F32 R12, R24.reuse, R12, R20 ;  /* 0x0000000c180c723c */ /* 0x042fe40000001814 */
[----:B------:R-:W2:Y:S11]  /*3b1c0*/  LDL.LU.64 R20, [R1+0x1948] ;  /* 0x0019480001147983 */ /* 0x000eb60000300a00 */
[----:B------:R-:W-:Y:S10]  /*3b1d0*/  @!UPT UIADD3 URZ, URZ, URZ, URZ ;  /* 0x0000003f3f3ff290 */ /* 0x000ff4000fffe03f */
[----:B------:R0:W-:Y:S04]  /*3b1e0*/  STL.64 [R1+0x380], R12 ;  /* 0x0003800c01007387 */ /* 0x0001e80000100a00 */
[----:B------:R1:W-:Y:S04]  /*3b1f0*/  STL.64 [R1+0x388], R14 ;  /* 0x0003880e01007387 */ /* 0x0003e80000100a00 */
[----:B0-----:R-:W4:Y:S04]  /*3b200*/  LDL.LU R12, [R1+0x410] ;  /* 0x00041000010c7983 */ /* 0x001f280000300800 */
[----:B------:R-:W4:Y:S04]  /*3b210*/  LDL.LU R13, [R1+0x414] ;  /* 0x00041400010d7983 */ /* 0x000f280000300800 */
[----:B-1----:R-:W3:Y:S04]  /*3b220*/  LDL.LU R14, [R1+0x418] ;  /* 0x00041800010e7983 */ /* 0x002ee80000300800 */
[----:B------:R-:W3:Y:S01]  /*3b230*/  LDL.LU R15, [R1+0x41c] ;  /* 0x00041c00010f7983 */ /* 0x000ee20000300800 */
[C---:B--2---:R-:W-:Y:S11]  /*3b240*/  HMMA.16816.F32 R20, R24.reuse, R20, R8 ;  /* 0x000000141814723c */ /* 0x044ff60000001808 */
[----:B------:R-:W-:Y:S11]  /*3b250*/  @!UPT UIADD3 URZ, URZ, URZ, URZ ;  /* 0x0000003f3f3ff290 */ /* 0x000ff6000fffe03f */
[----:B------:R-:W-:Y:S02]  /*3b260*/  @!UPT UIADD3 URZ, URZ, URZ, URZ ;  /* 0x0000003f3f3ff290 */ /* 0x000fe4000fffe03f */
[----:B------:R-:W-:Y:S01]  /*3b270*/  MOV R28, R20 ;  /* 0x00000014001c7202 */ /* 0x000fe20000000f00 */
[----:B---3--:R-:W-:Y:S04]  /*3b280*/  STL.64 [R1+0x17d8], R14 ;  /* 0x0017d80e01007387 */ /* 0x008fe80000100a00 */
[----:B----4-:R-:W-:Y:S04]  /*3b290*/  STL.64 [R1+0x17d0], R12 ;  /* 0x0017d00c01007387 */ /* 0x010fe80000100a00 */
[----:B------:R-:W2:Y:S04]  /*3b2a0*/  LDL.LU.64 R10, [R1+0x1940] ;  /* 0x00194000010a7983 */ /* 0x000ea80000300a00 */
[----:B------:R-:W2:Y:S04]  /*3b2b0*/  LDL.LU.64 R8, [R1+0x1938] ;  /* 0x0019380001087983 */ /* 0x000ea80000300a00 */
[----:B------:R0:W-:Y:S04]  /*3b2c0*/  STL [R1+0x374], R21 ;  /* 0x0003741501007387 */ /* 0x0001e80000100800 */
[----:B------:R-:W-:Y:S04]  /*3b2d0*/  STL.64 [R1+0x378], R22 ;  /* 0x0003781601007387 */ /* 0x000fe80000100a00 */
        /* <DEDUP_REMOVED lines=9> */
[----:B------:R-:W2:Y:S01]  /*3b370*/  LDL.LU.64 R20, [R1+0x1918] ;  /* 0x0019180001147983 */ /* 0x000ea20000300a00 */
[----:B------:R-:W-:Y:S01]  /*3b380*/  MOV R12, R2 ;  /* 0x00000002000c7202 */ /* 0x000fe20000000f00 */
[----:B------:R-:W-:Y:S01]  /*3b390*/  IMAD.MOV.U32 R13, RZ, RZ, R0 ;  /* 0x000000ffff0d7224 */ /* 0x000fe200078e0000 */
[C---:B--2---:R-:W-:Y:S01]  /*3b3a0*/  HMMA.16816.F32 R8, R24.reuse, R20, R8 ;  /* 0x000000141808723c */ /* 0x044fe20000001808 */
[----:B------:R-:W-:Y:S01]  /*3b3b0*/  IMAD.MOV.U32 R0, RZ, RZ, R20 ;  /* 0x000000ffff007224 */ /* 0x000fe200078e0014 */
[----:B------:R-:W-:Y:S11]  /*3b3c0*/  MOV R2, R21 ;  /* 0x0000001500027202 */ /* 0x000ff60000000f00 */
[----:B------:R-:W-:Y:S10]  /*3b3d0*/  @!UPT UIADD3 URZ, URZ, URZ, URZ ;  /* 0x0000003f3f3ff290 */ /* 0x000ff4000fffe03f */
[----:B------:R-:W-:Y:S04]  /*3b3e0*/  STL.64 [R1+0x350], R8 ;  /* 0x0003500801007387 */ /* 0x000fe80000100a00 */
[----:B------:R0:W-:Y:S04]  /*3b3f0*/  STL.64 [R1+0x358], R10 ;  /* 0x0003580a01007387 */ /* 0x0001e80000100a00 */
[----:B0-----:R-:W2:Y:S04]  /*3b400*/  LDL.LU.64 R10, [R1+0x1910] ;  /* 0x00191000010a7983 */ /* 0x001ea80000300a00 */
[----:B------:R-:W3:Y:S04]  /*3b410*/  LDL.LU.64 R8, [R1+0x1908] ;  /* 0x0019080001087983 */ /* 0x000ee80000300a00 */
[----:B------:R-:W4:Y:S04]  /*3b420*/  LDL.LU.64 R22, [R1+0x1900] ;  /* 0x0019000001167983 */ /* 0x000f280000300a00 */
[----:B------:R-:W4:Y:S02]  /*3b430*/  LDL.LU.64 R20, [R1+0x18f8] ;  /* 0x0018f80001147983 */ /* 0x000f240000300a00 */
[C---:B----4-:R-:W-:Y:S11]  /*3b440*/  HMMA.16816.F32 R20, R24.reuse, R12, R20 ;  /* 0x0000000c1814723c */ /* 0x050ff60000001814 */
[----:B------:R-:W-:Y:S11]  /*3b450*/  @!UPT UIADD3 URZ, URZ, URZ, URZ ;  /* 0x0000003f3f3ff290 */ /* 0x000ff6000fffe03f */
[----:B------:R-:W-:Y:S01]  /*3b460*/  @!UPT UIADD3 URZ, URZ, URZ, URZ ;  /* 0x0000003f3f3ff290 */ /* 0x000fe2000fffe03f */
[----:B------:R-:W-:Y:S04]  /*3b470*/  STL.64 [R1+0x340], R20 ;  /* 0x0003401401007387 */ /* 0x000fe80000100a00 */
[----:B------:R0:W-:Y:S04]  /*3b480*/  STL.64 [R1+0x348], R22 ;  /* 0x0003481601007387 */ /* 0x0001e80000100a00 */
[----:B0-----:R-:W3:Y:S04]  /*3b490*/  LDL.LU.64 R22, [R1+0x18f0] ;  /* 0x0018f00001167983 */ /* 0x001ee80000300a00 */
[----:B------:R-:W3:Y:S04]  /*3b4a0*/  LDL.LU.64 R20, [R1+0x18e8] ;  /* 0x0018e80001147983 */ /* 0x000ee80000300a00 */
[----:B------:R-:W-:Y:S01]  /*3b4b0*/  STL.64 [R1+0x1880], R12 ;  /* 0x0018800c01007387 */ /* 0x000fe20000100a00 */
[----:B---3--:R-:W-:Y:S03]  /*3b4c0*/  HMMA.16816.F32 R24, R24, R8, R20 ;  /* 0x000000081818723c */ /* 0x008fe60000001814 */
[----:B------:R-:W3:Y:S04]  /*3b4d0*/  LDL.LU.64 R22, [R1+0x18e0] ;  /* 0x0018e00001167983 */ /* 0x000ee80000300a00 */
[----:B------:R-:W3:Y:S04]  /*3b4e0*/  LDL.LU.64 R20, [R1+0x18d8] ;  /* 0x0018d80001147983 */ /* 0x000ee80000300a00 */
[----:B--2---:R-:W-:Y:S04]  /*3b4f0*/  STL.64 [R1+0x1878], R10 ;  /* 0x0018780a01007387 */ /* 0x004fe80000100a00 */
[----:B------:R0:W-:Y:S08]  /*3b500*/  STL.64 [R1+0x1870], R8 ;  /* 0x0018700801007387 */ /* 0x0001f00000100a00 */
[----:B------:R1:W-:Y:S04]  /*3b510*/  STL.64 [R1+0x310], R24 ;  /* 0x0003101801007387 */ /* 0x0003e80000100a00 */
[----:B------:R-:W-:Y:S04]  /*3b520*/  STL.64 [R1+0x318], R26 ;  /* 0x0003181a01007387 */ /* 0x000fe80000100a00 */
[----:B0-----:R-:W2:Y:S04]  /*3b530*/  LDL.64 R8, [R1+0x60] ;  /* 0x0000600001087983 */ /* 0x001ea80000100a00 */
[----:B-1----:R-:W4:Y:S04]  /*3b540*/  LDL.64 R24, [R1+0x30] ;  /* 0x0000300001187983 */ /* 0x002f280000100a00 */
[----:B----4-:R0:W-:Y:S04]  /*3b550*/  STL.64 [R1+0x18b8], R24 ;  /* 0x0018b81801007387 */ /* 0x0101e80000100a00 */
[----:B0-----:R-:W2:Y:S04]  /*3b560*/  LDL.LU R24, [R1+0x300] ;  /* 0x0003000001187983 */ /* 0x001ea80000300800 */
[----:B------:R-:W2:Y:S04]  /*3b570*/  LDL.LU R25, [R1+0x304] ;  /* 0x0003040001197983 */ /* 0x000ea80000300800 */
[----:B------:R-:W2:Y:S04]  /*3b580*/  LDL.LU R26, [R1+0x308] ;  /* 0x00030800011a7983 */ /* 0x000ea80000300800 */
[----:B------:R-:W2:Y:S01]  /*3b590*/  LDL.LU R27, [R1+0x30c] ;  /* 0x00030c00011b7983 */ /* 0x000ea20000300800 */
[C---:B---3--:R-:W-:Y:S08]  /*3b5a0*/  HMMA.16816.F32 R4, R20.reuse, R16, R4 ;  /* 0x000000101404723c */ /* 0x048ff00000001804 */
[----:B--2---:R-:W-:Y:S11]  /*3b5b0*/  HMMA.16816.F32 R24, R20, R8, R24 ;  /* 0x000000081418723c */ /* 0x004ff60000001818 */
[----:B------:R-:W-:Y:S11]  /*3b5c0*/  @!UPT UIADD3 URZ, URZ, URZ, URZ ;  /* 0x0000003f3f3ff290 */ /* 0x000ff6000fffe03f */
[----:B------:R-:W-:Y:S01]  /*3b5d0*/  @!UPT UIADD3 URZ, URZ, URZ, URZ ;  /* 0x0000003f3f3ff290 */ /* 0x000fe2000fffe03f */
[----:B------:R-:W-:Y:S04]  /*3b5e0*/  STL.64 [R1+0x300], R24 ;  /* 0x0003001801007387 */ /* 0x000fe80000100a00 */
[----:B------:R-:W-:Y:S04]  /*3b5f0*/  STL.64 [R1+0x308], R26 ;  /* 0x0003081a01007387 */ /* 0x000fe80000100a00 */
[----:B------:R0:W-:Y:S04]  /*3b600*/  STL.64 [R1+0x2f0], R4 ;  /* 0x0002f00401007387 */ /* 0x0001e80000100a00 */
[----:B------:R1:W-:Y:S04]  /*3b610*/  STL.64 [R1+0x2f8], R6 ;  /* 0x0002f80601007387 */ /* 0x0003e80000100a00 */
[----:B0-----:R-:W2:Y:S04]  /*3b620*/  LDL.LU R4, [R1+0x150] ;  /* 0x0001500001047983 */ /* 0x001ea80000300800 */
[----:B------:R-:W2:Y:S04]  /*3b630*/  LDL.LU R5, [R1+0x154] ;  /* 0x0001540001057983 */ /* 0x000ea80000300800 */
[----:B-1----:R-:W3:Y:S04]  /*3b640*/  LDL.LU R6, [R1+0x158] ;  /* 0x0001580001067983 */ /* 0x002ee80000300800 */
[----:B------:R-:W3:Y:S01]  /*3b650*/  LDL.LU R7, [R1+0x15c] ;  /* 0x00015c0001077983 */ /* 0x000ee20000300800 */
[----:B------:R-:W-:Y:S01]  /*3b660*/  IMAD.MOV.U32 R29, RZ, RZ, R16 ;  /* 0x000000ffff1d7224 */ /* 0x000fe200078e0010 */
[----:B------:R-:W-:-:S02]  /*3b670*/  MOV R27, R17 ;  /* 0x00000011001b7202 */ /* 0x000fc40000000f00 */
[----:B---3--:R-:W-:Y:S04]  /*3b680*/  STL.64 [R1+0x1818], R6 ;  /* 0x0018180601007387 */ /* 0x008fe80000100a00 */
[----:B--2---:R0:W-:Y:S04]  /*3b690*/  STL.64 [R1+0x1810], R4 ;  /* 0x0018100401007387 */ /* 0x0041e80000100a00 */
[----:B0-----:R-:W2:Y:S04]  /*3b6a0*/  LDL.LU R4, [R1+0x160] ;  /* 0x0001600001047983 */ /* 0x001ea80000300800 */
[----:B------:R-:W2:Y:S04]  /*3b6b0*/  LDL.LU R5, [R1+0x164] ;  /* 0x0001640001057983 */ /* 0x000ea80000300800 */
[----:B------:R-:W3:Y:S04]  /*3b6c0*/  LDL.LU R6, [R1+0x168] ;  /* 0x0001680001067983 */ /* 0x000ee80000300800 */
[----:B------:R-:W3:Y:S04]  /*3b6d0*/  LDL.LU R7, [R1+0x16c] ;  /* 0x00016c0001077983 */ /* 0x000ee80000300800 */
[----:B------:R-:W4:Y:S04]  /*3b6e0*/  LDL.LU R16, [R1+0x1a0] ;  /* 0x0001a00001107983 */ /* 0x000f280000300800 */
[----:B------:R-:W4:Y:S04]  /*3b6f0*/  LDL.LU R17, [R1+0x1a4] ;  /* 0x0001a40001117983 */ /* 0x000f280000300800 */
[----:B------:R-:W2:Y:S04]  /*3b700*/  LDL.LU R18, [R1+0x1a8] ;  /* 0x0001a80001127983 */ /* 0x000ea80000300800 */
[----:B------:R-:W2:Y:S01]  /*3b710*/  LDL.LU R19, [R1+0x1ac] ;  /* 0x0001ac0001137983 */ /* 0x000ea20000300800 */
[----:B------:R-:W-:Y:S01]  /*3b720*/  IMAD.MOV.U32 R12, RZ, RZ, R0 ;  /* 0x000000ffff0c7224 */ /* 0x000fe200078e0000 */
[----:B------:R-:W-:-:S02]  /*3b730*/  MOV R13, R2 ;  /* 0x00000002000d7202 */ /* 0x000fc40000000f00 */
[----:B--2---:R-:W-:Y:S04]  /*3b740*/  STL.64 [R1+0x1890], R18 ;  /* 0x0018901201007387 */ /* 0x004fe80000100a00 */
[----:B----4-:R0:W-:Y:S04]  /*3b750*/  STL.64 [R1+0x1888], R16 ;  /* 0x0018881001007387 */ /* 0x0101e80000100a00 */
[----:B------:R-:W2:Y:S04]  /*3b760*/  LDL.LU R0, [R1+0x18d4] ;  /* 0x0018d40001007983 */ /* 0x000ea80000300800 */
[----:B------:R-:W4:Y:S04]  /*3b770*/  LDL.LU R2, [R1+0x18d0] ;  /* 0x0018d00001027983 */ /* 0x000f280000300800 */
[----:B------:R1:W-:Y:S04]  /*3b780*/  STL.64 [R1+0x1898], R12 ;  /* 0x0018980c01007387 */ /* 0x0003e80000100a00 */
[----:B0-----:R-:W2:Y:S04]  /*3b790*/  LDL.LU R16, [R1+0x2a0] ;  /* 0x0002a00001107983 */ /* 0x001ea80000300800 */
[----:B------:R-:W2:Y:S04]  /*3b7a0*/  LDL.LU R17, [R1+0x2a4] ;  /* 0x0002a40001117983 */ /* 0x000ea80000300800 */
[----:B------:R-:W2:Y:S04]  /*3b7b0*/  LDL.LU R18, [R1+0x2a8] ;  /* 0x0002a80001127983 */ /* 0x000ea80000300800 */
[----:B------:R-:W2:Y:S01]  /*3b7c0*/  LDL.LU R19, [R1+0x2ac] ;  /* 0x0002ac0001137983 */ /* 0x000ea20000300800 */
[----:B-1----:R-:W-:Y:S01]  /*3b7d0*/  IMAD.MOV.U32 R12, RZ, RZ, R15 ;  /* 0x000000ffff0c7224 */ /* 0x002fe200078e000f */
[----:B------:R-:W-:-:S02]  /*3b7e0*/  MOV R13, R14 ;  /* 0x0000000e000d7202 */ /* 0x000fc40000000f00 */
[----:B------:R-:W3:Y:S04]  /*3b7f0*/  LDL.64 R24, [R1+0x40] ;  /* 0x0000400001187983 */ /* 0x000ee80000100a00 */
[----:B--2---:R-:W-:Y:S04]  /*3b800*/  STL.64 [R1+0x18a8], R18 ;  /* 0x0018a81201007387 */ /* 0x004fe80000100a00 */
[----:B------:R-:W-:Y:S04]  /*3b810*/  STL.64 [R1+0x18a0], R16 ;  /* 0x0018a01001007387 */ /* 0x000fe80000100a00 */
[----:B------:R0:W-:Y:S04]  /*3b820*/  STL.64 [R1+0x18b0], R12 ;  /* 0x0018b00c01007387 */ /* 0x0001e80000100a00 */
[----:B0-----:R-:W2:Y:S04]  /*3b830*/  LDL.LU R12, [R1+0x2d0] ;  /* 0x0002d000010c7983 */ /* 0x001ea80000300800 */
[----:B------:R-:W2:Y:S04]  /*3b840*/  LDL.LU R13, [R1+0x2d4] ;  /* 0x0002d400010d7983 */ /* 0x000ea80000300800 */
[----:B------:R-:W2:Y:S04]  /*3b850*/  LDL.LU R14, [R1+0x2d8] ;  /* 0x0002d800010e7983 */ /* 0x000ea80000300800 */
[----:B------:R-:W2:Y:S01]  /*3b860*/  LDL.LU R15, [R1+0x2dc] ;  /* 0x0002dc00010f7983 */ /* 0x000ea20000300800 */
[----:B------:R-:W-:Y:S01]  /*3b870*/  IMAD.MOV.U32 R26, RZ, RZ, R8 ;  /* 0x000000ffff1a7224 */ /* 0x000fe200078e0008 */
[----:B------:R-:W-:-:S02]  /*3b880*/  MOV R3, R9 ;  /* 0x0000000900037202 */ /* 0x000fc40000000f00 */
[----:B--2---:R-:W-:Y:S04]  /*3b890*/  STL.64 [R1+0x18c8], R14 ;  /* 0x0018c80e01007387 */ /* 0x004fe80000100a00 */
[----:B------:R0:W-:Y:S04]  /*3b8a0*/  STL.64 [R1+0x18c0], R12 ;  /* 0x0018c00c01007387 */ /* 0x0001e80000100a00 */
[----:B0-----:R-:W2:Y:S04]  /*3b8b0*/  LDL.LU R12, [R1+0x2e0] ;  /* 0x0002e000010c7983 */ /* 0x001ea80000300800 */
[----:B------:R-:W2:Y:S04]  /*3b8c0*/  LDL.LU R13, [R1+0x2e4] ;  /* 0x0002e400010d7983 */ /* 0x000ea80000300800 */
[----:B------:R-:W2:Y:S04]  /*3b8d0*/  LDL.LU R14, [R1+0x2e8] ;  /* 0x0002e800010e7983 */ /* 0x000ea80000300800 */
[----:B------:R-:W2:Y:S04]  /*3b8e0*/  LDL.LU R15, [R1+0x2ec] ;  /* 0x0002ec00010f7983 */ /* 0x000ea80000300800 */
        /* <DEDUP_REMOVED lines=8> */
[----:B---3--:R-:W-:Y:S04]  /*3b970*/  STL.64 [R1+0x1828], R6 ;  /* 0x0018280601007387 */ /* 0x008fe80000100a00 */
[----:B------:R0:W-:Y:S04]  /*3b980*/  STL.64 [R1+0x1820], R4 ;  /* 0x0018200401007387 */ /* 0x0001e80000100a00 */
[----:B0-----:R-:W3:Y:S04]  /*3b990*/  LDL.LU R4, [R1+0x170] ;  /* 0x0001700001047983 */ /* 0x001ee80000300800 */
[----:B------:R-:W3:Y:S04]  /*3b9a0*/  LDL.LU R5, [R1+0x174] ;  /* 0x0001740001057983 */ /* 0x000ee80000300800 */
[----:B------:R-:W3:Y:S04]  /*3b9b0*/  LDL.LU R6, [R1+0x178] ;  /* 0x0001780001067983 */ /* 0x000ee80000300800 */
[----:B------:R-:W3:Y:S01]  /*3b9c0*/  LDL.LU R7, [R1+0x17c] ;  /* 0x00017c0001077983 */ /* 0x000ee20000300800 */
[----:B--2---:R-:W-:Y:S03]  /*3b9d0*/  HMMA.16816.F32 R12, R20, R24, R12 ;  /* 0x00000018140c723c */ /* 0x004fe6000000180c */
[----:B---3--:R-:W-:Y:S04]  /*3b9e0*/  STL.64 [R1+0x1838], R6 ;  /* 0x0018380601007387 */ /* 0x008fe80000100a00 */
[----:B------:R0:W-:Y:S02]  /*3b9f0*/  STL.64 [R1+0x1830], R4 ;  /* 0x0018300401007387 */ /* 0x0001e40000100a00 */
[----:B0-----:R-:W-:Y:S01]  /*3ba00*/  IMAD.MOV.U32 R4, RZ, RZ, R29 ;  /* 0x000000ffff047224 */ /* 0x001fe200078e001d */
[----:B------:R-:W-:Y:S01]  /*3ba10*/  MOV R5, R27 ;  /* 0x0000001b00057202 */ /* 0x000fe20000000f00 */
[----:B------:R-:W-:-:S04]  /*3ba20*/  IMAD.MOV.U32 R6, RZ, RZ, R24 ;  /* 0x000000ffff067224 */ /* 0x000fc800078e0018 */
[----:B------:R0:W-:Y:S08]  /*3ba30*/  STL.64 [R1+0x1848], R4 ;  /* 0x0018480401007387 */ /* 0x0001f00000100a00 */
[----:B------:R-:W-:Y:S04]  /*3ba40*/  STL.64 [R1+0x2e0], R12 ;  /* 0x0002e00c01007387 */ /* 0x000fe80000100a00 */
[----:B------:R1:W-:Y:S01]  /*3ba50*/  STL.64 [R1+0x2e8], R14 ;  /* 0x0002e80e01007387 */ /* 0x0003e20000100a00 */
[----:B0-----:R-:W-:-:S02]  /*3ba60*/  MOV R5, R3 ;  /* 0x0000000300057202 */ /* 0x001fc40000000f00 */
[----:B------:R-:W-:Y:S01]  /*3ba70*/  MOV R3, R25 ;  /* 0x0000001900037202 */ /* 0x000fe20000000f00 */
[----:B-1----:R-:W2:Y:S04]  /*3ba80*/  LDL.LU.64 R14, [R1+0x18c8] ;  /* 0x0018c800010e7983 */ /* 0x002ea80000300a00 */
[----:B------:R-:W2:Y:S04]  /*3ba90*/  LDL.LU.64 R12, [R1+0x18c0] ;  /* 0x0018c000010c7983 */ /* 0x000ea80000300a00 */
[----:B------:R-:W2:Y:S01]  /*3baa0*/  LDL.LU.64 R24, [R1+0x18b8] ;  /* 0x0018b80001187983 */ /* 0x000ea20000300a00 */
[----:B------:R-:W-:Y:S01]  /*3bab0*/  IMAD.MOV.U32 R4, RZ, RZ, R26 ;  /* 0x000000ffff047224 */ /* 0x000fe200078e001a */
[C---:B--2---:R-:W-:Y:S11]  /*3bac0*/  HMMA.16816.F32 R12, R20.reuse, R24, R12 ;  /* 0x00000018140c723c */ /* 0x044ff6000000180c */
[----:B------:R-:W-:Y:S11]  /*3bad0*/  @!UPT UIADD3 URZ, URZ, URZ, URZ ;  /* 0x0000003f3f3ff290 */ /* 0x000ff6000fffe03f */
[----:B------:R-:W-:Y:S01]  /*3bae0*/  @!UPT UIADD3 URZ, URZ, URZ, URZ ;  /* 0x0000003f3f3ff290 */ /* 0x000fe2000fffe03f */
[----:B------:R0:W-:Y:S04]  /*3baf0*/  STL.64 [R1+0x2d0], R12 ;  /* 0x0002d00c01007387 */ /* 0x0001e80000100a00 */
[----:B------:R-:W-:Y:S04]  /*3bb00*/  STL.64 [R1+0x2d8], R14 ;  /* 0x0002d80e01007387 */ /* 0x000fe80000100a00 */
[----:B0-----:R-:W4:Y:S04]  /*3bb10*/  LDL.LU.64 R12, [R1+0x18b0] ;  /* 0x0018b000010c7983 */ /* 0x001f280000300a00 */
[----:B------:R0:W-:Y:S04]  /*3bb20*/  STL.64 [R1+0x1840], R24 ;  /* 0x0018401801007387 */ /* 0x0001e80000100a00 */
[----:B0-----:R-:W2:Y:S04]  /*3bb30*/  LDL.LU R24, [R1+0x180] ;  /* 0x0001800001187983 */ /* 0x001ea80000300800 */
[----:B------:R-:W2:Y:S04]  /*3bb40*/  LDL.LU R25, [R1+0x184] ;  /* 0x0001840001197983 */ /* 0x000ea80000300800 */
[----:B------:R-:W3:Y:S04]  /*3bb50*/  LDL.LU R26, [R1+0x188] ;  /* 0x00018800011a7983 */ /* 0x000ee80000300800 */
[----:B------:R-:W3:Y:S01]  /*3bb60*/  LDL.LU R27, [R1+0x18c] ;  /* 0x00018c00011b7983 */ /* 0x000ee20000300800 */
[C---:B----4-:R-:W-:Y:S03]  /*3bb70*/  HMMA.16816.F32 R12, R20.reuse, R12, R16 ;  /* 0x0000000c140c723c */ /* 0x050fe60000001810 */
[----:B---3--:R-:W-:Y:S04]  /*3bb80*/  STL.64 [R1+0x1858], R26 ;  /* 0x0018581a01007387 */ /* 0x008fe80000100a00 */
[----:B--2---:R0:W-:Y:S04]  /*3bb90*/  STL.64 [R1+0x1850], R24 ;  /* 0x0018501801007387 */ /* 0x0041e80000100a00 */
[----:B0-----:R-:W2:Y:S04]  /*3bba0*/  LDL.LU R24, [R1+0x190] ;  /* 0x0001900001187983 */ /* 0x001ea80000300800 */
[----:B------:R-:W2:Y:S04]  /*3bbb0*/  LDL.LU R25, [R1+0x194] ;  /* 0x0001940001197983 */ /* 0x000ea80000300800 */
[----:B------:R-:W2:Y:S04]  /*3bbc0*/  LDL.LU R26, [R1+0x198] ;  /* 0x00019800011a7983 */ /* 0x000ea80000300800 */
[----:B------:R-:W2:Y:S04]  /*3bbd0*/  LDL.LU R27, [R1+0x19c] ;  /* 0x00019c00011b7983 */ /* 0x000ea80000300800 */
[----:B------:R-:W3:Y:S04]  /*3bbe0*/  LDL.LU.64 R18, [R1+0x18a8] ;  /* 0x0018a80001127983 */ /* 0x000ee80000300a00 */
[----:B------:R-:W3:Y:S04]  /*3bbf0*/  LDL.LU.64 R16, [R1+0x18a0] ;  /* 0x0018a00001107983 */ /* 0x000ee80000300a00 */
[----:B------:R0:W-:Y:S04]  /*3bc00*/  STL.64 [R1+0x330], R12 ;  /* 0x0003300c01007387 */ /* 0x0001e80000100a00 */
[----:B------:R3:W-:Y:S04]  /*3bc10*/  STL.64 [R1+0x338], R14 ;  /* 0x0003380e01007387 */ /* 0x0007e80000100a00 */
[----:B0-----:R-:W3:Y:S02]  /*3bc20*/  LDL.LU.64 R12, [R1+0x1898] ;  /* 0x00189800010c7983 */ /* 0x001ee40000300a00 */
[C---:B---3--:R-:W-:Y:S02]  /*3bc30*/  HMMA.16816.F32 R12, R20.reuse, R12, R16 ;  /* 0x0000000c140c723c */ /* 0x048fe40000001810 */
[----:B------:R-:W3:Y:S04]  /*3bc40*/  LDL.LU.64 R18, [R1+0x1890] ;  /* 0x0018900001127983 */ /* 0x000ee80000300a00 */
[----:B------:R-:W3:Y:S11]  /*3bc50*/  LDL.LU.64 R16, [R1+0x1888] ;  /* 0x0018880001107983 */ /* 0x000ef60000300a00 */
[----:B------:R-:W-:Y:S06]  /*3bc60*/  @!UPT UIADD3 URZ, URZ, URZ, URZ ;  /* 0x0000003f3f3ff290 */ /* 0x000fec000fffe03f */
[----:B------:R0:W-:Y:S04]  /*3bc70*/  STL.64 [R1+0x3e0], R12 ;  /* 0x0003e00c01007387 */ /* 0x0001e80000100a00 */
[----:B------:R-:W-:Y:S04]  /*3bc80*/  STL.64 [R1+0x3e8], R14 ;  /* 0x0003e80e01007387 */ /* 0x000fe80000100a00 */
[----:B0-----:R-:W4:Y:S02]  /*3bc90*/  LDL.LU.64 R12, [R1+0x1880] ;  /* 0x00188000010c7983 */ /* 0x001f240000300a00 */
[C---:B----4-:R-:W-:Y:S11]  /*3bca0*/  HMMA.16816.F32 R8, R20.reuse, R12, R8 ;  /* 0x0000000c1408723c */ /* 0x050ff60000001808 */
[----:B------:R-:W-:Y:S11]  /*3bcb0*/  @!UPT UIADD3 URZ, URZ, URZ, URZ ;  /* 0x0000003f3f3ff290 */ /* 0x000ff6000fffe03f */
[----:B------:R-:W-:Y:S01]  /*3bcc0*/  @!UPT UIADD3 URZ, URZ, URZ, URZ ;  /* 0x0000003f3f3ff290 */ /* 0x000fe2000fffe03f */
[----:B------:R-:W-:Y:S04]  /*3bcd0*/  STL.64 [R1+0x420], R8 ;  /* 0x0004200801007387 */ /* 0x000fe80000100a00 */
[----:B------:R0:W-:Y:S04]  /*3bce0*/  STL.64 [R1+0x428], R10 ;  /* 0x0004280a01007387 */ /* 0x0001e80000100a00 */
[----:B0-----:R-:W4:Y:S04]  /*3bcf0*/  LDL.LU.64 R10, [R1+0x1878] ;  /* 0x00187800010a7983 */ /* 0x001f280000300a00 */
[----:B------:R-:W3:Y:S04]  /*3bd00*/  LDL.LU.64 R8, [R1+0x1870] ;  /* 0x0018700001087983 */ /* 0x000ee80000300a00 */
[----:B------:R0:W-:Y:S04]  /*3bd10*/  STL.64 [R1+0x17f0], R12 ;  /* 0x0017f00c01007387 */ /* 0x0001e80000100a00 */
[----:B0-----:R-:W2:Y:S01]  /*3bd20*/  LDL.64 R12, [R1+0x10] ;  /* 0x00001000010c7983 */ /* 0x001ea20000100a00 */
[----:B---3--:R-:W-:Y:S03]  /*3bd30*/  HMMA.16816.F32 R20, R20, R8, R16 ;  /* 0x000000081414723c */ /* 0x008fe60000001810 */
[----:B--2---:R0:W-:Y:S04]  /*3bd40*/  STL.64 [R1+0x1808], R12 ;  /* 0x0018080c01007387 */ /* 0x0041e80000100a00 */
[----:B0-----:R-:W2:Y:S04]  /*3bd50*/  LDL.64 R12, [R1+0x20] ;  /* 0x00002000010c7983 */ /* 0x001ea80000100a00 */
[----:B------:R-:W3:Y:S04]  /*3bd60*/  LDL.LU.64 R18, [R1+0x1868] ;  /* 0x0018680001127983 */ /* 0x000ee80000300a00 */
[----:B------:R-:W3:Y:S04]  /*3bd70*/  LDL.LU.64 R16, [R1+0x1860] ;  /* 0x0018600001107983 */ /* 0x000ee80000300a00 */
[----:B----4-:R-:W-:Y:S04]  /*3bd80*/  STL.64 [R1+0x17e8], R10 ;  /* 0x0017e80a01007387 */ /* 0x010fe80000100a00 */
[----:B------:R0:W-:Y:S04]  /*3bd90*/  STL.64 [R1+0x17e0], R8 ;  /* 0x0017e00801007387 */ /* 0x0001e80000100a00 */
[----:B------:R1:W-:Y:S04]  /*3bda0*/  STL.64 [R1+0x3d0], R20 ;  /* 0x0003d01401007387 */ /* 0x0003e80000100a00 */
[----:B------:R-:W-:Y:S04]  /*3bdb0*/  STL.64 [R1+0x3d8], R22 ;  /* 0x0003d81601007387 */ /* 0x000fe80000100a00 */
[----:B0-----:R-:W4:Y:S04]  /*3bdc0*/  LDL.LU R8, [R1+0x280] ;  /* 0x0002800001087983 */ /* 0x001f280000300800 */
[----:B------:R-:W4:Y:S04]  /*3bdd0*/  LDL.LU R9, [R1+0x284] ;  /* 0x0002840001097983 */ /* 0x000f280000300800 */
[----:B------:R-:W2:Y:S04]  /*3bde0*/  LDL.LU R10, [R1+0x288] ;  /* 0x00028800010a7983 */ /* 0x000ea80000300800 */
[----:B------:R-:W2:Y:S01]  /*3bdf0*/  LDL.LU R11, [R1+0x28c] ;  /* 0x00028c00010b7983 */ /* 0x000ea20000300800 */
[----:B-1----:R-:W-:-:S02]  /*3be00*/  IMAD.MOV.U32 R20, RZ, RZ, R6 ;  /* 0x000000ffff147224 */ /* 0x002fc400078e0006 */
[C---:B---3--:R-:W-:Y:S01]  /*3be10*/  HMMA.16816.F32 R4, R16.reuse, R4, R24 ;  /* 0x000000041004723c */ /* 0x048fe20000001818 */
[----:B--2---:R-:W-:Y:S04]  /*3be20*/  STL.64 [R1+0x1800], R10 ;  /* 0x0018000a01007387 */ /* 0x004fe80000100a00 */
[----:B----4-:R0:W-:Y:S04]  /*3be30*/  STL.64 [R1+0x17f8], R8 ;  /* 0x0017f80801007387 */ /* 0x0101e80000100a00 */
        /* <DEDUP_REMOVED lines=9> */
[----:B---3--:R-:W-:Y:S02]  /*3bed0*/  HMMA.16816.F32 R4, R16, R4, R24 ;  /* 0x000000041004723c */ /* 0x008fe40000001818 */
[----:B------:R-:W3:Y:S11]  /*3bee0*/  LDL.LU.64 R24, [R1+0x1840] ;  /* 0x0018400001187983 */ /* 0x000ef60000300a00 */
[----:B------:R-:W-:Y:S10]  /*3bef0*/  @!UPT UIADD3 URZ, URZ, URZ, URZ ;  /* 0x0000003f3f3ff290 */ /* 0x000ff4000fffe03f */
[----:B------:R-:W-:Y:S04]  /*3bf00*/  STL.64 [R1+0x320], R4 ;  /* 0x0003200401007387 */ /* 0x000fe80000100a00 */
[----:B------:R0:W-:Y:S04]  /*3bf10*/  STL.64 [R1+0x328], R6 ;  /* 0x0003280601007387 */ /* 0x0001e80000100a00 */
[----:B0-----:R-:W4:Y:S04]  /*3bf20*/  LDL.LU.64 R6, [R1+0x1838] ;  /* 0x0018380001067983 */ /* 0x001f280000300a00 */
[----:B------:R-:W4:Y:S01]  /*3bf30*/  LDL.LU.64 R4, [R1+0x1830] ;  /* 0x0018300001047983 */ /* 0x000f220000300a00 */
[----:B------:R-:W-:-:S07]  /*3bf40*/  MOV R21, R3 ;  /* 0x0000000300157202 */ /* 0x000fce0000000f00 */
[C---:B----4-:R-:W-:Y:S11]  /*3bf50*/  HMMA.16816.F32 R4, R16.reuse, R20, R4 ;  /* 0x000000141004723c */ /* 0x050ff60000001804 */
[----:B------:R-:W-:Y:S11]  /*3bf60*/  @!UPT UIADD3 URZ, URZ, URZ, URZ ;  /* 0x0000003f3f3ff290 */ /* 0x000ff6000fffe03f */
[----:B------:R-:W-:Y:S01]  /*3bf70*/  @!UPT UIADD3 URZ, URZ, URZ, URZ ;  /* 0x0000003f3f3ff290 */ /* 0x000fe2000fffe03f */
        /* <DEDUP_REMOVED lines=12> */
[----:B0-----:R-:W4:Y:S01]  /*3c040*/  LDL.64 R24, [R1+0x60] ;  /* 0x0000600001187983 */ /* 0x001f220000100a00 */
[C---:B---3--:R-:W-:Y:S11]  /*3c050*/  HMMA.16816.F32 R4, R16.reuse, R12, R4 ;  /* 0x0000000c1004723c */ /* 0x048ff60000001804 */
[----:B------:R-:W-:Y:S11]  /*3c060*/  @!UPT UIADD3 URZ, URZ, URZ, URZ ;  /* 0x0000003f3f3ff290 */ /* 0x000ff6000fffe03f */
[----:B------:R-:W-:Y:S01]  /*3c070*/  @!UPT UIADD3 URZ, URZ, URZ, URZ ;  /* 0x0000003f3f3ff290 */ /* 0x000fe2000fffe03f */
[----:B------:R0:W-:Y:S04]  /*3c080*/  STL.64 [R1+0x2a0], R4 ;  /* 0x0002a00401007387 */ /* 0x0001e80000100a00 */
[----:B------:R1:W-:Y:S01]  /*3c090*/  STL.64 [R1+0x2a8], R6 ;  /* 0x0002a80601007387 */ /* 0x0003e20000100a00 */
[----:B0-----:R-:W-:Y:S01]  /*3c0a0*/  IMAD.MOV.U32 R5, RZ, RZ, R12 ;  /* 0x000000ffff057224 */ /* 0x001fe200078e000c */
[----:B------:R-:W-:Y:S02]  /*3c0b0*/  MOV R4, R13 ;  /* 0x0000000d00047202 */ /* 0x000fe40000000f00 */
[----:B------:R-:W2:Y:S02]  /*3c0c0*/  LDL.LU.64 R12, [R1+0x1808] ;  /* 0x00180800010c7983 */ /* 0x000ea40000300a00 */
[C---:B--2---:R-:W-:Y:S01]  /*3c0d0*/  HMMA.16816.F32 R8, R16.reuse, R12, R8 ;  /* 0x0000000c1008723c */ /* 0x044fe20000001808 */
[----:B-1----:R-:W-:Y:S01]  /*3c0e0*/  IMAD.MOV.U32 R6, RZ, RZ, R12 ;  /* 0x000000ffff067224 */ /* 0x002fe200078e000c */
        /* <DEDUP_REMOVED lines=9> */
[----:B------:R-:W3:Y:S11]  /*3c180*/  LDL.LU.64 R8, [R1+0x17e0] ;  /* 0x0017e00001087983 */ /* 0x000ef60000300a00 */
[----:B------:R-:W-:Y:S06]  /*3c190*/  @!UPT UIADD3 URZ, URZ, URZ, URZ ;  /* 0x0000003f3f3ff290 */ /* 0x000fec000fffe03f */
[----:B------:R-:W-:Y:S04]  /*3c1a0*/  STL.64 [R1+0x280], R12 ;  /* 0x0002800c01007387 */ /* 0x000fe80000100a00 */
[----:B------:R0:W-:Y:S04]  /*3c1b0*/  STL.64 [R1+0x288], R14 ;  /* 0x0002880e01007387 */ /* 0x0001e80000100a00 */
[----:B0-----:R-:W3:Y:S04]  /*3c1c0*/  LDL.LU.64 R14, [R1+0x17d8] ;  /* 0x0017d800010e7983 */ /* 0x001ee80000300a00 */
[----:B------:R-:W3:Y:S02]  /*3c1d0*/  LDL.LU.64 R12, [R1+0x17d0] ;  /* 0x0017d000010c7983 */ /* 0x000ee40000300a00 */
[----:B---3--:R-:W-:Y:S02]  /*3c1e0*/  HMMA.16816.F32 R16, R16, R8, R12 ;  /* 0x000000081010723c */ /* 0x008fe4000000180c */
[----:B------:R-:W3:Y:S04]  /*3c1f0*/  LDL.LU.64 R14, [R1+0x17c8] ;  /* 0x0017c800010e7983 */ /* 0x000ee80000300a00 */
[----:B------:R-:W3:Y:S04]  /*3c200*/  LDL.LU.64 R12, [R1+0x17c0] ;  /* 0x0017c000010c7983 */ /* 0x000ee80000300a00 */
[----:B--2---:R-:W-:Y:S04]  /*3c210*/  STL.64 [R1+0x1758], R10 ;  /* 0x0017580a01007387 */ /* 0x004fe80000100a00 */
[----:B------:R0:W-:Y:S09]  /*3c220*/  STL.64 [R1+0x1750], R8 ;  /* 0x0017500801007387 */ /* 0x0001f20000100a00 */
[----:B------:R1:W-:Y:S04]  /*3c230*/  STL.64 [R1+0x270], R16 ;  /* 0x0002701001007387 */ /* 0x0003e80000100a00 */
[----:B------:R-:W-:Y:S04]  /*3c240*/  STL.64 [R1+0x278], R18 ;  /* 0x0002781201007387 */ /* 0x000fe80000100a00 */
[----:B0-----:R-:W3:Y:S04]  /*3c250*/  LDL.LU R8, [R1+0x440] ;  /* 0x0004400001087983 */ /* 0x001ee80000300800 */
[----:B------:R-:W3:Y:S04]  /*3c260*/  LDL.LU R9, [R1+0x444] ;  /* 0x0004440001097983 */ /* 0x000ee80000300800 */
[----:B------:R-:W3:Y:S04]  /*3c270*/  LDL.LU R10, [R1+0x448] ;  /* 0x00044800010a7983 */ /* 0x000ee80000300800 */
[----:B------:R-:W3:Y:S01]  /*3c280*/  LDL.LU R11, [R1+0x44c] ;  /* 0x00044c00010b7983 */ /* 0x000ee20000300800 */
[----:B-1----:R-:W-:Y:S01]  /*3c290*/  IMAD.MOV.U32 R16, RZ, RZ, R6 ;  /* 0x000000ffff107224 */ /* 0x002fe200078e0006 */
[----:B------:R-:W-:Y:S01]  /*3c2a0*/  MOV R17, R3 ;  /* 0x0000000300117202 */ /* 0x000fe20000000f00 */
[----:B----4-:R-:W-:-:S04]  /*3c2b0*/  IMAD.MOV.U32 R22, RZ, RZ, R24 ;  /* 0x000000ffff167224 */ /* 0x010fc800078e0018 */
[----:B------:R0:W-:Y:S01]  /*3c2c0*/  STL.64 [R1+0x1778], R16 ;  /* 0x0017781001007387 */ /* 0x0001e20000100a00 */
[----:B------:R-:W-:Y:S01]  /*3c2d0*/  MOV R3, R25 ;  /* 0x0000001900037202 */ /* 0x000fe20000000f00 */
[----:B0-----:R-:W-:Y:S01]  /*3c2e0*/  IMAD.MOV.U32 R16, RZ, RZ, R5 ;  /* 0x000000ffff107224 */ /* 0x001fe200078e0005 */
[----:B------:R-:W-:Y:S01]  /*3c2f0*/  MOV R17, R4 ;  /* 0x0000000400117202 */ /* 0x000fe20000000f00 */
[C---:B---3--:R-:W-:Y:S11]  /*3c300*/  HMMA.16816.F32 R8, R12.reuse, R24, R8 ;  /* 0x000000180c08723c */ /* 0x048ff60000001808 */
[----:B------:R-:W-:Y:S11]  /*3c310*/  @!UPT UIADD3 URZ, URZ, URZ, URZ ;  /* 0x0000003f3f3ff290 */ /* 0x000ff6000fffe03f */
[----:B------:R-:W-:Y:S01]  /*3c320*/  @!UPT UIADD3 URZ, URZ, URZ, URZ ;  /* 0x0000003f3f3ff290 */ /* 0x000fe2000fffe03f */
[----:B------:R-:W-:Y:S04]  /*3c330*/  STL.64 [R1+0x260], R8 ;  /* 0x0002600801007387 */ /* 0x000fe80000100a00 */
[----:B------:R-:W-:Y:S04]  /*3c340*/  STL.64 [R1+0x268], R10 ;  /* 0x0002680a01007387 */ /* 0x000fe80000100a00 */
[----:B------:R-:W-:Y:S04]  /*3c350*/  STL [R1+0x17b0], R22 ;  /* 0x0017b01601007387 */ /* 0x000fe80000100800 */
[----:B------:R0:W-:Y:S04]  /*3c360*/  STL.64 [R1+0x17a8], R20 ;  /* 0x0017a81401007387 */ /* 0x0001e80000100a00 */
[----:B------:R-:W2:Y:S04]  /*3c370*/  LDL.LU R24, [R1+0x470] ;  /* 0x0004700001187983 */ /* 0x000ea80000300800 */
[----:B------:R-:W2:Y:S04]  /*3c380*/  LDL.LU R25, [R1+0x474] ;  /* 0x0004740001197983 */ /* 0x000ea80000300800 */
[----:B------:R-:W2:Y:S04]  /*3c390*/  LDL.LU R26, [R1+0x478] ;  /* 0x00047800011a7983 */ /* 0x000ea80000300800 */
[----:B------:R-:W2:Y:S04]  /*3c3a0*/  LDL.LU R27, [R1+0x47c] ;  /* 0x00047c00011b7983 */ /* 0x000ea80000300800 */
[----:B0-----:R-:W2:Y:S04]  /*3c3b0*/  LDL.64 R20, [R1+0x50] ;  /* 0x0000500001147983 */ /* 0x001ea80000100a00 */
        /* <DEDUP_REMOVED lines=11> */
[----:B------:R-:W4:Y:S04]  /*3c470*/  LDL.LU.64 R8, [R1] ;  /* 0x0000000001087983 */ /* 0x000f280000300a00 */
[----:B----4-:R0:W-:Y:S04]  /*3c480*/  STL.64 [R1+0x1770], R8 ;  /* 0x0017700801007387 */ /* 0x0101e80000100a00 */
[----:B0-----:R-:W4:Y:S04]  /*3c490*/  LDL.LU R8, [R1+0x5a0] ;  /* 0x0005a00001087983 */ /* 0x001f280000300800 */
[----:B------:R-:W4:Y:S04]  /*3c4a0*/  LDL.LU R9, [R1+0x5a4] ;  /* 0x0005a40001097983 */ /* 0x000f280000300800 */
[----:B------:R-:W3:Y:S04]  /*3c4b0*/  LDL.LU R10, [R1+0x5a8] ;  /* 0x0005a800010a7983 */ /* 0x000ee80000300800 */
[----:B------:R-:W3:Y:S01]  /*3c4c0*/  LDL.LU R11, [R1+0x5ac] ;  /* 0x0005ac00010b7983 */ /* 0x000ee20000300800 */
[----:B--2---:R-:W-:Y:S03]  /*3c4d0*/  HMMA.16816.F32 R24, R12, R20, R24 ;  /* 0x000000140c18723c */ /* 0x004fe60000001818 */
[----:B---3--:R-:W-:Y:S04]  /*3c4e0*/  STL.64 [R1+0x1788], R10 ;  /* 0x0017880a01007387 */ /* 0x008fe80000100a00 */
[----:B----4-:R0:W-:Y:S04]  /*3c4f0*/  STL.64 [R1+0x1780], R8 ;  /* 0x0017800801007387 */ /* 0x0101e80000100a00 */
[----:B0-----:R-:W2:Y:S04]  /*3c500*/  LDL.LU R8, [R1+0x5b0] ;  /* 0x0005b00001087983 */ /* 0x001ea80000300800 */
[----:B------:R-:W2:Y:S04]  /*3c510*/  LDL.LU R9, [R1+0x5b4] ;  /* 0x0005b40001097983 */ /* 0x000ea80000300800 */
[----:B------:R-:W2:Y:S04]  /*3c520*/  LDL.LU R10, [R1+0x5b8] ;  /* 0x0005b800010a7983 */ /* 0x000ea80000300800 */
[----:B------:R-:W2:Y:S04]  /*3c530*/  LDL.LU R11, [R1+0x5bc] ;  /* 0x0005bc00010b7983 */ /* 0x000ea80000300800 */
[----:B------:R-:W3:Y:S04]  /*3c540*/  LDL.LU R4, [R1+0x560] ;  /* 0x0005600001047983 */ /* 0x000ee80000300800 */
[----:B------:R-:W3:Y:S04]  /*3c550*/  LDL.LU R5, [R1+0x564] ;  /* 0x0005640001057983 */ /* 0x000ee80000300800 */
[----:B------:R-:W4:Y:S04]  /*3c560*/  LDL.LU R6, [R1+0x568] ;  /* 0x0005680001067983 */ /* 0x000f280000300800 */
[----:B------:R-:W4:Y:S01]  /*3c570*/  LDL.LU R7, [R1+0x56c] ;  /* 0x00056c0001077983 */ /* 0x000f220000300800 */
[----:B------:R-:W-:-:S03]  /*3c580*/  MOV R23, R21 ;  /* 0x0000001500177202 */ /* 0x000fc60000000f00 */
[----:B----4-:R-:W-:Y:S04]  /*3c590*/  STL.64 [R1+0x1768], R6 ;  /* 0x0017680601007387 */ /* 0x010fe80000100a00 */
[----:B---3--:R0:W-:Y:S04]  /*3c5a0*/  STL.64 [R1+0x1760], R4 ;  /* 0x0017600401007387 */ /* 0x0081e80000100a00 */
[----:B0-----:R-:W3:Y:S04]  /*3c5b0*/  LDL.LU R4, [R1+0x590] ;  /* 0x0005900001047983 */ /* 0x001ee80000300800 */
[----:B------:R-:W3:Y:S04]  /*3c5c0*/  LDL.LU R5, [R1+0x594] ;  /* 0x0005940001057983 */ /* 0x000ee80000300800 */
[----:B------:R-:W3:Y:S04]  /*3c5d0*/  LDL.LU R6, [R1+0x598] ;  /* 0x0005980001067983 */ /* 0x000ee80000300800 */
[----:B------:R-:W3:Y:S04]  /*3c5e0*/  LDL.LU R7, [R1+0x59c] ;  /* 0x00059c0001077983 */ /* 0x000ee80000300800 */
[----:B------:R0:W-:Y:S04]  /*3c5f0*/  STL.64 [R1+0x250], R24 ;  /* 0x0002501801007387 */ /* 0x0001e80000100a00 */
[----:B------:R1:W-:Y:S04]  /*3c600*/  STL.64 [R1+0x258], R26 ;  /* 0x0002581a01007387 */ /* 0x0003e80000100a00 */
[----:B0-----:R-:W4:Y:S01]  /*3c610*/  LDL.LU.64 R24, [R1+0x17b8] ;  /* 0x0017b80001187983 */ /* 0x001f220000300a00 */
[----:B-1----:R-:W-:-:S03]  /*3c620*/  IMAD.MOV.U32 R26, RZ, RZ, R20 ;  /* 0x000000ffff1a7224 */ /* 0x002fc600078e0014 */
[----:B------:R-:W2:Y:S04]  /*3c630*/  LDL.LU R22, [R1+0x17b0] ;  /* 0x0017b00001167983 */ /* 0x000ea80000300800 */
[----:B------:R-:W2:Y:S02]  /*3c640*/  LDL.LU.64 R20, [R1+0x17a8] ;  /* 0x0017a80001147983 */ /* 0x000ea40000300a00 */
[----:B--2---:R-:W-:Y:S11]  /*3c650*/  HMMA.16816.F32 R16, R12, R20, R16 ;  /* 0x000000140c10723c */ /* 0x004ff60000001810 */
[----:B------:R-:W-:Y:S11]  /*3c660*/  @!UPT UIADD3 URZ, URZ, URZ, URZ ;  /* 0x0000003f3f3ff290 */ /* 0x000ff6000fffe03f */
[----:B------:R-:W-:Y:S01]  /*3c670*/  @!UPT UIADD3 URZ, URZ, URZ, URZ ;  /* 0x0000003f3f3ff290 */ /* 0x000fe2000fffe03f */
[----:B------:R-:W-:Y:S04]  /*3c680*/  STL.64 [R1+0x240], R16 ;  /* 0x0002401001007387 */ /* 0x000fe80000100a00 */
[----:B------:R0:W-:Y:S04]  /*3c690*/  STL.64 [R1+0x248], R18 ;  /* 0x0002481201007387 */ /* 0x0001e80000100a00 */
[----:B0-----:R-:W4:Y:S04]  /*3c6a0*/  LDL.LU.64 R18, [R1+0x17a0] ;  /* 0x0017a00001127983 */ /* 0x001f280000300a00 */
[----:B------:R-:W4:Y:S04]  /*3c6b0*/  LDL.LU.64 R16, [R1+0x1798] ;  /* 0x0017980001107983 */ /* 0x000f280000300a00 */
[----:B------:R0:W-:Y:S02]  /*3c6c0*/  STL.64 [R1+0x1718], R20 ;  /* 0x0017181401007387 */ /* 0x0001e40000100a00 */
[----:B0-----:R-:W-:Y:S01]  /*3c6d0*/  IMAD.MOV.U32 R20, RZ, RZ, R26 ;  /* 0x000000ffff147224 */ /* 0x001fe200078e001a */
[----:B------:R-:W-:-:S05]  /*3c6e0*/  MOV R21, R23 ;  /* 0x0000001700157202 */ /* 0x000fca0000000f00 */
[----:B------:R-:W-:Y:S01]  /*3c6f0*/  STL.64 [R1+0x1730], R20 ;  /* 0x0017301401007387 */ /* 0x000fe20000100a00 */
[C---:B----4-:R-:W-:Y:S11]  /*3c700*/  HMMA.16816.F32 R16, R12.reuse, R24, R16 ;  /* 0x000000180c10723c */ /* 0x050ff60000001810 */
[----:B------:R-:W-:Y:S11]  /*3c710*/  @!UPT UIADD3 URZ, URZ, URZ, URZ ;  /* 0x0000003f3f3ff290 */ /* 0x000ff6000fffe03f */
[----:B------:R-:W-:Y:S01]  /*3c720*/  @!UPT UIADD3 URZ, URZ, URZ, URZ ;  /* 0x0000003f3f3ff290 */ /* 0x000fe2000fffe03f */
[----:B------:R0:W-:Y:S04]  /*3c730*/  STL.64 [R1+0x230], R16 ;  /* 0x0002301001007387 */ /* 0x0001e80000100a00 */
[----:B------:R-:W-:Y:S04]  /*3c740*/  STL.64 [R1+0x238], R18 ;  /* 0x0002381201007387 */ /* 0x000fe80000100a00 */
[----:B0-----:R-:W2:Y:S04]  /*3c750*/  LDL.LU.64 R16, [R1+0x1790] ;  /* 0x0017900001107983 */ /* 0x001ea80000300a00 */
[----:B------:R0:W-:Y:S04]  /*3c760*/  STL.64 [R1+0x1738], R24 ;  /* 0x0017381801007387 */ /* 0x0001e80000100a00 */
[----:B0-----:R-:W4:Y:S04]  /*3c770*/  LDL.LU R24, [R1+0x550] ;  /* 0x0005500001187983 */ /* 0x001f280000300800 */
[----:B------:R-:W4:Y:S04]  /*3c780*/  LDL.LU R25, [R1+0x554] ;  /* 0x0005540001197983 */ /* 0x000f280000300800 */
[----:B------:R-:W4:Y:S04]  /*3c790*/  LDL.LU R26, [R1+0x558] ;  /* 0x00055800011a7983 */ /* 0x000f280000300800 */
[----:B------:R-:W4:Y:S01]  /*3c7a0*/  LDL.LU R27, [R1+0x55c] ;  /* 0x00055c00011b7983 */ /* 0x000f220000300800 */
[C---:B--2---:R-:W-:Y:S03]  /*3c7b0*/  HMMA.16816.F32 R16, R12.reuse, R16, R8 ;  /* 0x000000100c10723c */ /* 0x044fe60000001808 */
[----:B------:R-:W2:Y:S04]  /*3c7c0*/  LDL.LU.64 R10, [R1+0x1788] ;  /* 0x00178800010a7983 */ /* 0x000ea80000300a00 */
[----:B------:R-:W2:Y:S11]  /*3c7d0*/  LDL.LU.64 R8, [R1+0x1780] ;  /* 0x0017800001087983 */ /* 0x000eb60000300a00 */
[----:B------:R-:W-:Y:S05]  /*3c7e0*/  @!UPT UIADD3 URZ, URZ, URZ, URZ ;  /* 0x0000003f3f3ff290 */ /* 0x000fea000fffe03f */
[----:B------:R0:W-:Y:S04]  /*3c7f0*/  STL.64 [R1+0x220], R16 ;  /* 0x0002201001007387 */ /* 0x0001e80000100a00 */
[----:B------:R-:W-:Y:S04]  /*3c800*/  STL.64 [R1+0x228], R18 ;  /* 0x0002281201007387 */ /* 0x000fe80000100a00 */
[----:B0-----:R-:W2:Y:S02]  /*3c810*/  LDL.LU.64 R16, [R1+0x1778] ;  /* 0x0017780001107983 */ /* 0x001ea40000300a00 */
[C---:B--2---:R-:W-:Y:S11]  /*3c820*/  HMMA.16816.F32 R8, R12.reuse, R16, R8 ;  /* 0x000000100c08723c */ /* 0x044ff60000001808 */
[----:B------:R-:W-:Y:S11]  /*3c830*/  @!UPT UIADD3 URZ, URZ, URZ, URZ ;  /* 0x0000003f3f3ff290 */ /* 0x000ff6000fffe03f */
[----:B------:R-:W-:Y:S01]  /*3c840*/  @!UPT UIADD3 URZ, URZ, URZ, URZ ;  /* 0x0000003f3f3ff290 */ /* 0x000fe2000fffe03f */
[----:B------:R0:W-:Y:S04]  /*3c850*/  STL.64 [R1+0x210], R8 ;  /* 0x0002100801007387 */ /* 0x0001e80000100a00 */
[----:B------:R-:W-:Y:S04]  /*3c860*/  STL.64 [R1+0x218], R10 ;  /* 0x0002180a01007387 */ /* 0x000fe80000100a00 */
[----:B0-----:R-:W3:Y:S04]  /*3c870*/  LDL.LU.64 R8, [R1+0x1770] ;  /* 0x0017700001087983 */ /* 0x001ee80000300a00 */
[----:B------:R0:W-:Y:S04]  /*3c880*/  STL.64 [R1+0x1710], R16 ;  /* 0x0017101001007387 */ /* 0x0001e80000100a00 */
[----:B0-----:R-:W2:Y:S04]  /*3c890*/  LDL.LU R16, [R1+0x530] ;  /* 0x0005300001107983 */ /* 0x001ea80000300800 */
[----:B------:R-:W2:Y:S04]  /*3c8a0*/  LDL.LU R17, [R1+0x534] ;  /* 0x0005340001117983 */ /* 0x000ea80000300800 */
[----:B------:R-:W2:Y:S04]  /*3c8b0*/  LDL.LU R18, [R1+0x538] ;  /* 0x0005380001127983 */ /* 0x000ea80000300800 */
[----:B------:R-:W2:Y:S01]  /*3c8c0*/  LDL.LU R19, [R1+0x53c] ;  /* 0x00053c0001137983 */ /* 0x000ea20000300800 */
[----:B---3--:R-:W-:Y:S03]  /*3c8d0*/  HMMA.16816.F32 R4, R12, R8, R4 ;  /* 0x000000080c04723c */ /* 0x008fe60000001804 */
[----:B--2---:R-:W-:Y:S04]  /*3c8e0*/  STL.64 [R1+0x1728], R18 ;  /* 0x0017281201007387 */ /* 0x004fe80000100a00 */
[----:B------:R0:W-:Y:S04]  /*3c8f0*/  STL.64 [R1+0x1720], R16 ;  /* 0x0017201001007387 */ /* 0x0001e80000100a00 */
[----:B0-----:R-:W2:Y:S04]  /*3c900*/  LDL.LU R16, [R1+0x540] ;  /* 0x0005400001107983 */ /* 0x001ea80000300800 */
[----:B------:R-:W2:Y:S01]  /*3c910*/  LDL.LU R17, [R1+0x544] ;  /* 0x0005440001117983 */ /* 0x000ea20000300800 */
[----:B------:R-:W-:-:S07]  /*3c920*/  IMAD.MOV.U32 R18, RZ, RZ, R2 ;  /* 0x000000ffff127224 */ /* 0x000fce00078e0002 */
[----:B------:R-:W-:Y:S01]  /*3c930*/  STL.64 [R1+0x200], R4 ;  /* 0x0002000401007387 */ /* 0x000fe20000100a00 */
[----:B------:R-:W-:-:S03]  /*3c940*/  MOV R19, R0 ;  /* 0x0000000000137202 */ /* 0x000fc60000000f00 */
[----:B------:R0:W-:Y:S01]  /*3c950*/  STL.64 [R1+0x208], R6 ;  /* 0x0002080601007387 */ /* 0x0001e20000100a00 */
[----:B------:R-:W-:Y:S01]  /*3c960*/  IMAD.MOV.U32 R2, RZ, RZ, R8 ;  /* 0x000000ffff027224 */ /* 0x000fe200078e0008 */
[----:B------:R-:W-:Y:S02]  /*3c970*/  MOV R0, R9 ;  /* 0x0000000900007202 */ /* 0x000fe40000000f00 */
[----:B0-----:R-:W3:Y:S04]  /*3c980*/  LDL.LU.64 R6, [R1+0x1768] ;  /* 0x0017680001067983 */ /* 0x001ee80000300a00 */
[----:B------:R-:W3:Y:S04]  /*3c990*/  LDL.LU.64 R4, [R1+0x1760] ;  /* 0x0017600001047983 */ /* 0x000ee80000300a00 */
[----:B------:R-:W2:Y:S04]  /*3c9a0*/  LDL.LU.64 R10, [R1+0x1758] ;  /* 0x00175800010a7983 */ /* 0x000ea80000300a00 */
[----:B------:R-:W3:Y:S01]  /*3c9b0*/  LDL.LU.64 R8, [R1+0x1750] ;  /* 0x0017500001087983 */ /* 0x000ee20000300a00 */
[----:B------:R-:W-:Y:S01]  /*3c9c0*/  IMAD.MOV.U32 R20, RZ, RZ, R22 ;  /* 0x000000ffff147224 */ /* 0x000fe200078e0016 */
[----:B------:R-:W-:Y:S01]  /*3c9d0*/  MOV R21, R3 ;  /* 0x0000000300157202 */ /* 0x000fe20000000f00 */
[----:B---3--:R-:W-:Y:S01]  /*3c9e0*/  HMMA.16816.F32 R12, R12, R8, R4 ;  /* 0x000000080c0c723c */ /* 0x008fe20000001804 */
[----:B------:R-:W4:Y:S04]  /*3c9f0*/  LDL.LU.64 R6, [R1+0x1748] ;  /* 0x0017480001067983 */ /* 0x000f280000300a00 */
[----:B------:R-:W4:Y:S11]  /*3ca00*/  LDL.LU.64 R4, [R1+0x1740] ;  /* 0x0017400001047983 */ /* 0x000f360000300a00 */
[----:B------:R-:W-:Y:S07]  /*3ca10*/  @!UPT UIADD3 URZ, URZ, URZ, URZ ;  /* 0x0000003f3f3ff290 */ /* 0x000fee000fffe03f */
[----:B------:R0:W-:Y:S04]  /*3ca20*/  STL.64 [R1+0x1f0], R12 ;  /* 0x0001f00c01007387 */ /* 0x0001e80000100a00 */
[----:B------:R1:W-:Y:S04]  /*3ca30*/  STL.64 [R1+0x1f8], R14 ;  /* 0x0001f80e01007387 */ /* 0x0003e80000100a00 */
[----:B0-----:R-:W3:Y:S04]  /*3ca40*/  LDL.LU R12, [R1+0x520] ;  /* 0x00052000010c7983 */ /* 0x001ee80000300800 */
[----:B------:R-:W3:Y:S04]  /*3ca50*/  LDL.LU R13, [R1+0x524] ;  /* 0x00052400010d7983 */ /* 0x000ee80000300800 */
[----:B-1----:R-:W3:Y:S04]  /*3ca60*/  LDL.LU R14, [R1+0x528] ;  /* 0x00052800010e7983 */ /* 0x002ee80000300800 */
[----:B------:R-:W3:Y:S04]  /*3ca70*/  LDL.LU R15, [R1+0x52c] ;  /* 0x00052c00010f7983 */ /* 0x000ee80000300800 */
[----:B--2---:R-:W-:Y:S04]  /*3ca80*/  STL.64 [R1+0x1700], R10 ;  /* 0x0017000a01007387 */ /* 0x004fe80000100a00 */
[----:B------:R0:W-:Y:S04]  /*3ca90*/  STL.64 [R1+0x16f8], R8 ;  /* 0x0016f80801007387 */ /* 0x0001e80000100a00 */
[----:B0-----:R-:W2:Y:S01]  /*3caa0*/  LDL.LU.64 R8, [R1+0x20] ;  /* 0x0000200001087983 */ /* 0x001ea20000300a00 */
[C---:B----4-:R-:W-:Y:S03]  /*3cab0*/  HMMA.16816.F32 R20, R4.reuse, R20, R24 ;  /* 0x000000140414723c */ /* 0x050fe60000001818 */
[----:B------:R-:W3:Y:S11]  /*3cac0*/  LDL.LU.64 R24, [R1+0x1738] ;  /* 0x0017380001187983 */ /* 0x000ef60000300a00 */
[----:B------:R-:W-:Y:S09]  /*3cad0*/  @!UPT UIADD3 URZ, URZ, URZ, URZ ;  /* 0x0000003f3f3ff290 */ /* 0x000ff2000fffe03f */
[----:B------:R0:W-:Y:S04]  /*3cae0*/  STL.64 [R1+0x1e0], R20 ;  /* 0x0001e01401007387 */ /* 0x0001e80000100a00 */
[----:B------:R1:W-:Y:S04]  /*3caf0*/  STL.64 [R1+0x1e8], R22 ;  /* 0x0001e81601007387 */ /* 0x0003e80000100a00 */
[----:B0-----:R-:W1:Y:S02]  /*3cb00*/  LDL.LU.64 R20, [R1+0x1730] ;  /* 0x0017300001147983 */ /* 0x001e640000300a00 */
[C---:B-1----:R-:W-:Y:S02]  /*3cb10*/  HMMA.16816.F32 R20, R4.reuse, R20, R16 ;  /* 0x000000140414723c */ /* 0x042fe40000001810 */
[----:B------:R-:W4:Y:S01]  /*3cb20*/  LDL.LU.64 R18, [R1+0x1728] ;  /* 0x0017280001127983 */ /* 0x000f220000300a00 */
[----:B------:R-:W4:Y:S11]  /*3cb30*/  LDL.LU.64 R16, [R1+0x1720] ;  /* 0x0017200001107983 */ /* 0x000f360000300a00 */
[----:B------:R-:W-:Y:S09]  /*3cb40*/  @!UPT UIADD3 URZ, URZ, URZ, URZ ;  /* 0x0000003f3f3ff290 */ /* 0x000ff2000fffe03f */
[----:B------:R0:W-:Y:S01]  /*3cb50*/  STL.64 [R1+0x1d0], R20 ;  /* 0x0001d01401007387 */ /* 0x0001e20000100a00 */
[----:B------:R4:W-:Y:S03]  /*3cb60*/  STL.64 [R1+0x1d8], R22 ;  /* 0x0001d81601007387 */ /* 0x0009e60000100a00 */
[----:B0-----:R-:W4:Y:S04]  /*3cb70*/  LDL.LU.64 R20, [R1+0x1718] ;  /* 0x0017180001147983 */ /* 0x001f280000300a00 */
[----:B------:R-:W0:Y:S01]  /*3cb80*/  S2R R3, SR_TID.X ;  /* 0x0000000000037919 */ /* 0x000e220000002100 */
[----:B---3--:R-:W-:Y:S01]  /*3cb90*/  HMMA.16816.F32 R12, R4, R24, R12 ;  /* 0x00000018040c723c */ /* 0x008fe2000000180c */
[----:B0-----:R-:W-:-:S02]  /*3cba0*/  LOP3.LUT R29, R3, 0x7, RZ, 0xc0, !PT ;  /* 0x00000007031d7812 */ /* 0x001fc400078ec0ff */
[----:B------:R-:W-:-:S03]  /*3cbb0*/  SHF.L.U32 R27, R3, 0x7, RZ ;  /* 0x00000007031b7819 */ /* 0x000fc600000006ff */
[----:B------:R-:W-:Y:S02]  /*3cbc0*/  IMAD.SHL.U32 R29, R29, 0x10, RZ ;  /* 0x000000101d1d7824 */ /* 0x000fe400078e00ff */
[----:B----4-:R-:W-:Y:S01]  /*3cbd0*/  HMMA.16816.F32 R20, R4, R20, R16 ;  /* 0x000000140414723c */ /* 0x010fe20000001810 */
[----:B------:R-:W3:Y:S11]  /*3cbe0*/  LDL.LU.64 R16, [R1+0x1710] ;  /* 0x0017100001107983 */ /* 0x000ef60000300a00 */
[----:B------:R-:W-:Y:S11]  /*3cbf0*/  @!UPT UIADD3 URZ, URZ, URZ, URZ ;  /* 0x0000003f3f3ff290 */ /* 0x000ff6000fffe03f */
[----:B------:R-:W-:Y:S01]  /*3cc00*/  STL.64 [R1+0x1c0], R20 ;  /* 0x0001c01401007387 */ /* 0x000fe20000100a00 */
[----:B------:R0:W-:Y:S02]  /*3cc10*/  STL.64 [R1+0x1c8], R22 ;  /* 0x0001c81601007387 */ /* 0x0001e40000100a00 */
[----:B------:R1:W-:Y:S01]  /*3cc20*/  STL.64 [R1+0x1b0], R12 ;  /* 0x0001b00c01007387 */ /* 0x0003e20000100a00 */
[----:B0-----:R-:W-:-:S04]  /*3cc30*/  LOP3.LUT R23, R29, 0x780, R27, 0xf8, !PT ;  /* 0x000007801d177812 */ /* 0x001fc800078ef81b */
[----:B------:R-:W-:-:S04]  /*3cc40*/  LOP3.LUT R23, R23, 0x10, R3, 0x78, !PT ;  /* 0x0000001017177812 */ /* 0x000fc800078e7803 */
[----:B------:R-:W-:Y:S01]  /*3cc50*/  LOP3.LUT R23, R23, 0x40, RZ, 0x3c, !PT ;  /* 0x0000004017177812 */ /* 0x000fe200078e3cff */
[----:B------:R-:W-:Y:S01]  /*3cc60*/  STL.64 [R1+0x1b8], R14 ;  /* 0x0001b80e01007387 */ /* 0x000fe20000100a00 */
[----:B-1----:R-:W-:Y:S01]  /*3cc70*/  IMAD.MOV.U32 R13, RZ, RZ, R24 ;  /* 0x000000ffff0d7224 */ /* 0x002fe200078e0018 */
[----:B------:R-:W-:Y:S02]  /*3cc80*/  MOV R12, R25 ;  /* 0x00000019000c7202 */ /* 0x000fe40000000f00 */
[----:B------:R-:W-:Y:S01]  /*3cc90*/  STL [R1+0x1708], R23 ;  /* 0x0017081701007387 */ /* 0x000fe20000100800 */
[----:B------:R-:W2:Y:S02]  /*3cca0*/  LDL.LU R20, [R1+0x580] ;  /* 0x0005800001147983 */ /* 0x000ea40000300800 */
[----:B------:R-:W2:Y:S01]  /*3ccb0*/  LDL.LU R21, [R1+0x584] ;  /* 0x0005840001157983 */ /* 0x000ea20000300800 */
[----:B------:R0:W1:Y:S01]  /*3ccc0*/  LDSM.16.M88.4 R24, [R23+0x33000] ;  /* 0x033000001718783b */ /* 0x0000620000000200 */
[----:B------:R-:W2:Y:S03]  /*3ccd0*/  LDL.LU R22, [R1+0x588] ;  /* 0x0005880001167983 */ /* 0x000ea60000300800 */
[----:B0-----:R-:W2:Y:S04]  /*3cce0*/  LDL.LU R23, [R1+0x58c] ;  /* 0x00058c0001177983 */ /* 0x001ea80000300800 */
[----:B-1----:R-:W-:Y:S01]  /*3ccf0*/  STL.64 [R1+0x16f0], R26 ;  /* 0x0016f01a01007387 */ /* 0x002fe20000100a00 */
[----:B------:R0:W-:Y:S03]  /*3cd00*/  STL.64 [R1+0x16e8], R24 ;  /* 0x0016e81801007387 */ /* 0x0001e60000100a00 */
[----:B0-----:R-:W4:Y:S01]  /*3cd10*/  LDL.LU R24, [R1+0x600] ;  /* 0x0006000001187983 */ /* 0x001f220000300800 */
[----:B------:R-:W4:Y:S02]  /*3cd20*/  LDL.LU R25, [R1+0x604] ;  /* 0x0006040001197983 */ /* 0x000f240000300800 */
[----:B------:R-:W4:Y:S02]  /*3cd30*/  LDL.LU R26, [R1+0x608] ;  /* 0x00060800011a7983 */ /* 0x000f240000300800 */
[----:B------:R-:W4:Y:S01]  /*3cd40*/  LDL.LU R27, [R1+0x60c] ;  /* 0x00060c00011b7983 */ /* 0x000f220000300800 */
[----:B--2---:R-:W-:Y:S11]  /*3cd50*/  HMMA.16816.F32 R20, R4, R8, R20 ;  /* 0x000000080414723c */ /* 0x004ff60000001814 */
[----:B------:R-:W-:Y:S11]  /*3cd60*/  @!UPT UIADD3 URZ, URZ, URZ, URZ ;  /* 0x0000003f3f3ff290 */ /* 0x000ff6000fffe03f */
[----:B------:R-:W-:Y:S01]  /*3cd70*/  @!UPT UIADD3 URZ, URZ, URZ, URZ ;  /* 0x0000003f3f3ff290 */ /* 0x000fe2000fffe03f */
[----:B------:R-:W-:Y:S01]  /*3cd80*/  STL.64 [R1+0x1a0], R20 ;  /* 0x0001a01401007387 */ /* 0x000fe20000100a00 */
[----:B------:R0:W-:Y:S03]  /*3cd90*/  STL.64 [R1+0x1a8], R22 ;  /* 0x0001a81601007387 */ /* 0x0001e60000100a00 */
[----:B0-----:R-:W2:Y:S04]  /*3cda0*/  LDL.LU R23, [R1+0x1708] ;  /* 0x0017080001177983 */ /* 0x001ea80000300800 */
[----:B------:R-:W0:Y:S01]  /*3cdb0*/  S2R R29, SR_TID.X ;  /* 0x00000000001d7919 */ /* 0x000e220000002100 */
[----:B------:R-:W-:Y:S01]  /*3cdc0*/  SHF.L.U32 R15, R3, 0x7, RZ ;  /* 0x00000007030f7819 */ /* 0x000fe200000006ff */
[----:B------:R-:W-:-:S02]  /*3cdd0*/  MOV R3, R9 ;  /* 0x0000000900037202 */ /* 0x000fc40000000f00 */
[----:B------:R-:W3:Y:S01]  /*3cde0*/  LDL.LU.64 R10, [R1+0x1700] ;  /* 0x00170000010a7983 */ /* 0x000ee20000300a00 */
[----:B0-----:R-:W-:-:S05]  /*3cdf0*/  LOP3.LUT R29, R29, 0x7, RZ, 0xc0, !PT ;  /* 0x000000071d1d7812 */ /* 0x001fca00078ec0ff */
[----:B------:R-:W-:Y:S02]  /*3ce00*/  IMAD.SHL.U32 R18, R29, 0x10, RZ ;  /* 0x000000101d127824 */ /* 0x000fe400078e00ff */
[----:B------:R-:W-:Y:S02]  /*3ce10*/  IMAD.MOV.U32 R29, RZ, RZ, R8 ;  /* 0x000000ffff1d7224 */ /* 0x000fe400078e0008 */
[----:B------:R-:W3:Y:S04]  /*3ce20*/  LDL.LU.64 R8, [R1+0x16f8] ;  /* 0x0016f80001087983 */ /* 0x000ee80000300a00 */
[----:B--2---:R-:W0:Y:S04]  /*3ce30*/  LDSM.16.M88.4 R20, [R23+0x33800] ;  /* 0x033800001714783b */ /* 0x004e280000000200 */
[----:B0-----:R-:W-:Y:S01]  /*3ce40*/  STL.64 [R1+0x1660], R22 ;  /* 0x0016601601007387 */ /* 0x001fe20000100a00 */
[----:B------:R0:W-:Y:S03]  /*3ce50*/  STL.64 [R1+0x1658], R20 ;  /* 0x0016581401007387 */ /* 0x0001e60000100a00 */
[----:B0-----:R-:W3:Y:S01]  /*3ce60*/  LDL.LU R20, [R1+0x5d0] ;  /* 0x0005d00001147983 */ /* 0x001ee20000300800 */
[----:B------:R-:W3:Y:S02]  /*3ce70*/  LDL.LU R21, [R1+0x5d4] ;  /* 0x0005d40001157983 */ /* 0x000ee40000300800 */
[----:B------:R-:W3:Y:S02]  /*3ce80*/  LDL.LU R22, [R1+0x5d8] ;  /* 0x0005d80001167983 */ /* 0x000ee40000300800 */
[----:B------:R-:W3:Y:S01]  /*3ce90*/  LDL.LU R23, [R1+0x5dc] ;  /* 0x0005dc0001177983 */ /* 0x000ee20000300800 */
[----:B------:R-:W0:Y:S01]  /*3cea0*/  S2R R19, SR_TID.X ;  /* 0x0000000000137919 */ /* 0x000e220000002100 */
[----:B------:R-:W-:-:S04]  /*3ceb0*/  LOP3.LUT R14, R18, 0x780, R15, 0xf8, !PT ;  /* 0x00000780120e7812 */ /* 0x000fc800078ef80f */
[----:B0-----:R-:W-:-:S04]  /*3cec0*/  LOP3.LUT R14, R14, 0x10, R19, 0x78, !PT ;  /* 0x000000100e0e7812 */ /* 0x001fc800078e7813 */
[----:B------:R-:W-:Y:S01]  /*3ced0*/  LOP3.LUT R14, R14, 0x60, RZ, 0x3c, !PT ;  /* 0x000000600e0e7812 */ /* 0x000fe200078e3cff */
[----:B---3--:R-:W-:Y:S04]  /*3cee0*/  HMMA.16816.F32 R20, R4, R16, R20 ;  /* 0x000000100414723c */ /* 0x008fe80000001814 */
[----:B------:R-:W0:Y:S04]  /*3cef0*/  LDSM.16.M88.4 R16, [R14+0x30000] ;  /* 0x030000000e10783b */ /* 0x000e280000000200 */
[----:B0-----:R-:W-:Y:S11]  /*3cf00*/  STL.64 [R1+0x15e0], R18 ;  /* 0x0015e01201007387 */ /* 0x001ff60000100a00 */
[----:B------:R-:W-:Y:S04]  /*3cf10*/  @!UPT UIADD3 URZ, URZ, URZ, URZ ;  /* 0x0000003f3f3ff290 */ /* 0x000fe8000fffe03f */
[----:B------:R-:W-:Y:S02]  /*3cf20*/  STL.64 [R1+0x190], R20 ;  /* 0x0001901401007387 */ /* 0x000fe40000100a00 */
[----:B------:R-:W-:Y:S02]  /*3cf30*/  STL.64 [R1+0x198], R22 ;  /* 0x0001981601007387 */ /* 0x000fe40000100a00 */
[----:B------:R0:W-:Y:S02]  /*3cf40*/  STL.64 [R1+0x15d8], R16 ;  /* 0x0015d81001007387 */ /* 0x0001e40000100a00 */
[----:B0-----:R-:W-:Y:S01]  /*3cf50*/  IMAD.MOV.U32 R16, RZ, RZ, R2 ;  /* 0x000000ffff107224 */ /* 0x001fe200078e0002 */
[----:B------:R-:W-:-:S07]  /*3cf60*/  MOV R17, R0 ;  /* 0x0000000000117202 */ /* 0x000fce0000000f00 */
[----:B----4-:R-:W-:Y:S11]  /*3cf70*/  HMMA.16816.F32 R20, R4, R16, R24 ;  /* 0x000000100414723c */ /* 0x010ff60000001818 */
[----:B------:R-:W-:Y:S11]  /*3cf80*/  @!UPT UIADD3 URZ, URZ, URZ, URZ ;  /* 0x0000003f3f3ff290 */ /* 0x000ff6000fffe03f */
[----:B------:R-:W-:Y:S01]  /*3cf90*/  @!UPT UIADD3 URZ, URZ, URZ, URZ ;  /* 0x0000003f3f3ff290 */ /* 0x000fe2000fffe03f */
[----:B------:R0:W-:Y:S01]  /*3cfa0*/  STL.64 [R1+0x180], R20 ;  /* 0x0001801401007387 */ /* 0x0001e20000100a00 */
[----:B------:R-:W-:Y:S02]  /*3cfb0*/  STL.64 [R1+0x16d0], R16 ;  /* 0x0016d01001007387 */ /* 0x000fe40000100a00 */
[----:B------:R-:W-:Y:S01]  /*3cfc0*/  IMAD.MOV.U32 R2, RZ, RZ, R22 ;  /* 0x000000ffff027224 */ /* 0x000fe200078e0016 */
[----:B------:R-:W-:Y:S01]  /*3cfd0*/  MOV R0, R23 ;  /* 0x0000001700007202 */ /* 0x000fe20000000f00 */
[----:B0-----:R-:W2:Y:S01]  /*3cfe0*/  LDL.LU R20, [R1+0x610] ;  /* 0x0006100001147983 */ /* 0x001ea20000300800 */
[----:B------:R-:W2:Y:S02]  /*3cff0*/  LDL.LU R21, [R1+0x614] ;  /* 0x0006140001157983 */ /* 0x000ea40000300800 */
[----:B------:R-:W3:Y:S02]  /*3d000*/  LDL.LU R22, [R1+0x618] ;  /* 0x0006180001167983 */ /* 0x000ee40000300800 */
[----:B------:R-:W3:Y:S02]  /*3d010*/  LDL.LU R23, [R1+0x61c] ;  /* 0x00061c0001177983 */ /* 0x000ee40000300800 */
[----:B---3--:R-:W-:Y:S01]  /*3d020*/  STL.64 [R1+0x1678], R22 ;  /* 0x0016781601007387 */ /* 0x008fe20000100a00 */
[----:B--2---:R0:W-:Y:S03]  /*3d030*/  STL.64 [R1+0x1670], R20 ;  /* 0x0016701401007387 */ /* 0x0041e60000100a00 */
[----:B0-----:R-:W2:Y:S01]  /*3d040*/  LDL.LU R20, [R1+0x620] ;  /* 0x0006200001147983 */ /* 0x001ea20000300800 */
[----:B------:R-:W2:Y:S02]  /*3d050*/  LDL.LU R21, [R1+0x624] ;  /* 0x0006240001157983 */ /* 0x000ea40000300800 */
[----:B------:R-:W3:Y:S02]  /*3d060*/  LDL.LU R22, [R1+0x628] ;  /* 0x0006280001167983 */ /* 0x000ee40000300800 */
[----:B------:R-:W3:Y:S01]  /*3d070*/  LDL.LU R23, [R1+0x62c] ;  /* 0x00062c0001177983 */ /* 0x000ee20000300800 */
[----:B------:R-:W4:Y:S01]  /*3d080*/  LDL.LU R24, [R1+0x5f0] ;  /* 0x0005f00001187983 */ /* 0x000f220000300800 */
[----:B------:R-:W4:Y:S02]  /*3d090*/  LDL.LU R25, [R1+0x5f4] ;  /* 0x0005f40001197983 */ /* 0x000f240000300800 */
[----:B------:R-:W4:Y:S02]  /*3d0a0*/  LDL.LU R26, [R1+0x5f8] ;  /* 0x0005f800011a7983 */ /* 0x000f240000300800 */
[----:B------:R-:W4:Y:S01]  /*3d0b0*/  LDL.LU R27, [R1+0x5fc] ;  /* 0x0005fc00011b7983 */ /* 0x000f220000300800 */
[----:B---3--:R-:W-:Y:S01]  /*3d0c0*/  STL.64 [R1+0x1688], R22 ;  /* 0x0016881601007387 */ /* 0x008fe20000100a00 */
[----:B--2---:R0:W-:Y:S03]  /*3d0d0*/  STL.64 [R1+0x1680], R20 ;  /* 0x0016801401007387 */ /* 0x0041e60000100a00 */
[----:B0-----:R-:W2:Y:S01]  /*3d0e0*/  LDL.LU R20, [R1+0x630] ;  /* 0x0006300001147983 */ /* 0x001ea20000300800 */
[----:B------:R-:W2:Y:S02]  /*3d0f0*/  LDL.LU R21, [R1+0x634] ;  /* 0x0006340001157983 */ /* 0x000ea40000300800 */
[----:B------:R-:W3:Y:S02]  /*3d100*/  LDL.LU R22, [R1+0x638] ;  /* 0x0006380001167983 */ /* 0x000ee40000300800 */
[----:B------:R-:W3:Y:S02]  /*3d110*/  LDL.LU R23, [R1+0x63c] ;  /* 0x00063c0001177983 */ /* 0x000ee40000300800 */
[----:B---3--:R-:W-:Y:S01]  /*3d120*/  STL.64 [R1+0x1698], R22 ;  /* 0x0016981601007387 */ /* 0x008fe20000100a00 */
[----:B--2---:R0:W-:Y:S02]  /*3d130*/  STL.64 [R1+0x1690], R20 ;  /* 0x0016901401007387 */ /* 0x0041e40000100a00 */
[----:B------:R-:W2:Y:S02]  /*3d140*/  LDL.LU R16, [R1+0x660] ;  /* 0x0006600001107983 */ /* 0x000ea40000300800 */
[----:B------:R-:W2:Y:S01]  /*3d150*/  LDL.LU R17, [R1+0x664] ;  /* 0x0006640001117983 */ /* 0x000ea20000300800 */
[----:B------:R-:W3:Y:S01]  /*3d160*/  LDL.LU R18, [R1+0x668] ;  /* 0x0006680001127983 */ /* 0x000ee20000300800 */
[----:B------:R-:W3:Y:S02]  /*3d170*/  LDL.LU R19, [R1+0x66c] ;  /* 0x00066c0001137983 */ /* 0x000ee40000300800 */
[----:B0-----:R-:W-:Y:S01]  /*3d180*/  IMAD.MOV.U32 R20, RZ, RZ, R13 ;  /* 0x000000ffff147224 */ /* 0x001fe200078e000d */
[----:B------:R-:W-:Y:S01]  /*3d190*/  MOV R21, R12 ;  /* 0x0000000c00157202 */ /* 0x000fe20000000f00 */
[----:B------:R-:W0:Y:S02]  /*3d1a0*/  S2R R15, SR_TID.X ;  /* 0x00000000000f7919 */ /* 0x000e240000002100 */
[----:B0-----:R-:W-:-:S02]  /*3d1b0*/  LOP3.LUT R14, R15, 0x7, RZ, 0xc0, !PT ;  /* 0x000000070f0e7812 */ /* 0x001fc400078ec0ff */
[----:B------:R-:W-:-:S03]  /*3d1c0*/  SHF.L.U32 R13, R15, 0x7, RZ ;  /* 0x000000070f0d7819 */ /* 0x000fc600000006ff */
[----:B------:R-:W-:Y:S01]  /*3d1d0*/  IMAD.SHL.U32 R14, R14, 0x10, RZ ;  /* 0x000000100e0e7824 */ /* 0x000fe200078e00ff */
[----:B---3--:R-:W-:Y:S01]  /*3d1e0*/  STL.64 [R1+0x16e0], R18 ;  /* 0x0016e01201007387 */ /* 0x008fe20000100a00 */
[----:B--2---:R0:W-:Y:S03]  /*3d1f0*/  STL.64 [R1+0x16d8], R16 ;  /* 0x0016d81001007387 */ /* 0x0041e60000100a00 */
[----:B0-----:R-:W2:Y:S01]  /*3d200*/  LDL.LU R16, [R1+0x670] ;  /* 0x0006700001107983 */ /* 0x001ea20000300800 */
[----:B------:R-:W2:Y:S02]  /*3d210*/  LDL.LU R17, [R1+0x674] ;  /* 0x0006740001117983 */ /* 0x000ea40000300800 */
[----:B------:R-:W2:Y:S02]  /*3d220*/  LDL.LU R18, [R1+0x678] ;  /* 0x0006780001127983 */ /* 0x000ea40000300800 */
[----:B------:R-:W2:Y:S01]  /*3d230*/  LDL.LU R19, [R1+0x67c] ;  /* 0x00067c0001137983 */ /* 0x000ea20000300800 */
[----:B------:R0:W-:Y:S04]  /*3d240*/  STL.64 [R1+0x16b0], R20 ;  /* 0x0016b01401007387 */ /* 0x0001e80000100a00 */
[----:B0-----:R-:W3:Y:S01]  /*3d250*/  LDL.LU.64 R20, [R1+0x40] ;  /* 0x0000400001147983 */ /* 0x001ee20000300a00 */
[----:B------:R-:W-:-:S04]  /*3d260*/  LOP3.LUT R23, R14, 0x780, R13, 0xf8, !PT ;  /* 0x000007800e177812 */ /* 0x000fc800078ef80d */
[----:B------:R-:W-:-:S04]  /*3d270*/  LOP3.LUT R23, R23, 0x10, R15, 0x78, !PT ;  /* 0x0000001017177812 */ /* 0x000fc800078e780f */
[----:B------:R-:W-:-:S05]  /*3d280*/  LOP3.LUT R23, R23, 0x60, RZ, 0x3c, !PT ;  /* 0x0000006017177812 */ /* 0x000fca00078e3cff */
[----:B------:R-:W0:Y:S01]  /*3d290*/  LDSM.16.M88.4 R12, [R23+0x30800] ;  /* 0x03080000170c783b */ /* 0x000e220000000200 */
[----:B----4-:R-:W-:Y:S03]  /*3d2a0*/  HMMA.16816.F32 R4, R4, R8, R24 ;  /* 0x000000080404723c */ /* 0x010fe60000001818 */
[----:B---3--:R1:W-:Y:S04]  /*3d2b0*/  STL.64 [R1+0x16c8], R20 ;  /* 0x0016c81401007387 */ /* 0x0083e80000100a00 */
[----:B-1----:R-:W3:Y:S01]  /*3d2c0*/  LDL.LU.64 R20, [R1+0x50] ;  /* 0x0000500001147983 */ /* 0x002ee20000300a00 */
[----:B------:R-:W-:Y:S02]  /*3d2d0*/  STL [R1+0x14a4], R0 ;  /* 0x0014a40001007387 */ /* 0x000fe40000100800 */
[----:B------:R-:W-:Y:S02]  /*3d2e0*/  STL [R1+0x14a0], R2 ;  /* 0x0014a00201007387 */ /* 0x000fe40000100800 */
[----:B0-----:R-:W-:Y:S01]  /*3d2f0*/  STL.64 [R1+0x1588], R14 ;  /* 0x0015880e01007387 */ /* 0x001fe20000100a00 */
[----:B------:R0:W-:Y:S04]  /*3d300*/  STL.64 [R1+0x1580], R12 ;  /* 0x0015800c01007387 */ /* 0x0001e80000100a00 */
[----:B0-----:R-:W2:Y:S01]  /*3d310*/  LDL.LU.64 R12, [R1+0x60] ;  /* 0x00006000010c7983 */ /* 0x001ea20000300a00 */
[----:B------:R-:W4:Y:S02]  /*3d320*/  LDL.64 R14, [R1+0x68] ;  /* 0x00006800010e7983 */ /* 0x000f240000100a00 */
[----:B------:R-:W2:Y:S02]  /*3d330*/  LDL.LU.64 R26, [R1+0x16f0] ;  /* 0x0016f000011a7983 */ /* 0x000ea40000300a00 */
[----:B------:R-:W2:Y:S01]  /*3d340*/  LDL.LU.64 R24, [R1+0x16e8] ;  /* 0x0016e80001187983 */ /* 0x000ea20000300a00 */
[----:B------:R-:W-:Y:S01]  /*3d350*/  STL.64 [R1+0x16a8], R10 ;  /* 0x0016a80a01007387 */ /* 0x000fe20000100a00 */
[----:B------:R0:W-:Y:S02]  /*3d360*/  STL.64 [R1+0x16a0], R8 ;  /* 0x0016a00801007387 */ /* 0x0001e40000100a00 */
[----:B------:R-:W-:Y:S02]  /*3d370*/  STL.64 [R1+0x170], R4 ;  /* 0x0001700401007387 */ /* 0x000fe40000100a00 */
[----:B------:R-:W-:Y:S02]  /*3d380*/  STL.64 [R1+0x178], R6 ;  /* 0x0001780601007387 */ /* 0x000fe40000100a00 */
[----:B------:R-:W1:Y:S04]  /*3d390*/  LDSM.16.M88.4 R4, [R23+0x31000] ;  /* 0x031000001704783b */ /* 0x000e680000000200 */
[----:B0-----:R-:W3:Y:S01]  /*3d3a0*/  LDL.LU R8, [R1+0x640] ;  /* 0x0006400001087983 */ /* 0x001ee20000300800 */
[----:B------:R-:W3:Y:S02]  /*3d3b0*/  LDL.LU R9, [R1+0x644] ;  /* 0x0006440001097983 */ /* 0x000ee40000300800 */
[----:B------:R-:W3:Y:S02]  /*3d3c0*/  LDL.LU R10, [R1+0x648] ;  /* 0x00064800010a7983 */ /* 0x000ee40000300800 */
[----:B------:R-:W3:Y:S01]  /*3d3d0*/  LDL.LU R11, [R1+0x64c] ;  /* 0x00064c00010b7983 */ /* 0x000ee20000300800 */
[C---:B--2---:R-:W-:Y:S01]  /*3d3e0*/  HMMA.16816.F32 R16, R24.reuse, R12, R16 ;  /* 0x0000000c1810723c */ /* 0x044fe20000001810 */
[----:B---3--:R-:W-:Y:S01]  /*3d3f0*/  STL.64 [R1+0x16c0], R10 ;  /* 0x0016c00a01007387 */ /* 0x008fe20000100a00 */
[----:B------:R0:W-:Y:S03]  /*3d400*/  STL.64 [R1+0x16b8], R8 ;  /* 0x0016b80801007387 */ /* 0x0001e60000100a00 */
[----:B0-----:R-:W2:Y:S01]  /*3d410*/  LDL.LU R8, [R1+0x650] ;  /* 0x0006500001087983 */ /* 0x001ea20000300800 */
[----:B------:R-:W2:Y:S02]  /*3d420*/  LDL.LU R9, [R1+0x654] ;  /* 0x0006540001097983 */ /* 0x000ea40000300800 */
[----:B------:R-:W2:Y:S02]  /*3d430*/  LDL.LU R10, [R1+0x658] ;  /* 0x00065800010a7983 */ /* 0x000ea40000300800 */
[----:B------:R-:W2:Y:S01]  /*3d440*/  LDL.LU R11, [R1+0x65c] ;  /* 0x00065c00010b7983 */ /* 0x000ea20000300800 */
[----:B-1----:R-:W-:Y:S01]  /*3d450*/  STL.64 [R1+0x1500], R6 ;  /* 0x0015000601007387 */ /* 0x002fe20000100a00 */
[----:B------:R-:W-:Y:S11]  /*3d460*/  STL.64 [R1+0x14f8], R4 ;  /* 0x0014f80401007387 */ /* 0x000ff60000100a00 */
[----:B------:R-:W-:Y:S02]  /*3d470*/  STL.64 [R1+0x160], R16 ;  /* 0x0001601001007387 */ /* 0x000fe40000100a00 */
[----:B------:R0:W-:Y:S02]  /*3d480*/  STL.64 [R1+0x168], R18 ;  /* 0x0001681201007387 */ /* 0x0001e40000100a00 */
[----:B0-----:R-:W3:Y:S01]  /*3d490*/  LDL.LU.64 R18, [R1+0x16e0] ;  /* 0x0016e00001127983 */ /* 0x001ee20000300a00 */
[----:B------:R-:W3:Y:S02]  /*3d4a0*/  LDL.LU.64 R16, [R1+0x16d8] ;  /* 0x0016d80001107983 */ /* 0x000ee40000300a00 */
[C---:B---3--:R-:W-:Y:S11]  /*3d4b0*/  HMMA.16816.F32 R16, R24.reuse, R20, R16 ;  /* 0x000000141810723c */ /* 0x048ff60000001810 */
[----:B------:R-:W-:Y:S11]  /*3d4c0*/  @!UPT UIADD3 URZ, URZ, URZ, URZ ;  /* 0x0000003f3f3ff290 */ /* 0x000ff6000fffe03f */
[----:B------:R-:W-:Y:S01]  /*3d4d0*/  @!UPT UIADD3 URZ, URZ, URZ, URZ ;  /* 0x0000003f3f3ff290 */ /* 0x000fe2000fffe03f */
[----:B------:R0:W-:Y:S01]  /*3d4e0*/  STL.64 [R1+0x150], R16 ;  /* 0x0001501001007387 */ /* 0x0001e20000100a00 */
[----:B------:R1:W-:Y:S03]  /*3d4f0*/  STL.64 [R1+0x158], R18 ;  /* 0x0001581201007387 */ /* 0x0003e60000100a00 */
[----:B0-----:R-:W3:Y:S01]  /*3d500*/  LDL.LU.64 R16, [R1+0x16d0] ;  /* 0x0016d00001107983 */ /* 0x001ee20000300a00 */
[----:B-1----:R-:W-:Y:S01]  /*3d510*/  IMAD.MOV.U32 R19, RZ, RZ, R20 ;  /* 0x000000ffff137224 */ /* 0x002fe200078e0014 */
[----:B------:R-:W-:Y:S02]  /*3d520*/  MOV R18, R21 ;  /* 0x0000001500127202 */ /* 0x000fe40000000f00 */
[----:B------:R-:W2:Y:S01]  /*3d530*/  LDL.LU.64 R20, [R1+0x16c8] ;  /* 0x0016c80001147983 */ /* 0x000ea20000300a00 */
[----:B------:R-:W-:Y:S01]  /*3d540*/  IMAD.MOV.U32 R4, RZ, RZ, R29 ;  /* 0x000000ffff047224 */ /* 0x000fe200078e001d */
[----:B------:R-:W-:Y:S01]  /*3d550*/  MOV R5, R3 ;  /* 0x0000000300057202 */ /* 0x000fe20000000f00 */
[C---:B--2---:R-:W-:Y:S01]  /*3d560*/  HMMA.16816.F32 R8, R24.reuse, R20, R8 ;  /* 0x000000141808723c */ /* 0x044fe20000001808 */
[----:B------:R-:W-:Y:S01]  /*3d570*/  IMAD.MOV.U32 R3, RZ, RZ, R20 ;  /* 0x000000ffff037224 */ /* 0x000fe200078e0014 */
[----:B------:R-:W-:Y:S11]  /*3d580*/  MOV R29, R21 ;  /* 0x00000015001d7202 */ /* 0x000ff60000000f00 */
[----:B------:R-:W-:Y:S10]  /*3d590*/  @!UPT UIADD3 URZ, URZ, URZ, URZ ;  /* 0x0000003f3f3ff290 */ /* 0x000ff4000fffe03f */
[----:B------:R-:W-:Y:S01]  /*3d5a0*/  STL.64 [R1+0x140], R8 ;  /* 0x0001400801007387 */ /* 0x000fe20000100a00 */
[----:B------:R0:W-:Y:S03]  /*3d5b0*/  STL.64 [R1+0x148], R10 ;  /* 0x0001480a01007387 */ /* 0x0001e60000100a00 */
[----:B0-----:R-:W2:Y:S01]  /*3d5c0*/  LDL.LU.64 R10, [R1+0x16c0] ;  /* 0x0016c000010a7983 */ /* 0x001ea20000300a00 */
[----:B------:R-:W2:Y:S02]  /*3d5d0*/  LDL.LU.64 R8, [R1+0x16b8] ;  /* 0x0016b80001087983 */ /* 0x000ea40000300a00 */
[----:B------:R-:W2:Y:S02]  /*3d5e0*/  LDL.LU.64 R20, [R1+0x16b0] ;  /* 0x0016b00001147983 */ /* 0x000ea40000300a00 */
[C---:B--2---:R-:W-:Y:S01]  /*3d5f0*/  HMMA.16816.F32 R20, R24.reuse, R20, R8 ;  /* 0x000000141814723c */ /* 0x044fe20000001808 */
[----:B------:R-:W2:Y:S01]  /*3d600*/  LDL.LU.64 R10, [R1+0x16a8] ;  /* 0x0016a800010a7983 */ /* 0x000ea20000300a00 */
[----:B------:R-:W2:Y:S11]  /*3d610*/  LDL.LU.64 R8, [R1+0x16a0] ;  /* 0x0016a00001087983 */ /* 0x000eb60000300a00 */
[----:B------:R-:W-:Y:S10]  /*3d620*/  @!UPT UIADD3 URZ, URZ, URZ, URZ ;  /* 0x0000003f3f3ff290 */ /* 0x000ff4000fffe03f */
[----:B------:R-:W-:Y:S01]  /*3d630*/  STL.64 [R1+0x130], R20 ;  /* 0x0001301401007387 */ /* 0x000fe20000100a00 */
[----:B------:R0:W-:Y:S03]  /*3d640*/  STL.64 [R1+0x138], R22 ;  /* 0x0001381601007387 */ /* 0x0001e60000100a00 */
[----:B0-----:R-:W2:Y:S01]  /*3d650*/  LDL.LU.64 R22, [R1+0x1698] ;  /* 0x0016980001167983 */ /* 0x001ea20000300a00 */
[----:B------:R-:W2:Y:S02]  /*3d660*/  LDL.LU.64 R20, [R1+0x1690] ;  /* 0x0016900001147983 */ /* 0x000ea40000300a00 */
[C---:B--2---:R-:W-:Y:S11]  /*3d670*/  HMMA.16816.F32 R20, R24.reuse, R4, R20 ;  /* 0x000000041814723c */ /* 0x044ff60000001814 */
[----:B------:R-:W-:Y:S11]  /*3d680*/  @!UPT UIADD3 URZ, URZ, URZ, URZ ;  /* 0x0000003f3f3ff290 */ /* 0x000ff6000fffe03f */
[----:B------:R-:W-:Y:S01]  /*3d690*/  @!UPT UIADD3 URZ, URZ, URZ, URZ ;  /* 0x0000003f3f3ff290 */ /* 0x000fe2000fffe03f */
[----:B------:R-:W-:Y:S01]  /*3d6a0*/  STL.64 [R1+0x120], R20 ;  /* 0x0001201401007387 */ /* 0x000fe20000100a00 */
[----:B------:R0:W-:Y:S03]  /*3d6b0*/  STL.64 [R1+0x128], R22 ;  /* 0x0001281601007387 */ /* 0x0001e60000100a00 */
[----:B0-----:R-:W2:Y:S01]  /*3d6c0*/  LDL.LU.64 R22, [R1+0x1688] ;  /* 0x0016880001167983 */ /* 0x001ea20000300a00 */
[----:B------:R-:W2:Y:S02]  /*3d6d0*/  LDL.LU.64 R20, [R1+0x1680] ;  /* 0x0016800001147983 */ /* 0x000ea40000300a00 */
[----:B------:R0:W-:Y:S02]  /*3d6e0*/  STL.64 [R1+0x1618], R4 ;  /* 0x0016180401007387 */ /* 0x0001e40000100a00 */
[----:B0-----:R-:W2:Y:S02]  /*3d6f0*/  LDL.LU.64 R4, [R1+0x10] ;  /* 0x0000100001047983 */ /* 0x001ea40000300a00 */
[C---:B--2---:R-:W-:Y:S01]  /*3d700*/  HMMA.16816.F32 R20, R24.reuse, R4, R20 ;  /* 0x000000041814723c */ /* 0x044fe20000001814 */
[----:B------:R-:W-:Y:S01]  /*3d710*/  IMAD.MOV.U32 R2, RZ, RZ, R4 ;  /* 0x000000ffff027224 */ /* 0x000fe200078e0004 */
[----:B------:R-:W-:Y:S11]  /*3d720*/  MOV R0, R5 ;  /* 0x0000000500007202 */ /* 0x000ff60000000f00 */
[----:B------:R-:W-:Y:S10]  /*3d730*/  @!UPT UIADD3 URZ, URZ, URZ, URZ ;  /* 0x0000003f3f3ff290 */ /* 0x000ff4000fffe03f */
[----:B------:R-:W-:Y:S01]  /*3d740*/  STL.64 [R1+0x110], R20 ;  /* 0x0001101401007387 */ /* 0x000fe20000100a00 */
[----:B------:R0:W-:Y:S03]  /*3d750*/  STL.64 [R1+0x118], R22 ;  /* 0x0001181601007387 */ /* 0x0001e60000100a00 */
[----:B0-----:R-:W3:Y:S01]  /*3d760*/  LDL.LU.64 R22, [R1+0x1678] ;  /* 0x0016780001167983 */ /* 0x001ee20000300a00 */
[----:B------:R-:W3:Y:S02]  /*3d770*/  LDL.LU.64 R20, [R1+0x1670] ;  /* 0x0016700001147983 */ /* 0x000ee40000300a00 */
[----:B------:R-:W2:Y:S02]  /*3d780*/  LDL.LU R4, [R1+0x500] ;  /* 0x0005000001047983 */ /* 0x000ea40000300800 */
[----:B------:R-:W2:Y:S01]  /*3d790*/  LDL.LU R5, [R1+0x504] ;  /* 0x0005040001057983 */ /* 0x000ea20000300800 */
[----:B------:R-:W2:Y:S01]  /*3d7a0*/  LDL.LU R6, [R1+0x508] ;  /* 0x0005080001067983 */ /* 0x000ea20000300800 */
[----:B------:R-:W2:Y:S01]  /*3d7b0*/  LDL.LU R7, [R1+0x50c] ;  /* 0x00050c0001077983 */ /* 0x000ea20000300800 */
[C---:B---3--:R-:W-:Y:S02]  /*3d7c0*/  HMMA.16816.F32 R20, R24.reuse, R16, R20 ;  /* 0x000000101814723c */ /* 0x048fe40000001814 */
[----:B--2---:R-:W-:Y:S01]  /*3d7d0*/  STL.64 [R1+0x1628], R6 ;  /* 0x0016280601007387 */ /* 0x004fe20000100a00 */
[----:B------:R0:W-:Y:S02]  /*3d7e0*/  STL.64 [R1+0x1620], R4 ;  /* 0x0016200401007387 */ /* 0x0001e40000100a00 */
[----:B0-----:R-:W-:Y:S01]  /*3d7f0*/  IMAD.MOV.U32 R4, RZ, RZ, R3 ;  /* 0x000000ffff047224 */ /* 0x001fe200078e0003 */
[----:B------:R-:W-:Y:S01]  /*3d800*/  MOV R5, R29 ;  /* 0x0000001d00057202 */ /* 0x000fe20000000f00 */
[----:B------:R-:W2:Y:S01]  /*3d810*/  LDL.LU R3, [R1+0x166c] ;  /* 0x00166c0001037983 */ /* 0x000ea20000300800 */
[----:B------:R-:W3:Y:S03]  /*3d820*/  LDL.LU R29, [R1+0x1668] ;  /* 0x00166800011d7983 */ /* 0x000ee60000300800 */
[----:B------:R-:W-:Y:S11]  /*3d830*/  STL.64 [R1+0x1640], R4 ;  /* 0x0016400401007387 */ /* 0x000ff60000100a00 */
[----:B------:R-:W-:Y:S01]  /*3d840*/  @!UPT UIADD3 URZ, URZ, URZ, URZ ;  /* 0x0000003f3f3ff290 */ /* 0x000fe2000fffe03f */
[----:B------:R-:W-:Y:S02]  /*3d850*/  STL.64 [R1+0x100], R20 ;  /* 0x0001001401007387 */ /* 0x000fe40000100a00 */
[----:B------:R0:W-:Y:S02]  /*3d860*/  STL.64 [R1+0x108], R22 ;  /* 0x0001081601007387 */ /* 0x0001e40000100a00 */
[----:B0-----:R-:W2:Y:S01]  /*3d870*/  LDL.LU.64 R22, [R1+0x1660] ;  /* 0x0016600001167983 */ /* 0x001ea20000300a00 */
[----:B------:R-:W2:Y:S02]  /*3d880*/  LDL.LU.64 R20, [R1+0x1658] ;  /* 0x0016580001147983 */ /* 0x000ea40000300a00 */
[----:B------:R0:W-:Y:S01]  /*3d890*/  STL.64 [R1+0x15f8], R16 ;  /* 0x0015f81001007387 */ /* 0x0001e20000100a00 */
[----:B------:R-:W-:Y:S01]  /*3d8a0*/  MOV R5, R18 ;  /* 0x0000001200057202 */ /* 0x000fe20000000f00 */
[----:B------:R-:W-:Y:S01]  /*3d8b0*/  IMAD.MOV.U32 R4, RZ, RZ, R19 ;  /* 0x000000ffff047224 */ /* 0x000fe200078e0013 */
[----:B0-----:R-:W2:Y:S01]  /*3d8c0*/  LDL.LU R16, [R1+0x5e0] ;  /* 0x0005e00001107983 */ /* 0x001ea20000300800 */
[----:B------:R-:W2:Y:S02]  /*3d8d0*/  LDL.LU R17, [R1+0x5e4] ;  /* 0x0005e40001117983 */ /* 0x000ea40000300800 */
[----:B------:R-:W2:Y:S02]  /*3d8e0*/  LDL.LU R18, [R1+0x5e8] ;  /* 0x0005e80001127983 */ /* 0x000ea40000300800 */
[----:B------:R-:W2:Y:S02]  /*3d8f0*/  LDL.LU R19, [R1+0x5ec] ;  /* 0x0005ec0001137983 */ /* 0x000ea40000300800 */
[----:B--2---:R-:W-:Y:S07]  /*3d900*/  HMMA.16816.F32 R24, R24, R8, R16 ;  /* 0x000000081818723c */ /* 0x004fee0000001810 */
[----:B------:R-:W-:Y:S01]  /*3d910*/  IMAD.MOV.U32 R16, RZ, RZ, R2 ;  /* 0x000000ffff107224 */ /* 0x000fe200078e0002 */
[----:B------:R-:W-:Y:S11]  /*3d920*/  MOV R17, R0 ;  /* 0x0000000000117202 */ /* 0x000ff60000000f00 */
[----:B------:R-:W-:Y:S04]  /*3d930*/  @!UPT UIADD3 URZ, URZ, URZ, URZ ;  /* 0x0000003f3f3ff290 */ /* 0x000fe8000fffe03f */
[----:B------:R-:W-:Y:S01]  /*3d940*/  STL.64 [R1+0xf0], R24 ;  /* 0x0000f01801007387 */ /* 0x000fe20000100a00 */
[----:B------:R-:W-:Y:S02]  /*3d950*/  STL.64 [R1+0xf8], R26 ;  /* 0x0000f81a01007387 */ /* 0x000fe40000100a00 */
[----:B------:R0:W-:Y:S02]  /*3d960*/  STL.64 [R1+0x1610], R16 ;  /* 0x0016101001007387 */ /* 0x0001e40000100a00 */
[----:B0-----:R-:W2:Y:S01]  /*3d970*/  LDL.LU R16, [R1+0x4f0] ;  /* 0x0004f00001107983 */ /* 0x001ea20000300800 */
[----:B------:R-:W2:Y:S02]  /*3d980*/  LDL.LU R17, [R1+0x4f4] ;  /* 0x0004f40001117983 */ /* 0x000ea40000300800 */
[----:B------:R-:W2:Y:S02]  /*3d990*/  LDL.LU R18, [R1+0x4f8] ;  /* 0x0004f80001127983 */ /* 0x000ea40000300800 */
[----:B------:R-:W2:Y:S02]  /*3d9a0*/  LDL.LU R19, [R1+0x4fc] ;  /* 0x0004fc0001137983 */ /* 0x000ea40000300800 */
[----:B--2---:R-:W-:Y:S01]  /*3d9b0*/  STL.64 [R1+0x1638], R18 ;  /* 0x0016381201007387 */ /* 0x004fe20000100a00 */
[----:B------:R0:W-:Y:S03]  /*3d9c0*/  STL.64 [R1+0x1630], R16 ;  /* 0x0016301001007387 */ /* 0x0001e60000100a00 */
        /* <DEDUP_REMOVED lines=16> */
[----:B------:R-:W3:Y:S01]  /*3dad0*/  LDL.LU.64 R24, [R1+0x30] ;  /* 0x0000300001187983 */ /* 0x000ee20000300a00 */
[----:B------:R-:W3:Y:S02]  /*3dae0*/  LDL.64 R26, [R1+0x38] ;  /* 0x00003800011a7983 */ /* 0x000ee40000100a00 */
[----:B----4-:R0:W-:Y:S01]  /*3daf0*/  STL.64 [R1+0x1600], R14 ;  /* 0x0016000e01007387 */ /* 0x0101e20000100a00 */
[C---:B--2---:R-:W-:Y:S08]  /*3db00*/  HMMA.16816.F32 R4, R20.reuse, R4, R16 ;  /* 0x000000041404723c */ /* 0x044ff00000001810 */
[----:B---3--:R-:W-:Y:S01]  /*3db10*/  HMMA.16816.F32 R8, R20, R12, R8 ;  /* 0x0000000c1408723c */ /* 0x008fe20000001808 */
[----:B------:R-:W2:Y:S11]  /*3db20*/  LDL.LU R12, [R1+0x4e0] ;  /* 0x0004e000010c7983 */ /* 0x000eb60000300800 */
[----:B------:R-:W-:Y:S11]  /*3db30*/  @!UPT UIADD3 URZ, URZ, URZ, URZ ;  /* 0x0000003f3f3ff290 */ /* 0x000ff6000fffe03f */
[----:B------:R1:W-:Y:S01]  /*3db40*/  STL.64 [R1+0xe0], R8 ;  /* 0x0000e00801007387 */ /* 0x0003e20000100a00 */
[----:B------:R-:W-:Y:S02]  /*3db50*/  STL.64 [R1+0xe8], R10 ;  /* 0x0000e80a01007387 */ /* 0x000fe40000100a00 */
[----:B------:R-:W2:Y:S02]  /*3db60*/  LDL.LU R13, [R1+0x4e4] ;  /* 0x0004e400010d7983 */ /* 0x000ea40000300800 */
[----:B0-----:R-:W2:Y:S01]  /*3db70*/  LDL.LU R14, [R1+0x4e8] ;  /* 0x0004e800010e7983 */ /* 0x001ea20000300800 */
[----:B------:R-:W2:Y:S04]  /*3db80*/  LDL.LU R15, [R1+0x4ec] ;  /* 0x0004ec00010f7983 */ /* 0x000ea80000300800 */
[----:B-1----:R-:W3:Y:S01]  /*3db90*/  LDL.LU R8, [R1+0x4d0] ;  /* 0x0004d00001087983 */ /* 0x002ee20000300800 */
[----:B------:R-:W3:Y:S02]  /*3dba0*/  LDL.LU R9, [R1+0x4d4] ;  /* 0x0004d40001097983 */ /* 0x000ee40000300800 */
[----:B------:R-:W4:Y:S02]  /*3dbb0*/  LDL.LU.64 R18, [R1+0x1650] ;  /* 0x0016500001127983 */ /* 0x000f240000300a00 */
[----:B------:R-:W4:Y:S01]  /*3dbc0*/  LDL.LU.64 R16, [R1+0x1648] ;  /* 0x0016480001107983 */ /* 0x000f220000300a00 */
[----:B------:R0:W-:Y:S04]  /*3dbd0*/  STL.64 [R1+0xd0], R4 ;  /* 0x0000d00401007387 */ /* 0x0001e80000100a00 */
[----:B0-----:R-:W4:Y:S01]  /*3dbe0*/  LDL.LU.64 R4, [R1+0x1640] ;  /* 0x0016400001047983 */ /* 0x001f220000300a00 */
[----:B------:R-:W-:Y:S01]  /*3dbf0*/  IMAD.MOV.U32 R10, RZ, RZ, R29 ;  /* 0x000000ffff0a7224 */ /* 0x000fe200078e001d */
[----:B------:R-:W-:Y:S01]  /*3dc00*/  MOV R11, R3 ;  /* 0x00000003000b7202 */ /* 0x000fe20000000f00 */
[----:B------:R-:W-:Y:S01]  /*3dc10*/  IMAD.MOV.U32 R29, RZ, RZ, R6 ;  /* 0x000000ffff1d7224 */ /* 0x000fe200078e0006 */
[----:B------:R-:W-:-:S05]  /*3dc20*/  MOV R3, R7 ;  /* 0x0000000700037202 */ /* 0x000fca0000000f00 */
[----:B------:R-:W-:Y:S01]  /*3dc30*/  STL [R1+0x12b8], R3 ;  /* 0x0012b80301007387 */ /* 0x000fe20000100800 */
[----:B------:R-:W-:Y:S01]  /*3dc40*/  STL [R1+0x12b4], R29 ;  /* 0x0012b41d01007387 */ /* 0x000fe20000100800 */
[C---:B----4-:R-:W-:Y:S02]  /*3dc50*/  HMMA.16816.F32 R4, R20.reuse, R4, R16 ;  /* 0x000000041404723c */ /* 0x050fe40000001810 */
[----:B------:R-:W4:Y:S01]  /*3dc60*/  LDL.LU.64 R18, [R1+0x1638] ;  /* 0x0016380001127983 */ /* 0x000f220000300a00 */
[----:B------:R-:W4:Y:S11]  /*3dc70*/  LDL.LU.64 R16, [R1+0x1630] ;  /* 0x0016300001107983 */ /* 0x000f360000300a00 */
[----:B------:R-:W-:Y:S09]  /*3dc80*/  @!UPT UIADD3 URZ, URZ, URZ, URZ ;  /* 0x0000003f3f3ff290 */ /* 0x000ff2000fffe03f */
[----:B------:R-:W-:Y:S01]  /*3dc90*/  STL.64 [R1+0xc0], R4 ;  /* 0x0000c00401007387 */ /* 0x000fe20000100a00 */
[----:B------:R0:W-:Y:S03]  /*3dca0*/  STL.64 [R1+0xc8], R6 ;  /* 0x0000c80601007387 */ /* 0x0001e60000100a00 */
[----:B0-----:R-:W2:Y:S01]  /*3dcb0*/  LDL.LU.64 R6, [R1+0x1628] ;  /* 0x0016280001067983 */ /* 0x001ea20000300a00 */
[----:B------:R-:W2:Y:S02]  /*3dcc0*/  LDL.LU.64 R4, [R1+0x1620] ;  /* 0x0016200001047983 */ /* 0x000ea40000300a00 */
[C---:B--2---:R-:W-:Y:S11]  /*3dcd0*/  HMMA.16816.F32 R4, R20.reuse, R24, R4 ;  /* 0x000000181404723c */ /* 0x044ff60000001804 */
[----:B------:R-:W-:Y:S11]  /*3dce0*/  @!UPT UIADD3 URZ, URZ, URZ, URZ ;  /* 0x0000003f3f3ff290 */ /* 0x000ff6000fffe03f */
[----:B------:R-:W-:Y:S01]  /*3dcf0*/  @!UPT UIADD3 URZ, URZ, URZ, URZ ;  /* 0x0000003f3f3ff290 */ /* 0x000fe2000fffe03f */
[----:B------:R0:W-:Y:S04]  /*3dd00*/  STL.64 [R1+0xb0], R4 ;  /* 0x0000b00401007387 */ /* 0x0001e80000100a00 */
[----:B0-----:R-:W4:Y:S01]  /*3dd10*/  LDL.LU.64 R4, [R1+0x1618] ;  /* 0x0016180001047983 */ /* 0x001f220000300a00 */
[----:B------:R-:W-:Y:S01]  /*3dd20*/  IMAD.MOV.U32 R3, RZ, RZ, R6 ;  /* 0x000000ffff037224 */ /* 0x000fe200078e0006 */
[----:B------:R-:W-:Y:S01]  /*3dd30*/  MOV R29, R7 ;  /* 0x00000007001d7202 */ /* 0x000fe20000000f00 */
[----:B------:R0:W-:Y:S01]  /*3dd40*/  STL.64 [R1+0x15d0], R26 ;  /* 0x0015d01a01007387 */ /* 0x0001e20000100a00 */
[----:B------:R-:W2:Y:S01]  /*3dd50*/  LDL.LU R24, [R1+0x70] ;  /* 0x0000700001187983 */ /* 0x000ea20000300800 */
[----:B------:R-:W2:Y:S03]  /*3dd60*/  LDL.LU R25, [R1+0x74] ;  /* 0x0000740001197983 */ /* 0x000ea60000300800 */
[----:B0-----:R-:W2:Y:S01]  /*3dd70*/  LDL.LU R26, [R1+0x78] ;  /* 0x00007800011a7983 */ /* 0x001ea20000300800 */
[----:B------:R-:W2:Y:S02]  /*3dd80*/  LDL.LU R27, [R1+0x7c] ;  /* 0x00007c00011b7983 */ /* 0x000ea40000300800 */
[----:B------:R-:W-:Y:S02]  /*3dd90*/  STL [R1+0x131c], R29 ;  /* 0x00131c1d01007387 */ /* 0x000fe40000100800 */
[----:B------:R-:W-:Y:S01]  /*3dda0*/  STL [R1+0x1318], R3 ;  /* 0x0013180301007387 */ /* 0x000fe20000100800 */
[C---:B----4-:R-:W-:Y:S01]  /*3ddb0*/  HMMA.16816.F32 R4, R20.reuse, R4, R16 ;  /* 0x000000041404723c */ /* 0x050fe20000001810 */
[----:B------:R-:W4:Y:S11]  /*3ddc0*/  LDL.LU.64 R16, [R1+0x1610] ;  /* 0x0016100001107983 */ /* 0x000f360000300a00 */
[----:B------:R-:W-:Y:S11]  /*3ddd0*/  @!UPT UIADD3 URZ, URZ, URZ, URZ ;  /* 0x0000003f3f3ff290 */ /* 0x000ff6000fffe03f */
[----:B------:R0:W-:Y:S01]  /*3dde0*/  STL.64 [R1+0xa0], R4 ;  /* 0x0000a00401007387 */ /* 0x0001e20000100a00 */
[----:B------:R1:W-:Y:S02]  /*3ddf0*/  STL.64 [R1+0xa8], R6 ;  /* 0x0000a80601007387 */ /* 0x0003e40000100a00 */
[----:B0-----:R-:W-:Y:S02]  /*3de00*/  IMAD.MOV.U32 R4, RZ, RZ, R28 ;  /* 0x000000ffff047224 */ /* 0x001fe400078e001c */
[----:B------:R-:W2:Y:S01]  /*3de10*/  LDL.LU R28, [R1+0x1608] ;  /* 0x00160800011c7983 */ /* 0x000ea20000300800 */
[----:B------:R-:W2:Y:S02]  /*3de20*/  LDL.LU R5, [R1+0x374] ;  /* 0x0003740001057983 */ /* 0x000ea40000300800 */
[----:B-1----:R-:W2:Y:S02]  /*3de30*/  LDL.LU R6, [R1+0x378] ;  /* 0x0003780001067983 */ /* 0x002ea40000300800 */
[----:B------:R-:W2:Y:S01]  /*3de40*/  LDL.LU R7, [R1+0x37c] ;  /* 0x00037c0001077983 */ /* 0x000ea20000300800 */
[----:B----4-:R-:W-:Y:S01]  /*3de50*/  HMMA.16816.F32 R16, R20, R16, R12 ;  /* 0x000000101410723c */ /* 0x010fe2000000180c */
[----:B--2---:R0:W-:Y:S01]  /*3de60*/  STL.64 [R1+0x1540], R6 ;  /* 0x0015400601007387 */ /* 0x0041e20000100a00 */
[----:B------:R-:W-:Y:S03]  /*3de70*/  STL.64 [R1+0x1538], R4 ;  /* 0x0015380401007387 */ /* 0x000fe60000100a00 */
[----:B0-----:R-:W2:Y:S01]  /*3de80*/  LDL R6, [R1+0x48] ;  /* 0x0000480001067983 */ /* 0x001ea20000100800 */
[----:B------:R-:W4:Y:S11]  /*3de90*/  LDL.LU.64 R14, [R1+0x1600] ;  /* 0x00160000010e7983 */ /* 0x000f360000300a00 */
[----:B------:R-:W-:Y:S06]  /*3dea0*/  @!UPT UIADD3 URZ, URZ, URZ, URZ ;  /* 0x0000003f3f3ff290 */ /* 0x000fec000fffe03f */
[----:B------:R0:W-:Y:S02]  /*3deb0*/  STL.64 [R1+0x90], R16 ;  /* 0x0000901001007387 */ /* 0x0001e40000100a00 */
[----:B0-----:R-:W3:Y:S01]  /*3dec0*/  LDL.LU.64 R16, [R1+0x15f8] ;  /* 0x0015f80001107983 */ /* 0x001ee20000300a00 */
[----:B------:R-:W-:Y:S01]  /*3ded0*/  MOV R3, R19 ;  /* 0x0000001300037202 */ /* 0x000fe20000000f00 */
[----:B------:R-:W-:-:S04]  /*3dee0*/  IMAD.MOV.U32 R29, RZ, RZ, R18 ;  /* 0x000000ffff1d7224 */ /* 0x000fc800078e0012 */
[----:B------:R-:W-:Y:S01]  /*3def0*/  STL [R1+0x1334], R3 ;  /* 0x0013340301007387 */ /* 0x000fe20000100800 */
[----:B------:R-:W-:Y:S01]  /*3df00*/  STL [R1+0x1330], R29 ;  /* 0x0013301d01007387 */ /* 0x000fe20000100800 */
[C---:B---3--:R-:W-:Y:S02]  /*3df10*/  HMMA.16816.F32 R16, R20.reuse, R16, R8 ;  /* 0x000000101410723c */ /* 0x048fe40000001808 */
[----:B------:R-:W3:Y:S01]  /*3df20*/  LDL.LU.64 R10, [R1+0x15f0] ;  /* 0x0015f000010a7983 */ /* 0x000ee20000300a00 */
[----:B------:R-:W2:Y:S01]  /*3df30*/  LDL.LU.64 R8, [R1+0x15e8] ;  /* 0x0015e80001087983 */ /* 0x000ea20000300a00 */
[----:B------:R-:W-:Y:S11]  /*3df40*/  MOV R7, R28 ;  /* 0x0000001c00077202 */ /* 0x000ff60000000f00 */
[----:B------:R-:W-:Y:S08]  /*3df50*/  @!UPT UIADD3 URZ, URZ, URZ, URZ ;  /* 0x0000003f3f3ff290 */ /* 0x000ff0000fffe03f */
[----:B------:R-:W-:Y:S01]  /*3df60*/  STL.64 [R1+0x80], R16 ;  /* 0x0000801001007387 */ /* 0x000fe20000100a00 */
[----:B------:R-:W-:Y:S02]  /*3df70*/  IMAD.MOV.U32 R28, RZ, RZ, R19 ;  /* 0x000000ffff1c7224 */ /* 0x000fe400078e0013 */
[----:B------:R0:W-:Y:S02]  /*3df80*/  STL [R1+0x88], R18 ;  /* 0x0000881201007387 */ /* 0x0001e40000100800 */
[----:B0-----:R-:W4:Y:S01]  /*3df90*/  LDL.LU.64 R18, [R1+0x15e0] ;  /* 0x0015e00001127983 */ /* 0x001f220000300a00 */
[----:B------:R-:W4:Y:S02]  /*3dfa0*/  LDL.LU.64 R16, [R1+0x15d8] ;  /* 0x0015d80001107983 */ /* 0x000f240000300a00 */
[----:B------:R-:W-:Y:S01]  /*3dfb0*/  STL [R1+0x14a8], R28 ;  /* 0x0014a81c01007387 */ /* 0x000fe20000100800 */
[----:B--2---:R-:W-:Y:S01]  /*3dfc0*/  HMMA.16816.F32 R20, R20, R8, R24 ;  /* 0x000000081414723c */ /* 0x004fe20000001818 */
[----:B------:R-:W2:Y:S11]  /*3dfd0*/  LDL.LU R24, [R1+0x480] ;  /* 0x0004800001187983 */ /* 0x000eb60000300800 */
[----:B------:R-:W-:Y:S11]  /*3dfe0*/  @!UPT UIADD3 URZ, URZ, URZ, URZ ;  /* 0x0000003f3f3ff290 */ /* 0x000ff6000fffe03f */
[----:B------:R-:W-:Y:S01]  /*3dff0*/  STL.64 [R1+0x70], R20 ;  /* 0x0000701401007387 */ /* 0x000fe20000100a00 */
[----:B------:R0:W-:Y:S02]  /*3e000*/  STL.64 [R1+0x78], R22 ;  /* 0x0000781601007387 */ /* 0x0001e40000100a00 */
[----:B------:R-:W2:Y:S02]  /*3e010*/  LDL.LU R25, [R1+0x484] ;  /* 0x0004840001197983 */ /* 0x000ea40000300800 */
[----:B------:R-:W2:Y:S01]  /*3e020*/  LDL.LU R26, [R1+0x488] ;  /* 0x00048800011a7983 */ /* 0x000ea20000300800 */
[----:B------:R-:W2:Y:S01]  /*3e030*/  LDL.LU R27, [R1+0x48c] ;  /* 0x00048c00011b7983 */ /* 0x000ea20000300800 */
[----:B---3--:R1:W-:Y:S03]  /*3e040*/  STL.64 [R1+0x15b0], R10 ;  /* 0x0015b00a01007387 */ /* 0x0083e60000100a00 */
[----:B0-----:R-:W3:Y:S04]  /*3e050*/  LDL.64 R22, [R1+0x28] ;  /* 0x0000280001167983 */ /* 0x001ee80000100a00 */
[----:B-1----:R-:W2:Y:S04]  /*3e060*/  LDL R10, [R1+0x58] ;  /* 0x00005800010a7983 */ /* 0x002ea80000100800 */
[----:B------:R-:W2:Y:S04]  /*3e070*/  LDL R11, [R1+0x5c] ;  /* 0x00005c00010b7983 */ /* 0x000ea80000100800 */
[----:B---3--:R0:W-:Y:S01]  /*3e080*/  STL.64 [R1+0x15c8], R22 ;  /* 0x0015c81601007387 */ /* 0x0081e20000100a00 */
[----:B------:R-:W3:Y:S02]  /*3e090*/  LDL.LU R20, [R1+0x4b0] ;  /* 0x0004b00001147983 */ /* 0x000ee40000300800 */
[----:B------:R-:W3:Y:S01]  /*3e0a0*/  LDL.LU R21, [R1+0x4b4] ;  /* 0x0004b40001157983 */ /* 0x000ee20000300800 */
[----:B0-----:R-:W3:Y:S01]  /*3e0b0*/  LDL.LU R22, [R1+0x4b8] ;  /* 0x0004b80001167983 */ /* 0x001ee20000300800 */
[----:B------:R-:W3:Y:S01]  /*3e0c0*/  LDL.LU R23, [R1+0x4bc] ;  /* 0x0004bc0001177983 */ /* 0x000ee20000300800 */
[----:B----4-:R-:W-:Y:S01]  /*3e0d0*/  MOV R2, R14 ;  /* 0x0000000e00027202 */ /* 0x010fe20000000f00 */
[----:B------:R-:W-:Y:S01]  /*3e0e0*/  IMAD.MOV.U32 R0, RZ, RZ, R15 ;  /* 0x000000ffff007224 */ /* 0x000fe200078e000f */
[C---:B---3--:R-:W-:Y:S11]  /*3e0f0*/  HMMA.16816.F32 R20, R16.reuse, R14, R20 ;  /* 0x0000000e1014723c */ /* 0x048ff60000001814 */
[----:B------:R-:W-:Y:S11]  /*3e100*/  @!UPT UIADD3 URZ, URZ, URZ, URZ ;  /* 0x0000003f3f3ff290 */ /* 0x000ff6000fffe03f */
[----:B------:R-:W-:Y:S01]  /*3e110*/  @!UPT UIADD3 URZ, URZ, URZ, URZ ;  /* 0x0000003f3f3ff290 */ /* 0x000fe2000fffe03f */
[----:B------:R0:W-:Y:S01]  /*3e120*/  STL.64 [R1+0x500], R20 ;  /* 0x0005001401007387 */ /* 0x0001e20000100a00 */
[----:B------:R1:W-:Y:S03]  /*3e130*/  STL.64 [R1+0x508], R22 ;  /* 0x0005081601007387 */ /* 0x0003e60000100a00 */
[----:B0-----:R-:W3:Y:S01]  /*3e140*/  LDL.LU R20, [R1+0x460] ;  /* 0x0004600001147983 */ /* 0x001ee20000300800 */
[----:B------:R-:W3:Y:S02]  /*3e150*/  LDL.LU R21, [R1+0x464] ;  /* 0x0004640001157983 */ /* 0x000ee40000300800 */
[----:B-1----:R-:W3:Y:S02]  /*3e160*/  LDL.LU R22, [R1+0x468] ;  /* 0x0004680001167983 */ /* 0x002ee40000300800 */
[----:B------:R-:W3:Y:S01]  /*3e170*/  LDL.LU R23, [R1+0x46c] ;  /* 0x00046c0001177983 */ /* 0x000ee20000300800 */
[----:B------:R-:W4:Y:S01]  /*3e180*/  LDL.LU R12, [R1+0x3b0] ;  /* 0x0003b000010c7983 */ /* 0x000f220000300800 */
[----:B------:R-:W4:Y:S02]  /*3e190*/  LDL.LU R13, [R1+0x3b4] ;  /* 0x0003b400010d7983 */ /* 0x000f240000300800 */
[----:B------:R-:W2:Y:S02]  /*3e1a0*/  LDL.LU R14, [R1+0x3b8] ;  /* 0x0003b800010e7983 */ /* 0x000ea40000300800 */
[----:B------:R-:W2:Y:S02]  /*3e1b0*/  LDL.LU R15, [R1+0x3bc] ;  /* 0x0003bc00010f7983 */ /* 0x000ea40000300800 */
[----:B--2---:R0:W-:Y:S01]  /*3e1c0*/  STL.64 [R1+0x1598], R14 ;  /* 0x0015980e01007387 */ /* 0x0041e20000100a00 */
[----:B----4-:R1:W-:Y:S03]  /*3e1d0*/  STL.64 [R1+0x1590], R12 ;  /* 0x0015900c01007387 */ /* 0x0103e60000100a00 */
[----:B0-----:R-:W2:Y:S04]  /*3e1e0*/  LDL R14, [R1+0x8] ;  /* 0x00000800010e7983 */ /* 0x001ea80000100800 */
[----:B------:R-:W2:Y:S04]  /*3e1f0*/  LDL R15, [R1+0xc] ;  /* 0x00000c00010f7983 */ /* 0x000ea80000100800 */
[----:B--2---:R0:W-:Y:S01]  /*3e200*/  STL.64 [R1+0x15a8], R14 ;  /* 0x0015a80e01007387 */ /* 0x0041e20000100a00 */
[----:B-1----:R-:W2:Y:S02]  /*3e210*/  LDL.LU R12, [R1+0x4a0] ;  /* 0x0004a000010c7983 */ /* 0x002ea40000300800 */
[----:B------:R-:W2:Y:S01]  /*3e220*/  LDL.LU R13, [R1+0x4a4] ;  /* 0x0004a400010d7983 */ /* 0x000ea20000300800 */
[----:B0-----:R-:W2:Y:S01]  /*3e230*/  LDL.LU R14, [R1+0x4a8] ;  /* 0x0004a800010e7983 */ /* 0x001ea20000300800 */
[----:B------:R-:W2:Y:S02]  /*3e240*/  LDL.LU R15, [R1+0x4ac] ;  /* 0x0004ac00010f7983 */ /* 0x000ea40000300800 */
[----:B------:R-:W4:Y:S01]  /*3e250*/  LDL.LU R8, [R1+0x400] ;  /* 0x0004000001087983 */ /* 0x000f220000300800 */
[C---:B--2---:R-:W-:Y:S11]  /*3e260*/  HMMA.16816.F32 R12, R16.reuse, R10, R12 ;  /* 0x0000000a100c723c */ /* 0x044ff6000000180c */
[----:B------:R-:W-:Y:S11]  /*3e270*/  @!UPT UIADD3 URZ, URZ, URZ, URZ ;  /* 0x0000003f3f3ff290 */ /* 0x000ff6000fffe03f */
[----:B------:R-:W-:Y:S01]  /*3e280*/  @!UPT UIADD3 URZ, URZ, URZ, URZ ;  /* 0x0000003f3f3ff290 */ /* 0x000fe2000fffe03f */
[----:B------:R-:W-:Y:S01]  /*3e290*/  STL.64 [R1+0x510], R12 ;  /* 0x0005100c01007387 */ /* 0x000fe20000100a00 */
[----:B------:R-:W-:Y:S02]  /*3e2a0*/  STL.64 [R1+0x518], R14 ;  /* 0x0005180e01007387 */ /* 0x000fe40000100a00 */
[----:B------:R-:W4:Y:S02]  /*3e2b0*/  LDL.LU R9, [R1+0x404] ;  /* 0x0004040001097983 */ /* 0x000f240000300800 */
[----:B------:R-:W2:Y:S01]  /*3e2c0*/  LDL.LU R10, [R1+0x408] ;  /* 0x00040800010a7983 */ /* 0x000ea20000300800 */
[----:B------:R-:W2:Y:S01]  /*3e2d0*/  LDL.LU R11, [R1+0x40c] ;  /* 0x00040c00010b7983 */ /* 0x000ea20000300800 */
[C---:B------:R-:W-:Y:S03]  /*3e2e0*/  HMMA.16816.F32 R24, R16.reuse, R6, R24 ;  /* 0x000000061018723c */ /* 0x040fe60000001818 */
[----:B--2---:R-:W-:Y:S01]  /*3e2f0*/  STL.64 [R1+0x15c0], R10 ;  /* 0x0015c00a01007387 */ /* 0x004fe20000100a00 */
[----:B----4-:R0:W-:Y:S03]  /*3e300*/  STL.64 [R1+0x15b8], R8 ;  /* 0x0015b80801007387 */ /* 0x0101e60000100a00 */
[----:B0-----:R-:W2:Y:S01]  /*3e310*/  LDL.LU R8, [R1+0x430] ;  /* 0x0004300001087983 */ /* 0x001ea20000300800 */
[----:B------:R-:W2:Y:S02]  /*3e320*/  LDL.LU R9, [R1+0x434] ;  /* 0x0004340001097983 */ /* 0x000ea40000300800 */
[----:B------:R-:W2:Y:S02]  /*3e330*/  LDL.LU R10, [R1+0x438] ;  /* 0x00043800010a7983 */ /* 0x000ea40000300800 */
[----:B------:R-:W2:Y:S01]  /*3e340*/  LDL.LU R11, [R1+0x43c] ;  /* 0x00043c00010b7983 */ /* 0x000ea20000300800 */
[----:B------:R-:W4:Y:S10]  /*3e350*/  LDL.64 R14, [R1+0x18] ;  /* 0x00001800010e7983 */ /* 0x000f340000100a00 */
[----:B------:R-:W-:Y:S02]  /*3e360*/  STL.64 [R1+0x520], R24 ;  /* 0x0005201801007387 */ /* 0x000fe40000100a00 */
[----:B------:R0:W-:Y:S02]  /*3e370*/  STL.64 [R1+0x528], R26 ;  /* 0x0005281a01007387 */ /* 0x0001e40000100a00 */
[----:B0-----:R-:W3:Y:S01]  /*3e380*/  LDL.LU.64 R26, [R1+0x15d0] ;  /* 0x0015d000011a7983 */ /* 0x001ee20000300a00 */
[----:B------:R0:W-:Y:S03]  /*3e390*/  STL.64 [R1+0x1550], R6 ;  /* 0x0015500601007387 */ /* 0x0001e60000100a00 */
[----:B0-----:R-:W2:Y:S01]  /*3e3a0*/  LDL.64 R6, [R1+0x58] ;  /* 0x0000580001067983 */ /* 0x001ea20000100a00 */
[----:B---3--:R-:W-:Y:S03]  /*3e3b0*/  HMMA.16816.F32 R20, R16, R26, R20 ;  /* 0x0000001a1014723c */ /* 0x008fe60000001814 */
[----:B--2---:R0:W-:Y:S02]  /*3e3c0*/  STL.64 [R1+0x1568], R6 ;  /* 0x0015680601007387 */ /* 0x0041e40000100a00 */
[----:B0-----:R-:W-:Y:S01]  /*3e3d0*/  MOV R6, R2 ;  /* 0x0000000200067202 */ /* 0x001fe20000000f00 */
[----:B------:R-:W-:-:S05]  /*3e3e0*/  IMAD.MOV.U32 R7, RZ, RZ, R0 ;  /* 0x000000ffff077224 */ /* 0x000fca00078e0000 */
[----:B------:R0:W-:Y:S01]  /*3e3f0*/  STL.64 [R1+0x15a0], R6 ;  /* 0x0015a00601007387 */ /* 0x0001e20000100a00 */
[----:B------:R-:W2:Y:S02]  /*3e400*/  LDL.LU R4, [R1+0x3f0] ;  /* 0x0003f00001047983 */ /* 0x000ea40000300800 */
[----:B------:R-:W2:Y:S01]  /*3e410*/  LDL.LU R5, [R1+0x3f4] ;  /* 0x0003f40001057983 */ /* 0x000ea20000300800 */
[----:B0-----:R-:W2:Y:S01]  /*3e420*/  LDL.LU R6, [R1+0x3f8] ;  /* 0x0003f80001067983 */ /* 0x001ea20000300800 */
[----:B------:R-:W2:Y:S07]  /*3e430*/  LDL.LU R7, [R1+0x3fc] ;  /* 0x0003fc0001077983 */ /* 0x000eae0000300800 */
[----:B------:R-:W-:Y:S02]  /*3e440*/  STL.64 [R1+0x530], R20 ;  /* 0x0005301401007387 */ /* 0x000fe40000100a00 */
[----:B------:R0:W-:Y:S02]  /*3e450*/  STL.64 [R1+0x538], R22 ;  /* 0x0005381601007387 */ /* 0x0001e40000100a00 */
[----:B0-----:R-:W3:Y:S01]  /*3e460*/  LDL.LU.64 R22, [R1+0x15c8] ;  /* 0x0015c80001167983 */ /* 0x001ee20000300a00 */
[----:B------:R0:W-:Y:S02]  /*3e470*/  STL.64 [R1+0x1548], R26 ;  /* 0x0015481a01007387 */ /* 0x0001e40000100a00 */
[----:B------:R-:W2:Y:S02]  /*3e480*/  LDL.LU R24, [R1+0x380] ;  /* 0x0003800001187983 */ /* 0x000ea40000300800 */
[----:B------:R-:W2:Y:S01]  /*3e490*/  LDL.LU R25, [R1+0x384] ;  /* 0x0003840001197983 */ /* 0x000ea20000300800 */
[----:B0-----:R-:W2:Y:S01]  /*3e4a0*/  LDL.LU R26, [R1+0x388] ;  /* 0x00038800011a7983 */ /* 0x001ea20000300800 */
[----:B------:R-:W2:Y:S03]  /*3e4b0*/  LDL.LU R27, [R1+0x38c] ;  /* 0x00038c00011b7983 */ /* 0x000ea60000300800 */
[----:B--2---:R-:W-:Y:S01]  /*3e4c0*/  STL.64 [R1+0x1560], R26 ;  /* 0x0015601a01007387 */ /* 0x004fe20000100a00 */
[----:B------:R0:W-:Y:S03]  /*3e4d0*/  STL.64 [R1+0x1558], R24 ;  /* 0x0015581801007387 */ /* 0x0001e60000100a00 */
[----:B0-----:R-:W2:Y:S01]  /*3e4e0*/  LDL.LU R24, [R1+0x390] ;  /* 0x0003900001187983 */ /* 0x001ea20000300800 */
[----:B------:R-:W2:Y:S02]  /*3e4f0*/  LDL.LU R25, [R1+0x394] ;  /* 0x0003940001197983 */ /* 0x000ea40000300800 */
[----:B------:R-:W2:Y:S02]  /*3e500*/  LDL.LU R26, [R1+0x398] ;  /* 0x00039800011a7983 */ /* 0x000ea40000300800 */
[----:B------:R-:W2:Y:S01]  /*3e510*/  LDL.LU R27, [R1+0x39c] ;  /* 0x00039c00011b7983 */ /* 0x000ea20000300800 */
[C---:B---3--:R-:W-:Y:S01]  /*3e520*/  HMMA.16816.F32 R8, R16.reuse, R22, R8 ;  /* 0x000000161008723c */ /* 0x048fe20000001808 */
[----:B--2---:R-:W-:Y:S01]  /*3e530*/  STL.64 [R1+0x1578], R26 ;  /* 0x0015781a01007387 */ /* 0x004fe20000100a00 */
[----:B------:R0:W-:Y:S03]  /*3e540*/  STL.64 [R1+0x1570], R24 ;  /* 0x0015701801007387 */ /* 0x0001e60000100a00 */
[----:B0-----:R-:W2:Y:S01]  /*3e550*/  LDL.LU R24, [R1+0x3a0] ;  /* 0x0003a00001187983 */ /* 0x001ea20000300800 */
[----:B------:R-:W2:Y:S02]  /*3e560*/  LDL.LU R25, [R1+0x3a4] ;  /* 0x0003a40001197983 */ /* 0x000ea40000300800 */
[----:B------:R-:W2:Y:S02]  /*3e570*/  LDL.LU R26, [R1+0x3a8] ;  /* 0x0003a800011a7983 */ /* 0x000ea40000300800 */
[----:B------:R-:W2:Y:S11]  /*3e580*/  LDL.LU R27, [R1+0x3ac] ;  /* 0x0003ac00011b7983 */ /* 0x000eb60000300800 */
[----:B------:R-:W-:Y:S02]  /*3e590*/  @!UPT UIADD3 URZ, URZ, URZ, URZ ;  /* 0x0000003f3f3ff290 */ /* 0x000fe4000fffe03f */
[----:B------:R-:W-:Y:S01]  /*3e5a0*/  STL.64 [R1+0x540], R8 ;  /* 0x0005400801007387 */ /* 0x000fe20000100a00 */
[----:B------:R0:W-:Y:S03]  /*3e5b0*/  STL.64 [R1+0x548], R10 ;  /* 0x0005480a01007387 */ /* 0x0001e60000100a00 */
[----:B0-----:R-:W3:Y:S01]  /*3e5c0*/  LDL.LU.64 R10, [R1+0x15c0] ;  /* 0x0015c000010a7983 */ /* 0x001ee20000300a00 */
[----:B------:R-:W3:Y:S02]  /*3e5d0*/  LDL.LU.64 R8, [R1+0x15b8] ;  /* 0x0015b80001087983 */ /* 0x000ee40000300a00 */
[----:B----4-:R-:W-:Y:S01]  /*3e5e0*/  IMAD.MOV.U32 R3, RZ, RZ, R15 ;  /* 0x000000ffff037224 */ /* 0x010fe200078e000f */
[C---:B---3--:R-:W-:Y:S11]  /*3e5f0*/  HMMA.16816.F32 R8, R16.reuse, R14, R8 ;  /* 0x0000000e1008723c */ /* 0x048ff60000001808 */
[----:B------:R-:W-:Y:S11]  /*3e600*/  @!UPT UIADD3 URZ, URZ, URZ, URZ ;  /* 0x0000003f3f3ff290 */ /* 0x000ff6000fffe03f */
[----:B------:R-:W-:Y:S01]  /*3e610*/  @!UPT UIADD3 URZ, URZ, URZ, URZ ;  /* 0x0000003f3f3ff290 */ /* 0x000fe2000fffe03f */
[----:B------:R0:W-:Y:S01]  /*3e620*/  STL.64 [R1+0x550], R8 ;  /* 0x0005500801007387 */ /* 0x0001e20000100a00 */
[----:B------:R1:W-:Y:S01]  /*3e630*/  STL.64 [R1+0x558], R10 ;  /* 0x0005580a01007387 */ /* 0x0003e20000100a00 */
[----:B0-----:R-:W-:Y:S02]  /*3e640*/  MOV R8, R14 ;  /* 0x0000000e00087202 */ /* 0x001fe40000000f00 */
[----:B-1----:R-:W3:Y:S01]  /*3e650*/  LDL.LU.64 R10, [R1+0x15b0] ;  /* 0x0015b000010a7983 */ /* 0x002ee20000300a00 */
[----:B------:R-:W4:Y:S02]  /*3e660*/  LDL.LU.64 R14, [R1+0x15a8] ;  /* 0x0015a800010e7983 */ /* 0x000f240000300a00 */
[C---:B----4-:R-:W-:Y:S01]  /*3e670*/  HMMA.16816.F32 R12, R16.reuse, R14, R4 ;  /* 0x0000000e100c723c */ /* 0x050fe20000001804 */
[----:B------:R-:W2:Y:S11]  /*3e680*/  LDL.LU.64 R6, [R1+0x15a0] ;  /* 0x0015a00001067983 */ /* 0x000eb60000300a00 */
[----:B------:R-:W-:Y:S11]  /*3e690*/  @!UPT UIADD3 URZ, URZ, URZ, URZ ;  /* 0x0000003f3f3ff290 */ /* 0x000ff6000fffe03f */
[----:B------:R-:W-:Y:S01]  /*3e6a0*/  STL.64 [R1+0x560], R12 ;  /* 0x0005600c01007387 */ /* 0x000fe20000100a00 */
[----:B------:R0:W-:Y:S03]  /*3e6b0*/  STL.64 [R1+0x568], R14 ;  /* 0x0005680e01007387 */ /* 0x0001e60000100a00 */
[----:B0-----:R-:W3:Y:S01]  /*3e6c0*/  LDL.LU.64 R14, [R1+0x1598] ;  /* 0x00159800010e7983 */ /* 0x001ee20000300a00 */
[----:B------:R-:W3:Y:S02]  /*3e6d0*/  LDL.LU.64 R12, [R1+0x1590] ;  /* 0x00159000010c7983 */ /* 0x000ee40000300a00 */
[----:B---3--:R-:W-:Y:S01]  /*3e6e0*/  HMMA.16816.F32 R16, R16, R10, R12 ;  /* 0x0000000a1010723c */ /* 0x008fe2000000180c */
[----:B------:R-:W2:Y:S01]  /*3e6f0*/  LDL.LU.64 R14, [R1+0x1588] ;  /* 0x00158800010e7983 */ /* 0x000ea20000300a00 */
[----:B------:R-:W2:Y:S11]  /*3e700*/  LDL.LU.64 R12, [R1+0x1580] ;  /* 0x00158000010c7983 */ /* 0x000eb60000300a00 */
[----:B------:R-:W-:Y:S10]  /*3e710*/  @!UPT UIADD3 URZ, URZ, URZ, URZ ;  /* 0x0000003f3f3ff290 */ /* 0x000ff4000fffe03f */
[----:B------:R0:W-:Y:S01]  /*3e720*/  STL.64 [R1+0x570], R16 ;  /* 0x0005701001007387 */ /* 0x0001e20000100a00 */
[----:B------:R1:W-:Y:S03]  /*3e730*/  STL.64 [R1+0x578], R18 ;  /* 0x0005781201007387 */ /* 0x0003e60000100a00 */
[----:B0-----:R-:W3:Y:S01]  /*3e740*/  LDL.LU R16, [R1+0x360] ;  /* 0x0003600001107983 */ /* 0x001ee20000300800 */
[----:B------:R-:W3:Y:S02]  /*3e750*/  LDL.LU R17, [R1+0x364] ;  /* 0x0003640001117983 */ /* 0x000ee40000300800 */
[----:B-1----:R-:W3:Y:S02]  /*3e760*/  LDL.LU R18, [R1+0x368] ;  /* 0x0003680001127983 */ /* 0x002ee40000300800 */
[----:B------:R-:W3:Y:S01]  /*3e770*/  LDL.LU R19, [R1+0x36c] ;  /* 0x00036c0001137983 */ /* 0x000ee20000300800 */
[----:B------:R-:W-:Y:S01]  /*3e780*/  STL.64 [R1+0x1508], R10 ;  /* 0x0015080a01007387 */ /* 0x000fe20000100a00 */
[C---:B--2---:R-:W-:Y:S03]  /*3e790*/  HMMA.16816.F32 R4, R12.reuse, R6, R24 ;  /* 0x000000060c04723c */ /* 0x044fe60000001818 */
[----:B------:R-:W2:Y:S01]  /*3e7a0*/  LDL.LU.64 R26, [R1+0x1578] ;  /* 0x00157800011a7983 */ /* 0x000ea20000300a00 */
[----:B------:R-:W2:Y:S11]  /*3e7b0*/  LDL.LU.64 R24, [R1+0x1570] ;  /* 0x0015700001187983 */ /* 0x000eb60000300a00 */
[----:B------:R-:W-:Y:S08]  /*3e7c0*/  @!UPT UIADD3 URZ, URZ, URZ, URZ ;  /* 0x0000003f3f3ff290 */ /* 0x000ff0000fffe03f */
[----:B------:R-:W-:Y:S01]  /*3e7d0*/  STL.64 [R1+0x3a0], R4 ;  /* 0x0003a00401007387 */ /* 0x000fe20000100a00 */
[----:B------:R0:W-:Y:S03]  /*3e7e0*/  STL.64 [R1+0x3a8], R6 ;  /* 0x0003a80601007387 */ /* 0x0001e60000100a00 */
[----:B0-----:R-:W2:Y:S02]  /*3e7f0*/  LDL.LU.64 R6, [R1+0x1568] ;  /* 0x0015680001067983 */ /* 0x001ea40000300a00 */
[C---:B--2---:R-:W-:Y:S01]  /*3e800*/  HMMA.16816.F32 R24, R12.reuse, R6, R24 ;  /* 0x000000060c18723c */ /* 0x044fe20000001818 */
[----:B------:R-:W-:Y:S01]  /*3e810*/  MOV R2, R6 ;  /* 0x0000000600027202 */ /* 0x000fe20000000f00 */
[----:B------:R-:W-:Y:S11]  /*3e820*/  IMAD.MOV.U32 R0, RZ, RZ, R7 ;  /* 0x000000ffff007224 */ /* 0x000ff600078e0007 */
[----:B------:R-:W-:Y:S10]  /*3e830*/  @!UPT UIADD3 URZ, URZ, URZ, URZ ;  /* 0x0000003f3f3ff290 */ /* 0x000ff4000fffe03f */
[----:B------:R-:W-:Y:S01]  /*3e840*/  STL.64 [R1+0x390], R24 ;  /* 0x0003901801007387 */ /* 0x000fe20000100a00 */
[----:B------:R0:W-:Y:S03]  /*3e850*/  STL.64 [R1+0x398], R26 ;  /* 0x0003981a01007387 */ /* 0x0001e60000100a00 */
[----:B0-----:R-:W2:Y:S01]  /*3e860*/  LDL.LU.64 R26, [R1+0x1560] ;  /* 0x00156000011a7983 */ /* 0x001ea20000300a00 */
[----:B------:R-:W2:Y:S02]  /*3e870*/  LDL.LU.64 R24, [R1+0x1558] ;  /* 0x0015580001187983 */ /* 0x000ea40000300a00 */
[----:B------:R-:W2:Y:S02]  /*3e880*/  LDL.LU.64 R6, [R1+0x1550] ;  /* 0x0015500001067983 */ /* 0x000ea40000300a00 */
[C---:B--2---:R-:W-:Y:S01]  /*3e890*/  HMMA.16816.F32 R4, R12.reuse, R6, R24 ;  /* 0x000000060c04723c */ /* 0x044fe20000001818 */
[----:B------:R-:W2:Y:S11]  /*3e8a0*/  LDL.LU.64 R26, [R1+0x1548] ;  /* 0x00154800011a7983 */ /* 0x000eb60000300a00 */
[----:B------:R-:W-:Y:S11]  /*3e8b0*/  @!UPT UIADD3 URZ, URZ, URZ, URZ ;  /* 0x0000003f3f3ff290 */ /* 0x000ff6000fffe03f */
[----:B------:R-:W-:Y:S01]  /*3e8c0*/  STL.64 [R1+0x460], R4 ;  /* 0x0004600401007387 */ /* 0x000fe20000100a00 */
[----:B------:R0:W-:Y:S03]  /*3e8d0*/  STL.64 [R1+0x468], R6 ;  /* 0x0004680601007387 */ /* 0x0001e60000100a00 */
[----:B0-----:R-:W2:Y:S01]  /*3e8e0*/  LDL.LU.64 R6, [R1+0x1540] ;  /* 0x0015400001067983 */ /* 0x001ea20000300a00 */
[----:B------:R-:W2:Y:S02]  /*3e8f0*/  LDL.LU.64 R4, [R1+0x1538] ;  /* 0x0015380001047983 */ /* 0x000ea40000300a00 */
[C---:B--2---:R-:W-:Y:S11]  /*3e900*/  HMMA.16816.F32 R4, R12.reuse, R26, R4 ;  /* 0x0000001a0c04723c */ /* 0x044ff60000001804 */
[----:B------:R-:W-:Y:S11]  /*3e910*/  @!UPT UIADD3 URZ, URZ, URZ, URZ ;  /* 0x0000003f3f3ff290 */ /* 0x000ff6000fffe03f */
[----:B------:R-:W-:Y:S01]  /*3e920*/  @!UPT UIADD3 URZ, URZ, URZ, URZ ;  /* 0x0000003f3f3ff290 */ /* 0x000fe2000fffe03f */
[----:B------:R0:W-:Y:S01]  /*3e930*/  STL.64 [R1+0x4b0], R4 ;  /* 0x0004b00401007387 */ /* 0x0001e20000100a00 */
[----:B------:R1:W-:Y:S03]  /*3e940*/  STL.64 [R1+0x4b8], R6 ;  /* 0x0004b80601007387 */ /* 0x0003e60000100a00 */
[----:B0-----:R-:W2:Y:S01]  /*3e950*/  LDL.LU R4, [R1+0x310] ;  /* 0x0003100001047983 */ /* 0x001ea20000300800 */
[----:B------:R-:W2:Y:S02]  /*3e960*/  LDL.LU R5, [R1+0x314] ;  /* 0x0003140001057983 */ /* 0x000ea40000300800 */
[----:B-1----:R-:W4:Y:S02]  /*3e970*/  LDL.LU R6, [R1+0x318] ;  /* 0x0003180001067983 */ /* 0x002f240000300800 */
[----:B------:R-:W4:Y:S02]  /*3e980*/  LDL.LU R7, [R1+0x31c] ;  /* 0x00031c0001077983 */ /* 0x000f240000300800 */
[----:B----4-:R-:W-:Y:S01]  /*3e990*/  STL.64 [R1+0x1518], R6 ;  /* 0x0015180601007387 */ /* 0x010fe20000100a00 */
[----:B--2---:R0:W-:Y:S03]  /*3e9a0*/  STL.64 [R1+0x1510], R4 ;  /* 0x0015100401007387 */ /* 0x0041e60000100a00 */
[----:B0-----:R-:W2:Y:S01]  /*3e9b0*/  LDL.LU R4, [R1+0x340] ;  /* 0x0003400001047983 */ /* 0x001ea20000300800 */
[----:B------:R-:W2:Y:S02]  /*3e9c0*/  LDL.LU R5, [R1+0x344] ;  /* 0x0003440001057983 */ /* 0x000ea40000300800 */
[----:B------:R-:W4:Y:S02]  /*3e9d0*/  LDL.LU R6, [R1+0x348] ;  /* 0x0003480001067983 */ /* 0x000f240000300800 */
[----:B------:R-:W4:Y:S02]  /*3e9e0*/  LDL.LU R7, [R1+0x34c] ;  /* 0x00034c0001077983 */ /* 0x000f240000300800 */
[----:B----4-:R0:W-:Y:S01]  /*3e9f0*/  STL.64 [R1+0x1528], R6 ;  /* 0x0015280601007387 */ /* 0x0101e20000100a00 */
[----:B--2---:R-:W-:Y:S02]  /*3ea00*/  STL.64 [R1+0x1520], R4 ;  /* 0x0015200401007387 */ /* 0x004fe40000100a00 */
[----:B------:R-:W2:Y:S01]  /*3ea10*/  LDL.64 R10, [R1+0x8] ;  /* 0x00000800010a7983 */ /* 0x000ea20000100a00 */
[----:B0-----:R-:W-:Y:S01]  /*3ea20*/  MOV R6, R8 ;  /* 0x0000000800067202 */ /* 0x001fe20000000f00 */
[----:B---3--:R-:W-:Y:S01]  /*3ea30*/  HMMA.16816.F32 R16, R12, R22, R16 ;  /* 0x000000160c10723c */ /* 0x008fe20000001810 */
[----:B--2---:R0:W-:Y:S01]  /*3ea40*/  STL.64 [R1+0x1530], R10 ;  /* 0x0015300a01007387 */ /* 0x0041e20000100a00 */
[----:B------:R-:W2:Y:S02]  /*3ea50*/  LDL.LU R8, [R1+0x350] ;  /* 0x0003500001087983 */ /* 0x000ea40000300800 */
[----:B------:R-:W2:Y:S01]  /*3ea60*/  LDL.LU R9, [R1+0x354] ;  /* 0x0003540001097983 */ /* 0x000ea20000300800 */
[----:B0-----:R-:W2:Y:S01]  /*3ea70*/  LDL.LU R10, [R1+0x358] ;  /* 0x00035800010a7983 */ /* 0x001ea20000300800 */
[----:B------:R-:W2:Y:S02]  /*3ea80*/  LDL.LU R11, [R1+0x35c] ;  /* 0x00035c00010b7983 */ /* 0x000ea40000300800 */
[----:B------:R0:W-:Y:S02]  /*3ea90*/  STL.64 [R1+0x14b8], R26 ;  /* 0x0014b81a01007387 */ /* 0x0001e40000100a00 */
[----:B0-----:R-:W3:Y:S04]  /*3eaa0*/  LDL.64 R26, [R1+0x48] ;  /* 0x00004800011a7983 */ /* 0x001ee80000100a00 */
[----:B---3--:R-:W-:Y:S09]  /*3eab0*/  STL.64 [R1+0x14d0], R26 ;  /* 0x0014d01a01007387 */ /* 0x008ff20000100a00 */
[----:B------:R0:W-:Y:S02]  /*3eac0*/  STL.64 [R1+0x4c0], R16 ;  /* 0x0004c01001007387 */ /* 0x0001e40000100a00 */
[----:B------:R1:W-:Y:S01]  /*3ead0*/  STL.64 [R1+0x4c8], R18 ;  /* 0x0004c81201007387 */ /* 0x0003e20000100a00 */
[----:B0-----:R-:W3:Y:S01]  /*3eae0*/  LDL.LU R16, [R1+0x300] ;  /* 0x0003000001107983 */ /* 0x001ee20000300800 */
[----:B------:R-:W3:Y:S02]  /*3eaf0*/  LDL.LU R17, [R1+0x304] ;  /* 0x0003040001117983 */ /* 0x000ee40000300800 */
[----:B-1----:R-:W3:Y:S02]  /*3eb00*/  LDL.LU R18, [R1+0x308] ;  /* 0x0003080001127983 */ /* 0x002ee40000300800 */
[----:B------:R-:W3:Y:S01]  /*3eb10*/  LDL.LU R19, [R1+0x30c] ;  /* 0x00030c0001137983 */ /* 0x000ee20000300800 */
[----:B------:R0:W-:Y:S01]  /*3eb20*/  STL.64 [R1+0x14b0], R22 ;  /* 0x0014b01601007387 */ /* 0x0001e20000100a00 */
[----:B------:R-:W4:Y:S02]  /*3eb30*/  LDL.LU R20, [R1+0x2d0] ;  /* 0x0002d00001147983 */ /* 0x000f240000300800 */
[----:B------:R-:W4:Y:S01]  /*3eb40*/  LDL.LU R21, [R1+0x2d4] ;  /* 0x0002d40001157983 */ /* 0x000f220000300800 */
[----:B0-----:R-:W2:Y:S01]  /*3eb50*/  LDL.LU R22, [R1+0x2d8] ;  /* 0x0002d80001167983 */ /* 0x001ea20000300800 */
[----:B------:R-:W2:Y:S03]  /*3eb60*/  LDL.LU R23, [R1+0x2dc] ;  /* 0x0002dc0001177983 */ /* 0x000ea60000300800 */
[----:B--2---:R-:W-:Y:S01]  /*3eb70*/  STL.64 [R1+0x14c8], R22 ;  /* 0x0014c81601007387 */ /* 0x004fe20000100a00 */
[----:B----4-:R0:W-:Y:S03]  /*3eb80*/  STL.64 [R1+0x14c0], R20 ;  /* 0x0014c01401007387 */ /* 0x0101e60000100a00 */
[----:B0-----:R-:W2:Y:S01]  /*3eb90*/  LDL.LU R20, [R1+0x2e0] ;  /* 0x0002e00001147983 */ /* 0x001ea20000300800 */
[----:B------:R-:W2:Y:S02]  /*3eba0*/  LDL.LU R21, [R1+0x2e4] ;  /* 0x0002e40001157983 */ /* 0x000ea40000300800 */
[----:B------:R-:W4:Y:S02]  /*3ebb0*/  LDL.LU R22, [R1+0x2e8] ;  /* 0x0002e80001167983 */ /* 0x000f240000300800 */
[----:B------:R-:W4:Y:S02]  /*3ebc0*/  LDL.LU R23, [R1+0x2ec] ;  /* 0x0002ec0001177983 */ /* 0x000f240000300800 */
[----:B------:R-:W-:-:S07]  /*3ebd0*/  IMAD.MOV.U32 R7, RZ, RZ, R3 ;  /* 0x000000ffff077224 */ /* 0x000fce00078e0003 */
[C---:B------:R-:W-:Y:S01]  /*3ebe0*/  HMMA.16816.F32 R4, R12.reuse, R6, R8 ;  /* 0x000000060c04723c */ /* 0x040fe20000001808 */
[----:B----4-:R-:W-:Y:S01]  /*3ebf0*/  STL.64 [R1+0x14e0], R22 ;  /* 0x0014e01601007387 */ /* 0x010fe20000100a00 */
[----:B--2---:R0:W-:Y:S03]  /*3ec00*/  STL.64 [R1+0x14d8], R20 ;  /* 0x0014d81401007387 */ /* 0x0041e60000100a00 */
[----:B0-----:R-:W2:Y:S01]  /*3ec10*/  LDL.LU R20, [R1+0x2f0] ;  /* 0x0002f00001147983 */ /* 0x001ea20000300800 */
[----:B------:R-:W2:Y:S02]  /*3ec20*/  LDL.LU R21, [R1+0x2f4] ;  /* 0x0002f40001157983 */ /* 0x000ea40000300800 */
[----:B------:R-:W4:Y:S02]  /*3ec30*/  LDL.LU R22, [R1+0x2f8] ;  /* 0x0002f80001167983 */ /* 0x000f240000300800 */
[----:B------:R-:W4:Y:S02]  /*3ec40*/  LDL.LU R23, [R1+0x2fc] ;  /* 0x0002fc0001177983 */ /* 0x000f240000300800 */
[----:B----4-:R0:W-:Y:S01]  /*3ec50*/  STL.64 [R1+0x14f0], R22 ;  /* 0x0014f01601007387 */ /* 0x0101e20000100a00 */
[----:B--2---:R-:W-:Y:S03]  /*3ec60*/  STL.64 [R1+0x14e8], R20 ;  /* 0x0014e81401007387 */ /* 0x004fe60000100a00 */
[----:B0-----:R-:W3:Y:S01]  /*3ec70*/  LDL.64 R22, [R1+0x68] ;  /* 0x0000680001167983 */ /* 0x001ee20000100a00 */
[----:B------:R-:W2:Y:S06]  /*3ec80*/  LDL.LU.64 R10, [R1+0x1530] ;  /* 0x00153000010a7983 */ /* 0x000eac0000300a00 */
[----:B------:R-:W-:Y:S02]  /*3ec90*/  STL.64 [R1+0x4d0], R4 ;  /* 0x0004d00401007387 */ /* 0x000fe40000100a00 */
[----:B------:R0:W-:Y:S02]  /*3eca0*/  STL.64 [R1+0x4d8], R6 ;  /* 0x0004d80601007387 */ /* 0x0001e40000100a00 */
[----:B0-----:R-:W2:Y:S01]  /*3ecb0*/  LDL.LU.64 R6, [R1+0x1528] ;  /* 0x0015280001067983 */ /* 0x001ea20000300a00 */
[----:B------:R-:W2:Y:S02]  /*3ecc0*/  LDL.LU.64 R4, [R1+0x1520] ;  /* 0x0015200001047983 */ /* 0x000ea40000300a00 */
[----:B------:R-:W-:Y:S01]  /*3ecd0*/  IMAD.MOV.U32 R27, RZ, RZ, R0 ;  /* 0x000000ffff1b7224 */ /* 0x000fe200078e0000 */
        /* <DEDUP_REMOVED lines=9> */
[----:B--2---:R-:W-:Y:S01]  /*3ed70*/  HMMA.16816.F32 R12, R12, R10, R4 ;  /* 0x0000000a0c0c723c */ /* 0x004fe20000001804 */
[----:B------:R-:W3:Y:S01]  /*3ed80*/  LDL.LU.64 R6, [R1+0x1500] ;  /* 0x0015000001067983 */ /* 0x000ee20000300a00 */
[----:B------:R-:W3:Y:S11]  /*3ed90*/  LDL.LU.64 R4, [R1+0x14f8] ;  /* 0x0014f80001047983 */ /* 0x000ef60000300a00 */
[----:B------:R-:W-:Y:S10]  /*3eda0*/  @!UPT UIADD3 URZ, URZ, URZ, URZ ;  /* 0x0000003f3f3ff290 */ /* 0x000ff4000fffe03f */
[----:B------:R0:W-:Y:S01]  /*3edb0*/  STL.64 [R1+0x4f0], R12 ;  /* 0x0004f00c01007387 */ /* 0x0001e20000100a00 */
[----:B------:R1:W-:Y:S03]  /*3edc0*/  STL.64 [R1+0x4f8], R14 ;  /* 0x0004f80e01007387 */ /* 0x0003e60000100a00 */
[----:B0-----:R-:W2:Y:S01]  /*3edd0*/  LDL.LU R12, [R1+0x330] ;  /* 0x00033000010c7983 */ /* 0x001ea20000300800 */
[----:B------:R-:W2:Y:S02]  /*3ede0*/  LDL.LU R13, [R1+0x334] ;  /* 0x00033400010d7983 */ /* 0x000ea40000300800 */
[----:B-1----:R-:W2:Y:S02]  /*3edf0*/  LDL.LU R14, [R1+0x338] ;  /* 0x00033800010e7983 */ /* 0x002ea40000300800 */
[----:B------:R-:W2:Y:S01]  /*3ee00*/  LDL.LU R15, [R1+0x33c] ;  /* 0x00033c00010f7983 */ /* 0x000ea20000300800 */
[----:B---3--:R-:W-:Y:S11]  /*3ee10*/  HMMA.16816.F32 R16, R4, R22, R16 ;  /* 0x000000160410723c */ /* 0x008ff60000001810 */
[----:B------:R-:W-:Y:S11]  /*3ee20*/  @!UPT UIADD3 URZ, URZ, URZ, URZ ;  /* 0x0000003f3f3ff290 */ /* 0x000ff6000fffe03f */
[----:B------:R-:W-:Y:S01]  /*3ee30*/  @!UPT UIADD3 URZ, URZ, URZ, URZ ;  /* 0x0000003f3f3ff290 */ /* 0x000fe2000fffe03f */
[----:B------:R0:W-:Y:S01]  /*3ee40*/  STL.64 [R1+0x370], R16 ;  /* 0x0003701001007387 */ /* 0x0001e20000100a00 */
[----:B------:R-:W-:Y:S01]  /*3ee50*/  STL.64 [R1+0x378], R18 ;  /* 0x0003781201007387 */ /* 0x000fe20000100a00 */
[----:B0-----:R-:W-:Y:S01]  /*3ee60*/  MOV R17, R22 ;  /* 0x0000001600117202 */ /* 0x001fe20000000f00 */
[----:B------:R-:W-:Y:S02]  /*3ee70*/  IMAD.MOV.U32 R16, RZ, RZ, R23 ;  /* 0x000000ffff107224 */ /* 0x000fe400078e0017 */
[----:B------:R-:W3:Y:S01]  /*3ee80*/  LDL.LU.64 R22, [R1+0x14f0] ;  /* 0x0014f00001167983 */ /* 0x000ee20000300a00 */
[----:B------:R-:W3:Y:S01]  /*3ee90*/  LDL.LU.64 R20, [R1+0x14e8] ;  /* 0x0014e80001147983 */ /* 0x000ee20000300a00 */
[----:B------:R-:W-:Y:S02]  /*3eea0*/  MOV R26, R2 ;  /* 0x00000002001a7202 */ /* 0x000fe40000000f00 */
[----:B------:R-:W0:Y:S04]  /*3eeb0*/  S2R R2, SR_TID.X ;  /* 0x0000000000027919 */ /* 0x000e280000002100 */
[----:B------:R-:W1:Y:S01]  /*3eec0*/  S2R R24, SR_TID.X ;  /* 0x0000000000187919 */ /* 0x000e620000002100 */
[----:B0-----:R-:W-:Y:S01]  /*3eed0*/  LOP3.LUT R25, R2, 0x7, RZ, 0xc0, !PT ;  /* 0x0000000702197812 */ /* 0x001fe200078ec0ff */
[----:B-1----:R-:W-:-:S03]  /*3eee0*/  IMAD.SHL.U32 R24, R24, 0x80, RZ ;  /* 0x0000008018187824 */ /* 0x002fc600078e00ff */
[----:B------:R-:W-:-:S04]  /*3eef0*/  SHF.L.U32 R25, R25, 0x4, RZ ;  /* 0x0000000419197819 */ /* 0x000fc800000006ff */
[----:B------:R-:W-:Y:S02]  /*3ef00*/  LOP3.LUT R29, R25, 0x780, R24, 0xf8, !PT ;  /* 0x00000780191d7812 */ /* 0x000fe400078ef818 */
[C---:B---3--:R-:W-:Y:S01]  /*3ef10*/  HMMA.16816.F32 R24, R4.reuse, R26, R20 ;  /* 0x0000001a0418723c */ /* 0x048fe20000001814 */
[----:B------:R-:W3:Y:S01]  /*3ef20*/  LDL.LU.64 R22, [R1+0x14e0] ;  /* 0x0014e00001167983 */ /* 0x000ee20000300a00 */
[----:B------:R-:W3:Y:S11]  /*3ef30*/  LDL.LU.64 R20, [R1+0x14d8] ;  /* 0x0014d80001147983 */ /* 0x000ef60000300a00 */
[----:B------:R-:W-:Y:S10]  /*3ef40*/  @!UPT UIADD3 URZ, URZ, URZ, URZ ;  /* 0x0000003f3f3ff290 */ /* 0x000ff4000fffe03f */
[----:B------:R-:W-:Y:S01]  /*3ef50*/  STL.64 [R1+0x360], R24 ;  /* 0x0003601801007387 */ /* 0x000fe20000100a00 */
[----:B------:R0:W-:Y:S03]  /*3ef60*/  STL.64 [R1+0x368], R26 ;  /* 0x0003681a01007387 */ /* 0x0001e60000100a00 */
[----:B0-----:R-:W3:Y:S01]  /*3ef70*/  LDL.LU.64 R26, [R1+0x14d0] ;  /* 0x0014d000011a7983 */ /* 0x001ee20000300a00 */
[----:B------:R-:W-:Y:S01]  /*3ef80*/  LOP3.LUT R29, R29, 0x10, R2, 0x78, !PT ;  /* 0x000000101d1d7812 */ /* 0x000fe200078e7802 */
[C---:B---3--:R-:W-:Y:S01]  /*3ef90*/  HMMA.16816.F32 R20, R4.reuse, R26, R20 ;  /* 0x0000001a0414723c */ /* 0x048fe20000001814 */
[----:B------:R-:W-:Y:S01]  /*3efa0*/  MOV R2, R26 ;  /* 0x0000001a00027202 */ /* 0x000fe20000000f00 */
[----:B------:R-:W-:Y:S11]  /*3efb0*/  IMAD.MOV.U32 R9, RZ, RZ, R27 ;  /* 0x000000ffff097224 */ /* 0x000ff600078e001b */
[----:B------:R-:W-:Y:S10]  /*3efc0*/  @!UPT UIADD3 URZ, URZ, URZ, URZ ;  /* 0x0000003f3f3ff290 */ /* 0x000ff4000fffe03f */
[----:B------:R-:W-:Y:S01]  /*3efd0*/  STL.64 [R1+0x340], R20 ;  /* 0x0003401401007387 */ /* 0x000fe20000100a00 */
[----:B------:R0:W-:Y:S03]  /*3efe0*/  STL.64 [R1+0x348], R22 ;  /* 0x0003481601007387 */ /* 0x0001e60000100a00 */
[----:B0-----:R-:W3:Y:S01]  /*3eff0*/  LDL.LU.64 R22, [R1+0x14c8] ;  /* 0x0014c80001167983 */ /* 0x001ee20000300a00 */
[----:B------:R-:W3:Y:S02]  /*3f000*/  LDL.LU.64 R20, [R1+0x14c0] ;  /* 0x0014c00001147983 */ /* 0x000ee40000300a00 */
[----:B------:R-:W3:Y:S02]  /*3f010*/  LDL.LU.64 R26, [R1+0x14b8] ;  /* 0x0014b800011a7983 */ /* 0x000ee40000300a00 */
[C---:B---3--:R-:W-:Y:S11]  /*3f020*/  HMMA.16816.F32 R20, R4.reuse, R26, R20 ;  /* 0x0000001a0414723c */ /* 0x048ff60000001814 */
[----:B------:R-:W-:Y:S11]  /*3f030*/  @!UPT UIADD3 URZ, URZ, URZ, URZ ;  /* 0x0000003f3f3ff290 */ /* 0x000ff6000fffe03f */
[----:B------:R-:W-:Y:S01]  /*3f040*/  @!UPT UIADD3 URZ, URZ, URZ, URZ ;  /* 0x0000003f3f3ff290 */ /* 0x000fe2000fffe03f */
[----:B------:R-:W-:Y:S01]  /*3f050*/  STL.64 [R1+0x310], R20 ;  /* 0x0003101401007387 */ /* 0x000fe20000100a00 */
[----:B------:R0:W-:Y:S03]  /*3f060*/  STL.64 [R1+0x318], R22 ;  /* 0x0003181601007387 */ /* 0x0001e60000100a00 */
[----:B0-----:R-:W2:Y:S01]  /*3f070*/  LDL.LU.64 R22, [R1+0x14b0] ;  /* 0x0014b00001167983 */ /* 0x001ea20000300a00 */
[----:B------:R-:W-:Y:S02]  /*3f080*/  LOP3.LUT R29, R29, 0x60, RZ, 0x3c, !PT ;  /* 0x000000601d1d7812 */ /* 0x000fe400078e3cff */
[----:B------:R-:W-:Y:S01]  /*3f090*/  MOV R19, R26 ;  /* 0x0000001a00137202 */ /* 0x000fe20000000f00 */
[----:B------:R-:W-:Y:S02]  /*3f0a0*/  IMAD.MOV.U32 R18, RZ, RZ, R27 ;  /* 0x000000ffff127224 */ /* 0x000fe400078e001b */
[----:B------:R-:W0:Y:S04]  /*3f0b0*/  LDSM.16.M88.4 R24, [R29+0x31800] ;  /* 0x031800001d18783b */ /* 0x000e280000000200 */
[----:B0-----:R0:W-:Y:S01]  /*3f0c0*/  STL.64 [R1+0x1498], R26 ;  /* 0x0014981a01007387 */ /* 0x0011e20000100a00 */
[----:B------:R-:W-:Y:S03]  /*3f0d0*/  STL.64 [R1+0x1490], R24 ;  /* 0x0014901801007387 */ /* 0x000fe60000100a00 */
[----:B0-----:R-:W3:Y:S01]  /*3f0e0*/  LDL.64 R26, [R1+0x18] ;  /* 0x00001800011a7983 */ /* 0x001ee20000100a00 */
[----:B--2---:R-:W-:Y:S01]  /*3f0f0*/  HMMA.16816.F32 R12, R4, R22, R12 ;  /* 0x00000016040c723c */ /* 0x004fe2000000180c */
[----:B------:R-:W-:Y:S01]  /*3f100*/  MOV R8, R22 ;  /* 0x0000001600087202 */ /* 0x000fe20000000f00 */
[----:B------:R-:W-:-:S02]  /*3f110*/  IMAD.MOV.U32 R3, RZ, RZ, R23 ;  /* 0x000000ffff037224 */ /* 0x000fc400078e0017 */
[----:B------:R-:W0:Y:S11]  /*3f120*/  LDSM.16.M88.4 R20, [R29+0x32000] ;  /* 0x032000001d14783b */ /* 0x000e360000000200 */
[----:B------:R-:W-:Y:S08]  /*3f130*/  @!UPT UIADD3 URZ, URZ, URZ, URZ ;  /* 0x0000003f3f3ff290 */ /* 0x000ff0000fffe03f */
[----:B------:R-:W-:Y:S01]  /*3f140*/  STL.64 [R1+0x300], R12 ;  /* 0x0003000c01007387 */ /* 0x000fe20000100a00 */
[----:B------:R-:W-:Y:S03]  /*3f150*/  STL.64 [R1+0x308], R14 ;  /* 0x0003080e01007387 */ /* 0x000fe60000100a00 */
[----:B0-----:R-:W-:Y:S01]  /*3f160*/  STL.64 [R1+0x1418], R22 ;  /* 0x0014181601007387 */ /* 0x001fe20000100a00 */
[----:B------:R0:W-:Y:S03]  /*3f170*/  STL.64 [R1+0x1410], R20 ;  /* 0x0014101401007387 */ /* 0x0001e60000100a00 */
[----:B0-----:R-:W2:Y:S01]  /*3f180*/  LDL.LU R20, [R1+0x290] ;  /* 0x0002900001147983 */ /* 0x001ea20000300800 */
[----:B------:R-:W2:Y:S02]  /*3f190*/  LDL.LU R21, [R1+0x294] ;  /* 0x0002940001157983 */ /* 0x000ea40000300800 */
[----:B------:R-:W4:Y:S02]  /*3f1a0*/  LDL.LU R22, [R1+0x298] ;  /* 0x0002980001167983 */ /* 0x000f240000300800 */
[----:B------:R-:W4:Y:S01]  /*3f1b0*/  LDL.LU R23, [R1+0x29c] ;  /* 0x00029c0001177983 */ /* 0x000f220000300800 */
[----:B------:R-:W2:Y:S01]  /*3f1c0*/  LDL.LU R12, [R1+0x420] ;  /* 0x00042000010c7983 */ /* 0x000ea20000300800 */
[----:B------:R-:W3:Y:S02]  /*3f1d0*/  LDL.LU R13, [R1+0x424] ;  /* 0x00042400010d7983 */ /* 0x000ee40000300800 */
[----:B------:R-:W3:Y:S02]  /*3f1e0*/  LDL.LU R14, [R1+0x428] ;  /* 0x00042800010e7983 */ /* 0x000ee40000300800 */
[----:B------:R-:W3:Y:S01]  /*3f1f0*/  LDL.LU R15, [R1+0x42c] ;  /* 0x00042c00010f7983 */ /* 0x000ee20000300800 */
[----:B----4-:R0:W-:Y:S01]  /*3f200*/  STL.64 [R1+0x1428], R22 ;  /* 0x0014281601007387 */ /* 0x0101e20000100a00 */
[----:B--2---:R1:W-:Y:S01]  /*3f210*/  STL.64 [R1+0x1420], R20 ;  /* 0x0014201401007387 */ /* 0x0043e20000100a00 */
[----:B0-----:R-:W-:Y:S01]  /*3f220*/  MOV R22, R8 ;  /* 0x0000000800167202 */ /* 0x001fe20000000f00 */
[----:B------:R-:W-:-:S05]  /*3f230*/  IMAD.MOV.U32 R23, RZ, RZ, R3 ;  /* 0x000000ffff177224 */ /* 0x000fca00078e0003 */
[----:B------:R0:W-:Y:S01]  /*3f240*/  STL.64 [R1+0x1438], R22 ;  /* 0x0014381601007387 */ /* 0x0001e20000100a00 */
[----:B-1----:R-:W3:Y:S02]  /*3f250*/  LDL.LU R20, [R1+0x3e0] ;  /* 0x0003e00001147983 */ /* 0x002ee40000300800 */
[----:B------:R-:W3:Y:S01]  /*3f260*/  LDL.LU R21, [R1+0x3e4] ;  /* 0x0003e40001157983 */ /* 0x000ee20000300800 */
[----:B0-----:R-:W3:Y:S01]  /*3f270*/  LDL.LU R22, [R1+0x3e8] ;  /* 0x0003e80001167983 */ /* 0x001ee20000300800 */
[----:B------:R-:W3:Y:S02]  /*3f280*/  LDL.LU R23, [R1+0x3ec] ;  /* 0x0003ec0001177983 */ /* 0x000ee40000300800 */
[----:B---3--:R-:W-:Y:S11]  /*3f290*/  HMMA.16816.F32 R20, R4, R26, R20 ;  /* 0x0000001a0414723c */ /* 0x008ff60000001814 */
[----:B------:R-:W-:Y:S11]  /*3f2a0*/  @!UPT UIADD3 URZ, URZ, URZ, URZ ;  /* 0x0000003f3f3ff290 */ /* 0x000ff6000fffe03f */
[----:B------:R-:W-:Y:S01]  /*3f2b0*/  @!UPT UIADD3 URZ, URZ, URZ, URZ ;  /* 0x0000003f3f3ff290 */ /* 0x000fe2000fffe03f */
[----:B------:R-:W-:Y:S01]  /*3f2c0*/  STL.64 [R1+0x2f0], R20 ;  /* 0x0002f01401007387 */ /* 0x000fe20000100a00 */
[----:B------:R0:W-:Y:S02]  /*3f2d0*/  STL.64 [R1+0x2f8], R22 ;  /* 0x0002f81601007387 */ /* 0x0001e40000100a00 */
[----:B0-----:R-:W-:Y:S01]  /*3f2e0*/  MOV R22, R19 ;  /* 0x0000001300167202 */ /* 0x001fe20000000f00 */
[----:B------:R-:W-:-:S05]  /*3f2f0*/  IMAD.MOV.U32 R23, RZ, RZ, R18 ;  /* 0x000000ffff177224 */ /* 0x000fca00078e0012 */
[----:B------:R0:W-:Y:S01]  /*3f300*/  STL.64 [R1+0x1450], R22 ;  /* 0x0014501601007387 */ /* 0x0001e20000100a00 */
[----:B------:R-:W2:Y:S02]  /*3f310*/  LDL.LU R20, [R1+0x2c0] ;  /* 0x0002c00001147983 */ /* 0x000ea40000300800 */
[----:B------:R-:W2:Y:S01]  /*3f320*/  LDL.LU R21, [R1+0x2c4] ;  /* 0x0002c40001157983 */ /* 0x000ea20000300800 */
[----:B0-----:R-:W3:Y:S01]  /*3f330*/  LDL.LU R22, [R1+0x2c8] ;  /* 0x0002c80001167983 */ /* 0x001ee20000300800 */
[----:B------:R-:W3:Y:S03]  /*3f340*/  LDL.LU R23, [R1+0x2cc] ;  /* 0x0002cc0001177983 */ /* 0x000ee60000300800 */
[----:B---3--:R0:W-:Y:S01]  /*3f350*/  STL.64 [R1+0x1460], R22 ;  /* 0x0014601601007387 */ /* 0x0081e20000100a00 */
[----:B--2---:R-:W-:Y:S03]  /*3f360*/  STL.64 [R1+0x1458], R20 ;  /* 0x0014581401007387 */ /* 0x004fe60000100a00 */
[----:B0-----:R-:W2:Y:S01]  /*3f370*/  LDL.64 R22, [R1+0x58] ;  /* 0x0000580001167983 */ /* 0x001ea20000100a00 */
[----:B------:R-:W-:Y:S01]  /*3f380*/  MOV R8, R26 ;  /* 0x0000001a00087202 */ /* 0x000fe20000000f00 */
[----:B------:R-:W-:-:S02]  /*3f390*/  IMAD.MOV.U32 R3, RZ, RZ, R27 ;  /* 0x000000ffff037224 */ /* 0x000fc400078e001b */
[----:B--2---:R0:W-:Y:S01]  /*3f3a0*/  STL.64 [R1+0x1478], R22 ;  /* 0x0014781601007387 */ /* 0x0041e20000100a00 */
[----:B------:R-:W2:Y:S02]  /*3f3b0*/  LDL.LU R24, [R1+0x3d0] ;  /* 0x0003d00001187983 */ /* 0x000ea40000300800 */
[----:B------:R-:W2:Y:S02]  /*3f3c0*/  LDL.LU R25, [R1+0x3d4] ;  /* 0x0003d40001197983 */ /* 0x000ea40000300800 */
[----:B------:R-:W2:Y:S01]  /*3f3d0*/  LDL.LU R26, [R1+0x3d8] ;  /* 0x0003d800011a7983 */ /* 0x000ea20000300800 */
[----:B------:R-:W2:Y:S01]  /*3f3e0*/  LDL.LU R27, [R1+0x3dc] ;  /* 0x0003dc00011b7983 */ /* 0x000ea20000300800 */
[----:B0-----:R-:W-:Y:S01]  /*3f3f0*/  MOV R22, R17 ;  /* 0x0000001100167202 */ /* 0x001fe20000000f00 */
[----:B------:R-:W-:Y:S02]  /*3f400*/  IMAD.MOV.U32 R23, RZ, RZ, R16 ;  /* 0x000000ffff177224 */ /* 0x000fe400078e0010 */
[----:B------:R-:W0:Y:S04]  /*3f410*/  LDSM.16.M88.4 R16, [R29+0x32800] ;  /* 0x032800001d10783b */ /* 0x000e280000000200 */
[----:B0-----:R0:W-:Y:S02]  /*3f420*/  STL.64 [R1+0x1388], R18 ;  /* 0x0013881201007387 */ /* 0x0011e40000100a00 */
[----:B0-----:R-:W-:Y:S01]  /*3f430*/  MOV R18, R28 ;  /* 0x0000001c00127202 */ /* 0x001fe20000000f00 */
[----:B------:R-:W-:-:S07]  /*3f440*/  IMAD.MOV.U32 R19, RZ, RZ, R0 ;  /* 0x000000ffff137224 */ /* 0x000fce00078e0000 */
[C---:B------:R-:W-:Y:S01]  /*3f450*/  HMMA.16816.F32 R12, R4.reuse, R18, R12 ;  /* 0x00000012040c723c */ /* 0x040fe2000000180c */
[----:B------:R0:W-:Y:S01]  /*3f460*/  STL.64 [R1+0x1380], R16 ;  /* 0x0013801001007387 */ /* 0x0001e20000100a00 */
[----:B------:R-:W3:Y:S02]  /*3f470*/  LDL.LU R28, [R1+0x14a8] ;  /* 0x0014a800011c7983 */ /* 0x000ee40000300800 */
[----:B------:R-:W4:Y:S02]  /*3f480*/  LDL.LU R0, [R1+0x14a4] ;  /* 0x0014a40001007983 */ /* 0x000f240000300800 */
[----:B------:R1:W-:Y:S01]  /*3f490*/  STL.64 [R1+0x1430], R18 ;  /* 0x0014301201007387 */ /* 0x0003e20000100a00 */
[----:B0-----:R-:W2:Y:S11]  /*3f4a0*/  LDL.LU R16, [R1+0x2a0] ;  /* 0x0002a00001107983 */ /* 0x001eb60000300800 */
[----:B------:R-:W-:Y:S05]  /*3f4b0*/  @!UPT UIADD3 URZ, URZ, URZ, URZ ;  /* 0x0000003f3f3ff290 */ /* 0x000fea000fffe03f */
[----:B------:R-:W-:Y:S01]  /*3f4c0*/  STL.64 [R1+0x2e0], R12 ;  /* 0x0002e00c01007387 */ /* 0x000fe20000100a00 */
[----:B------:R-:W-:Y:S02]  /*3f4d0*/  STL.64 [R1+0x2e8], R14 ;  /* 0x0002e80e01007387 */ /* 0x000fe40000100a00 */
[----:B------:R-:W2:Y:S02]  /*3f4e0*/  LDL.LU R17, [R1+0x2a4] ;  /* 0x0002a40001117983 */ /* 0x000ea40000300800 */
[----:B-1----:R-:W2:Y:S01]  /*3f4f0*/  LDL.LU R18, [R1+0x2a8] ;  /* 0x0002a80001127983 */ /* 0x002ea20000300800 */
[----:B------:R-:W2:Y:S04]  /*3f500*/  LDL.LU R19, [R1+0x2ac] ;  /* 0x0002ac0001137983 */ /* 0x000ea80000300800 */
[----:B------:R-:W0:Y:S04]  /*3f510*/  LDSM.16.M88.4 R12, [R29+0x33000] ;  /* 0x033000001d0c783b */ /* 0x000e280000000200 */
[----:B--2---:R-:W-:Y:S01]  /*3f520*/  STL.64 [R1+0x1448], R18 ;  /* 0x0014481201007387 */ /* 0x004fe20000100a00 */
[----:B------:R1:W-:Y:S03]  /*3f530*/  STL.64 [R1+0x1440], R16 ;  /* 0x0014401001007387 */ /* 0x0003e60000100a00 */
[----:B-1----:R-:W2:Y:S01]  /*3f540*/  LDL.LU R16, [R1+0x2b0] ;  /* 0x0002b00001107983 */ /* 0x002ea20000300800 */
[----:B------:R-:W2:Y:S02]  /*3f550*/  LDL.LU R17, [R1+0x2b4] ;  /* 0x0002b40001117983 */ /* 0x000ea40000300800 */
[----:B------:R-:W2:Y:S02]  /*3f560*/  LDL.LU R18, [R1+0x2b8] ;  /* 0x0002b80001127983 */ /* 0x000ea40000300800 */
[----:B------:R-:W2:Y:S02]  /*3f570*/  LDL.LU R19, [R1+0x2bc] ;  /* 0x0002bc0001137983 */ /* 0x000ea40000300800 */
[----:B--2---:R-:W-:Y:S01]  /*3f580*/  STL.64 [R1+0x1470], R18 ;  /* 0x0014701201007387 */ /* 0x004fe20000100a00 */
[----:B------:R1:W-:Y:S03]  /*3f590*/  STL.64 [R1+0x1468], R16 ;  /* 0x0014681001007387 */ /* 0x0003e60000100a00 */
[----:B-1----:R-:W2:Y:S01]  /*3f5a0*/  LDL.LU R16, [R1+0x320] ;  /* 0x0003200001107983 */ /* 0x002ea20000300800 */
[----:B------:R-:W2:Y:S02]  /*3f5b0*/  LDL.LU R17, [R1+0x324] ;  /* 0x0003240001117983 */ /* 0x000ea40000300800 */
[----:B------:R-:W2:Y:S02]  /*3f5c0*/  LDL.LU R18, [R1+0x328] ;  /* 0x0003280001127983 */ /* 0x000ea40000300800 */
[----:B------:R-:W2:Y:S01]  /*3f5d0*/  LDL.LU R19, [R1+0x32c] ;  /* 0x00032c0001137983 */ /* 0x000ea20000300800 */
[----:B------:R-:W-:Y:S01]  /*3f5e0*/  HMMA.16816.F32 R4, R4, R10, R24 ;  /* 0x0000000a0404723c */ /* 0x000fe20000001818 */
[----:B--2---:R-:W-:Y:S01]  /*3f5f0*/  STL.64 [R1+0x1488], R18 ;  /* 0x0014881201007387 */ /* 0x004fe20000100a00 */
[----:B------:R1:W-:Y:S03]  /*3f600*/  STL.64 [R1+0x1480], R16 ;  /* 0x0014801001007387 */ /* 0x0003e60000100a00 */
[----:B-1----:R-:W2:Y:S01]  /*3f610*/  LDL.LU R16, [R1+0x3c0] ;  /* 0x0003c00001107983 */ /* 0x002ea20000300800 */
[----:B------:R-:W2:Y:S02]  /*3f620*/  LDL.LU R17, [R1+0x3c4] ;  /* 0x0003c40001117983 */ /* 0x000ea40000300800 */
[----:B------:R-:W2:Y:S02]  /*3f630*/  LDL.LU R18, [R1+0x3c8] ;  /* 0x0003c80001127983 */ /* 0x000ea40000300800 */
[----:B------:R-:W2:Y:S01]  /*3f640*/  LDL.LU R19, [R1+0x3cc] ;  /* 0x0003cc0001137983 */ /* 0x000ea20000300800 */
[----:B0-----:R0:W-:Y:S01]  /*3f650*/  STL.64 [R1+0x1328], R14 ;  /* 0x0013280e01007387 */ /* 0x0011e20000100a00 */
[----:B------:R-:W-:Y:S01]  /*3f660*/  STL.64 [R1+0x1320], R12 ;  /* 0x0013200c01007387 */ /* 0x000fe20000100a00 */
[----:B0-----:R-:W-:-:S02]  /*3f670*/  MOV R14, R2 ;  /* 0x00000002000e7202 */ /* 0x001fc40000000f00 */
[----:B------:R-:W2:Y:S01]  /*3f680*/  LDL.LU R2, [R1+0x14a0] ;  /* 0x0014a00001027983 */ /* 0x000ea20000300800 */
[----:B------:R-:W2:Y:S02]  /*3f690*/  LDL.LU.64 R26, [R1+0x1498] ;  /* 0x00149800011a7983 */ /* 0x000ea40000300a00 */
[----:B------:R-:W2:Y:S05]  /*3f6a0*/  LDL.LU.64 R24, [R1+0x1490] ;  /* 0x0014900001187983 */ /* 0x000eaa0000300a00 */
[----:B------:R-:W-:Y:S01]  /*3f6b0*/  STL.64 [R1+0x2d0], R4 ;  /* 0x0002d00401007387 */ /* 0x000fe20000100a00 */
[----:B------:R-:W-:Y:S02]  /*3f6c0*/  STL.64 [R1+0x2d8], R6 ;  /* 0x0002d80601007387 */ /* 0x000fe40000100a00 */
[----:B------:R-:W0:Y:S02]  /*3f6d0*/  LDSM.16.M88.4 R4, [R29+0x33800] ;  /* 0x033800001d04783b */ /* 0x000e240000000200 */
[----:B0-----:R-:W-:Y:S02]  /*3f6e0*/  STL.64 [R1+0x1298], R6 ;  /* 0x0012980601007387 */ /* 0x001fe40000100a00 */
[----:B------:R-:W-:Y:S01]  /*3f6f0*/  STL.64 [R1+0x1290], R4 ;  /* 0x0012900401007387 */ /* 0x000fe20000100a00 */
[C---:B--2---:R-:W-:Y:S01]  /*3f700*/  HMMA.16816.F32 R20, R24.reuse, R22, R16 ;  /* 0x000000161814723c */ /* 0x044fe20000001810 */
[----:B------:R-:W2:Y:S01]  /*3f710*/  LDL.LU.64 R18, [R1+0x1488] ;  /* 0x0014880001127983 */ /* 0x000ea20000300a00 */
[----:B------:R-:W2:Y:S11]  /*3f720*/  LDL.LU.64 R16, [R1+0x1480] ;  /* 0x0014800001107983 */ /* 0x000eb60000300a00 */
[----:B------:R-:W-:Y:S10]  /*3f730*/  @!UPT UIADD3 URZ, URZ, URZ, URZ ;  /* 0x0000003f3f3ff290 */ /* 0x000ff4000fffe03f */
[----:B------:R-:W-:Y:S01]  /*3f740*/  STL.64 [R1+0x430], R20 ;  /* 0x0004301401007387 */ /* 0x000fe20000100a00 */
[----:B------:R0:W-:Y:S03]  /*3f750*/  STL.64 [R1+0x438], R22 ;  /* 0x0004381601007387 */ /* 0x0001e60000100a00 */
[----:B0-----:R-:W2:Y:S01]  /*3f760*/  LDL.LU.64 R22, [R1+0x1478] ;  /* 0x0014780001167983 */ /* 0x001ea20000300a00 */
[----:B------:R-:W-:Y:S01]  /*3f770*/  MOV R6, R8 ;  /* 0x0000000800067202 */ /* 0x000fe20000000f00 */
[----:B------:R-:W-:Y:S01]  /*3f780*/  IMAD.MOV.U32 R7, RZ, RZ, R3 ;  /* 0x000000ffff077224 */ /* 0x000fe200078e0003 */
[----:B--2---:R-:W-:Y:S01]  /*3f790*/  HMMA.16816.F32 R16, R24, R22, R16 ;  /* 0x000000161810723c */ /* 0x004fe20000001810 */
        /* <DEDUP_REMOVED lines=8> */
[----:B------:R-:W2:Y:S02]  /*3f820*/  LDL.LU.64 R20, [R1+0x1458] ;  /* 0x0014580001147983 */ /* 0x000ea40000300a00 */
[----:B------:R-:W-:-:S07]  /*3f830*/  IMAD.MOV.U32 R15, RZ, RZ, R9 ;  /* 0x000000ffff0f7224 */ /* 0x000fce00078e0009 */
[C---:B--2---:R-:W-:Y:S11]  /*3f840*/  HMMA.16816.F32 R20, R24.reuse, R14, R20 ;  /* 0x0000000e1814723c */ /* 0x044ff60000001814 */
[----:B------:R-:W-:Y:S11]  /*3f850*/  @!UPT UIADD3 URZ, URZ, URZ, URZ ;  /* 0x0000003f3f3ff290 */ /* 0x000ff6000fffe03f */
[----:B------:R-:W-:Y:S01]  /*3f860*/  @!UPT UIADD3 URZ, URZ, URZ, URZ ;  /* 0x0000003f3f3ff290 */ /* 0x000fe2000fffe03f */
[----:B------:R-:W-:Y:S01]  /*3f870*/  STL.64 [R1+0x3b0], R20 ;  /* 0x0003b01401007387 */ /* 0x000fe20000100a00 */
[----:B------:R0:W-:Y:S03]  /*3f880*/  STL.64 [R1+0x3b8], R22 ;  /* 0x0003b81601007387 */ /* 0x0001e60000100a00 */
[----:B0-----:R-:W2:Y:S01]  /*3f890*/  LDL.LU.64 R22, [R1+0x1450] ;  /* 0x0014500001167983 */ /* 0x001ea20000300a00 */
[----:B------:R0:W-:Y:S02]  /*3f8a0*/  STL.64 [R1+0x13f0], R14 ;  /* 0x0013f00e01007387 */ /* 0x0001e40000100a00 */
[----:B------:R-:W3:Y:S02]  /*3f8b0*/  LDL.LU R12, [R1+0x280] ;  /* 0x00028000010c7983 */ /* 0x000ee40000300800 */
[----:B------:R-:W3:Y:S01]  /*3f8c0*/  LDL.LU R13, [R1+0x284] ;  /* 0x00028400010d7983 */ /* 0x000ee20000300800 */
[----:B0-----:R-:W3:Y:S01]  /*3f8d0*/  LDL.LU R14, [R1+0x288] ;  /* 0x00028800010e7983 */ /* 0x001ee20000300800 */
[----:B------:R-:W3:Y:S01]  /*3f8e0*/  LDL.LU R15, [R1+0x28c] ;  /* 0x00028c00010f7983 */ /* 0x000ee20000300800 */
[C---:B--2---:R-:W-:Y:S02]  /*3f8f0*/  HMMA.16816.F32 R20, R24.reuse, R22, R16 ;  /* 0x000000161814723c */ /* 0x044fe40000001810 */
[----:B------:R-:W2:Y:S01]  /*3f900*/  LDL.LU.64 R18, [R1+0x1448] ;  /* 0x0014480001127983 */ /* 0x000ea20000300a00 */
[----:B------:R-:W2:Y:S11]  /*3f910*/  LDL.LU.64 R16, [R1+0x1440] ;  /* 0x0014400001107983 */ /* 0x000eb60000300a00 */
[----:B------:R-:W-:Y:S09]  /*3f920*/  @!UPT UIADD3 URZ, URZ, URZ, URZ ;  /* 0x0000003f3f3ff290 */ /* 0x000ff2000fffe03f */
[----:B------:R-:W-:Y:S01]  /*3f930*/  STL.64 [R1+0x3c0], R20 ;  /* 0x0003c01401007387 */ /* 0x000fe20000100a00 */
[----:B------:R0:W-:Y:S03]  /*3f940*/  STL.64 [R1+0x3c8], R22 ;  /* 0x0003c81601007387 */ /* 0x0001e60000100a00 */
[----:B0-----:R-:W2:Y:S02]  /*3f950*/  LDL.LU.64 R22, [R1+0x1438] ;  /* 0x0014380001167983 */ /* 0x001ea40000300a00 */
[C---:B--2---:R-:W-:Y:S02]  /*3f960*/  HMMA.16816.F32 R20, R24.reuse, R22, R16 ;  /* 0x000000161814723c */ /* 0x044fe40000001810 */
[----:B------:R-:W3:Y:S11]  /*3f970*/  LDL.LU.64 R18, [R1+0x1430] ;  /* 0x0014300001127983 */ /* 0x000ef60000300a00 */
[----:B------:R-:W-:Y:S10]  /*3f980*/  @!UPT UIADD3 URZ, URZ, URZ, URZ ;  /* 0x0000003f3f3ff290 */ /* 0x000ff4000fffe03f */
[----:B------:R-:W-:Y:S01]  /*3f990*/  STL.64 [R1+0x3e0], R20 ;  /* 0x0003e01401007387 */ /* 0x000fe20000100a00 */
[----:B------:R0:W-:Y:S03]  /*3f9a0*/  STL.64 [R1+0x3e8], R22 ;  /* 0x0003e81601007387 */ /* 0x0001e60000100a00 */
[----:B0-----:R-:W2:Y:S01]  /*3f9b0*/  LDL.LU.64 R22, [R1+0x1428] ;  /* 0x0014280001167983 */ /* 0x001ea20000300a00 */
[----:B------:R-:W2:Y:S02]  /*3f9c0*/  LDL.LU.64 R20, [R1+0x1420] ;  /* 0x0014200001147983 */ /* 0x000ea40000300a00 */
[----:B--2---:R-:W-:Y:S01]  /*3f9d0*/  HMMA.16816.F32 R4, R24, R6, R20 ;  /* 0x000000061804723c */ /* 0x004fe20000001814 */
[----:B------:R-:W2:Y:S01]  /*3f9e0*/  LDL.LU.64 R22, [R1+0x1418] ;  /* 0x0014180001167983 */ /* 0x000ea20000300a00 */
[----:B------:R-:W2:Y:S11]  /*3f9f0*/  LDL.LU.64 R20, [R1+0x1410] ;  /* 0x0014100001147983 */ /* 0x000eb60000300a00 */
[----:B------:R-:W-:Y:S10]  /*3fa00*/  @!UPT UIADD3 URZ, URZ, URZ, URZ ;  /* 0x0000003f3f3ff290 */ /* 0x000ff4000fffe03f */
[----:B------:R0:W-:Y:S01]  /*3fa10*/  STL.64 [R1+0x320], R4 ;  /* 0x0003200401007387 */ /* 0x0001e20000100a00 */
[----:B------:R1:W-:Y:S03]  /*3fa20*/  STL.64 [R1+0x328], R6 ;  /* 0x0003280601007387 */ /* 0x0003e60000100a00 */
[----:B0-----:R-:W2:Y:S01]  /*3fa30*/  LDL.LU R4, [R1+0x1c0] ;  /* 0x0001c00001047983 */ /* 0x001ea20000300800 */
[----:B------:R-:W2:Y:S02]  /*3fa40*/  LDL.LU R5, [R1+0x1c4] ;  /* 0x0001c40001057983 */ /* 0x000ea40000300800 */
[----:B-1----:R-:W2:Y:S02]  /*3fa50*/  LDL.LU R6, [R1+0x1c8] ;  /* 0x0001c80001067983 */ /* 0x002ea40000300800 */
[----:B------:R-:W2:Y:S02]  /*3fa60*/  LDL.LU R7, [R1+0x1cc] ;  /* 0x0001cc0001077983 */ /* 0x000ea40000300800 */
[----:B--2---:R0:W-:Y:S01]  /*3fa70*/  STL.64 [R1+0x1358], R6 ;  /* 0x0013580601007387 */ /* 0x0041e20000100a00 */
[----:B------:R-:W-:Y:S01]  /*3fa80*/  STL.64 [R1+0x1350], R4 ;  /* 0x0013500401007387 */ /* 0x000fe20000100a00 */
[----:B0-----:R-:W-:Y:S01]  /*3fa90*/  MOV R6, R8 ;  /* 0x0000000800067202 */ /* 0x001fe20000000f00 */
[----:B------:R-:W-:-:S05]  /*3faa0*/  IMAD.MOV.U32 R7, RZ, RZ, R3 ;  /* 0x000000ffff077224 */ /* 0x000fca00078e0003 */
[----:B------:R3:W-:Y:S01]  /*3fab0*/  STL.64 [R1+0x1408], R6 ;  /* 0x0014080601007387 */ /* 0x0007e20000100a00 */
[----:B------:R-:W2:Y:S01]  /*3fac0*/  LDL.LU R16, [R1+0x1f0] ;  /* 0x0001f00001107983 */ /* 0x000ea20000300800 */
[C---:B---3--:R-:W-:Y:S11]  /*3fad0*/  HMMA.16816.F32 R4, R24.reuse, R18, R12 ;  /* 0x000000121804723c */ /* 0x048ff6000000180c */
[----:B------:R-:W-:Y:S11]  /*3fae0*/  @!UPT UIADD3 URZ, URZ, URZ, URZ ;  /* 0x0000003f3f3ff290 */ /* 0x000ff6000fffe03f */
[----:B------:R-:W-:Y:S01]  /*3faf0*/  @!UPT UIADD3 URZ, URZ, URZ, URZ ;  /* 0x0000003f3f3ff290 */ /* 0x000fe2000fffe03f */
[----:B------:R0:W-:Y:S01]  /*3fb00*/  STL.64 [R1+0x2b0], R4 ;  /* 0x0002b00401007387 */ /* 0x0001e20000100a00 */
[----:B------:R1:W-:Y:S02]  /*3fb10*/  STL.64 [R1+0x2b8], R6 ;  /* 0x0002b80601007387 */ /* 0x0003e40000100a00 */
[----:B------:R-:W2:Y:S02]  /*3fb20*/  LDL.LU R17, [R1+0x1f4] ;  /* 0x0001f40001117983 */ /* 0x000ea40000300800 */
[----:B------:R-:W3:Y:S01]  /*3fb30*/  LDL.LU R18, [R1+0x1f8] ;  /* 0x0001f80001127983 */ /* 0x000ee20000300800 */
[----:B------:R-:W3:Y:S01]  /*3fb40*/  LDL.LU R19, [R1+0x1fc] ;  /* 0x0001fc0001137983 */ /* 0x000ee20000300800 */
[----:B------:R-:W2:Y:S02]  /*3fb50*/  LDL.LU R12, [R1+0x250] ;  /* 0x00025000010c7983 */ /* 0x000ea40000300800 */
[----:B------:R-:W2:Y:S02]  /*3fb60*/  LDL.LU R13, [R1+0x254] ;  /* 0x00025400010d7983 */ /* 0x000ea40000300800 */
[----:B------:R-:W2:Y:S01]  /*3fb70*/  LDL.LU R14, [R1+0x258] ;  /* 0x00025800010e7983 */ /* 0x000ea20000300800 */
[----:B------:R-:W2:Y:S04]  /*3fb80*/  LDL.LU R15, [R1+0x25c] ;  /* 0x00025c00010f7983 */ /* 0x000ea80000300800 */
[----:B0-----:R-:W3:Y:S01]  /*3fb90*/  LDL.LU R4, [R1+0x260] ;  /* 0x0002600001047983 */ /* 0x001ee20000300800 */
[----:B------:R-:W3:Y:S02]  /*3fba0*/  LDL.LU R5, [R1+0x264] ;  /* 0x0002640001057983 */ /* 0x000ee40000300800 */
[----:B-1----:R-:W3:Y:S02]  /*3fbb0*/  LDL.LU R6, [R1+0x268] ;  /* 0x0002680001067983 */ /* 0x002ee40000300800 */
[----:B------:R-:W3:Y:S01]  /*3fbc0*/  LDL.LU R7, [R1+0x26c] ;  /* 0x00026c0001077983 */ /* 0x000ee20000300800 */
[----:B--2---:R0:W-:Y:S01]  /*3fbd0*/  STL.64 [R1+0x1400], R14 ;  /* 0x0014000e01007387 */ /* 0x0041e20000100a00 */
[----:B------:R-:W-:Y:S03]  /*3fbe0*/  STL.64 [R1+0x13f8], R12 ;  /* 0x0013f80c01007387 */ /* 0x000fe60000100a00 */
[----:B0-----:R-:W2:Y:S01]  /*3fbf0*/  LDL.64 R14, [R1+0x68] ;  /* 0x00006800010e7983 */ /* 0x001ea20000100a00 */
[----:B---3--:R0:W-:Y:S02]  /*3fc00*/  STL.64 [R1+0x1398], R18 ;  /* 0x0013981201007387 */ /* 0x0081e40000100a00 */
[----:B------:R-:W-:Y:S01]  /*3fc10*/  STL.64 [R1+0x1390], R16 ;  /* 0x0013901001007387 */ /* 0x000fe20000100a00 */
[----:B0-----:R-:W3:Y:S04]  /*3fc20*/  LDL.LU.64 R18, [R1+0x8] ;  /* 0x0000080001127983 */ /* 0x001ee80000300a00 */
[----:B---3--:R0:W-:Y:S04]  /*3fc30*/  STL.64 [R1+0x13a8], R18 ;  /* 0x0013a81201007387 */ /* 0x0081e80000100a00 */
[----:B0-----:R-:W3:Y:S04]  /*3fc40*/  LDL.LU.64 R18, [R1+0x18] ;  /* 0x0000180001127983 */ /* 0x001ee80000300a00 */
[----:B---3--:R0:W-:Y:S01]  /*3fc50*/  STL.64 [R1+0x13d8], R18 ;  /* 0x0013d81201007387 */ /* 0x0081e20000100a00 */
[----:B------:R-:W3:Y:S02]  /*3fc60*/  LDL.LU R16, [R1+0x270] ;  /* 0x0002700001107983 */ /* 0x000ee40000300800 */
[----:B------:R-:W3:Y:S01]  /*3fc70*/  LDL.LU R17, [R1+0x274] ;  /* 0x0002740001117983 */ /* 0x000ee20000300800 */
[----:B0-----:R-:W3:Y:S01]  /*3fc80*/  LDL.LU R18, [R1+0x278] ;  /* 0x0002780001127983 */ /* 0x001ee20000300800 */
[----:B------:R-:W3:Y:S02]  /*3fc90*/  LDL.LU R19, [R1+0x27c] ;  /* 0x00027c0001137983 */ /* 0x000ee40000300800 */
[----:B------:R0:W-:Y:S02]  /*3fca0*/  STL.64 [R1+0x13b0], R10 ;  /* 0x0013b00a01007387 */ /* 0x0001e40000100a00 */
[----:B------:R-:W2:Y:S01]  /*3fcb0*/  LDL.LU R8, [R1+0x210] ;  /* 0x0002100001087983 */ /* 0x000ea20000300800 */
[----:B---3--:R-:W-:Y:S11]  /*3fcc0*/  HMMA.16816.F32 R16, R24, R10, R16 ;  /* 0x0000000a1810723c */ /* 0x008ff60000001810 */
[----:B------:R-:W-:Y:S11]  /*3fcd0*/  @!UPT UIADD3 URZ, URZ, URZ, URZ ;  /* 0x0000003f3f3ff290 */ /* 0x000ff6000fffe03f */
[----:B------:R-:W-:Y:S01]  /*3fce0*/  @!UPT UIADD3 URZ, URZ, URZ, URZ ;  /* 0x0000003f3f3ff290 */ /* 0x000fe2000fffe03f */
[----:B------:R1:W-:Y:S01]  /*3fcf0*/  STL.64 [R1+0x2a0], R16 ;  /* 0x0002a01001007387 */ /* 0x0003e20000100a00 */
[----:B------:R3:W-:Y:S02]  /*3fd00*/  STL.64 [R1+0x2a8], R18 ;  /* 0x0002a81201007387 */ /* 0x0007e40000100a00 */
[----:B------:R-:W4:Y:S02]  /*3fd10*/  LDL.LU R9, [R1+0x214] ;  /* 0x0002140001097983 */ /* 0x000f240000300800 */
[----:B0-----:R-:W4:Y:S01]  /*3fd20*/  LDL.LU R10, [R1+0x218] ;  /* 0x00021800010a7983 */ /* 0x001f220000300800 */
[----:B------:R-:W4:Y:S04]  /*3fd30*/  LDL.LU R11, [R1+0x21c] ;  /* 0x00021c00010b7983 */ /* 0x000f280000300800 */
[----:B-1----:R-:W4:Y:S01]  /*3fd40*/  LDL.LU R16, [R1+0x230] ;  /* 0x0002300001107983 */ /* 0x002f220000300800 */
[----:B------:R-:W4:Y:S02]  /*3fd50*/  LDL.LU R17, [R1+0x234] ;  /* 0x0002340001117983 */ /* 0x000f240000300800 */
[----:B---3--:R-:W3:Y:S02]  /*3fd60*/  LDL.LU R18, [R1+0x238] ;  /* 0x0002380001127983 */ /* 0x008ee40000300800 */
[----:B------:R-:W3:Y:S01]  /*3fd70*/  LDL.LU R19, [R1+0x23c] ;  /* 0x00023c0001137983 */ /* 0x000ee20000300800 */
[C---:B--2---:R-:W-:Y:S01]  /*3fd80*/  HMMA.16816.F32 R4, R20.reuse, R14, R4 ;  /* 0x0000000e1404723c */ /* 0x044fe20000001804 */
[----:B---3--:R-:W-:Y:S01]  /*3fd90*/  STL.64 [R1+0x13e8], R18 ;  /* 0x0013e81201007387 */ /* 0x008fe20000100a00 */
[----:B----4-:R0:W-:Y:S03]  /*3fda0*/  STL.64 [R1+0x13e0], R16 ;  /* 0x0013e01001007387 */ /* 0x0101e60000100a00 */
        /* <DEDUP_REMOVED lines=8> */
[----:B------:R-:W4:Y:S02]  /*3fe30*/  LDL.LU R10, [R1+0x228] ;  /* 0x00022800010a7983 */ /* 0x000f240000300800 */
[----:B------:R-:W4:Y:S02]  /*3fe40*/  LDL.LU R11, [R1+0x22c] ;  /* 0x00022c00010b7983 */ /* 0x000f240000300800 */
[----:B------:R-:W-:Y:S01]  /*3fe50*/  IMAD.MOV.U32 R3, RZ, RZ, R15 ;  /* 0x000000ffff037224 */ /* 0x000fe200078e000f */
[----:B----4-:R0:W-:Y:S01]  /*3fe60*/  STL.64 [R1+0x13d0], R10 ;  /* 0x0013d00a01007387 */ /* 0x0101e20000100a00 */
[----:B---3--:R-:W-:Y:S03]  /*3fe70*/  STL.64 [R1+0x13c8], R8 ;  /* 0x0013c80801007387 */ /* 0x008fe60000100a00 */
[----:B0-----:R-:W3:Y:S01]  /*3fe80*/  LDL.64 R10, [R1+0x38] ;  /* 0x00003800010a7983 */ /* 0x001ee20000100a00 */
[----:B------:R-:W4:Y:S02]  /*3fe90*/  LDL.LU.64 R26, [R1+0x28] ;  /* 0x00002800011a7983 */ /* 0x000f240000300a00 */
[----:B------:R0:W-:Y:S02]  /*3fea0*/  STL.64 [R1+0x5f0], R4 ;  /* 0x0005f00401007387 */ /* 0x0001e40000100a00 */
[----:B------:R1:W-:Y:S01]  /*3feb0*/  STL.64 [R1+0x5f8], R6 ;  /* 0x0005f80601007387 */ /* 0x0003e20000100a00 */
[----:B0-----:R-:W-:Y:S01]  /*3fec0*/  MOV R4, R14 ;  /* 0x0000000e00047202 */ /* 0x001fe20000000f00 */
[----:B-1----:R-:W2:Y:S01]  /*3fed0*/  LDL.LU.64 R6, [R1+0x1408] ;  /* 0x0014080001067983 */ /* 0x002ea20000300a00 */
[----:B------:R-:W2:Y:S02]  /*3fee0*/  LDL.LU.64 R14, [R1+0x1400] ;  /* 0x00140000010e7983 */ /* 0x000ea40000300a00 */
[----:B------:R-:W2:Y:S02]  /*3fef0*/  LDL.LU.64 R12, [R1+0x13f8] ;  /* 0x0013f800010c7983 */ /* 0x000ea40000300a00 */
[----:B--2---:R-:W-:Y:S11]  /*3ff00*/  HMMA.16816.F32 R12, R20, R6, R12 ;  /* 0x00000006140c723c */ /* 0x004ff6000000180c */
[----:B------:R-:W-:Y:S11]  /*3ff10*/  @!UPT UIADD3 URZ, URZ, URZ, URZ ;  /* 0x0000003f3f3ff290 */ /* 0x000ff6000fffe03f */
[----:B------:R-:W-:Y:S01]  /*3ff20*/  @!UPT UIADD3 URZ, URZ, URZ, URZ ;  /* 0x0000003f3f3ff290 */ /* 0x000fe2000fffe03f */
[----:B------:R-:W-:Y:S01]  /*3ff30*/  STL.64 [R1+0x5e0], R12 ;  /* 0x0005e00c01007387 */ /* 0x000fe20000100a00 */
[----:B------:R0:W-:Y:S03]  /*3ff40*/  STL.64 [R1+0x5e8], R14 ;  /* 0x0005e80e01007387 */ /* 0x0001e60000100a00 */
[----:B0-----:R-:W2:Y:S01]  /*3ff50*/  LDL.LU.64 R14, [R1+0x13f0] ;  /* 0x0013f000010e7983 */ /* 0x001ea20000300a00 */
[----:B------:R0:W-:Y:S02]  /*3ff60*/  STL.64 [R1+0x1368], R6 ;  /* 0x0013680601007387 */ /* 0x0001e40000100a00 */
[----:B0-----:R-:W-:Y:S01]  /*3ff70*/  MOV R6, R4 ;  /* 0x0000000400067202 */ /* 0x001fe20000000f00 */
[----:B------:R-:W-:-:S05]  /*3ff80*/  IMAD.MOV.U32 R7, RZ, RZ, R3 ;  /* 0x000000ffff077224 */ /* 0x000fca00078e0003 */
[----:B------:R0:W-:Y:S01]  /*3ff90*/  STL.64 [R1+0x13a0], R6 ;  /* 0x0013a00601007387 */ /* 0x0001e20000100a00 */
[----:B------:R-:W3:Y:S02]  /*3ffa0*/  LDL.LU R4, [R1+0x200] ;  /* 0x0002000001047983 */ /* 0x000ee40000300800 */
[----:B------:R-:W3:Y:S01]  /*3ffb0*/  LDL.LU R5, [R1+0x204] ;  /* 0x0002040001057983 */ /* 0x000ee20000300800 */
[----:B0-----:R-:W3:Y:S01]  /*3ffc0*/  LDL.LU R6, [R1+0x208] ;  /* 0x0002080001067983 */ /* 0x001ee20000300800 */
[----:B------:R-:W3:Y:S01]  /*3ffd0*/  LDL.LU R7, [R1+0x20c] ;  /* 0x00020c0001077983 */ /* 0x000ee20000300800 */
        /* <DEDUP_REMOVED lines=8> */
[----:B------:R-:W4:Y:S01]  /*40060*/  LDL.LU R12, [R1+0x1d0] ;  /* 0x0001d000010c7983 */ /* 0x000f220000300800 */
[----:B------:R-:W4:Y:S04]  /*40070*/  LDL.LU R13, [R1+0x1d4] ;  /* 0x0001d400010d7983 */ /* 0x000f280000300800 */
[----:B0-----:R-:W4:Y:S01]  /*40080*/  LDL.LU R14, [R1+0x1d8] ;  /* 0x0001d800010e7983 */ /* 0x001f220000300800 */
[----:B------:R-:W4:Y:S02]  /*40090*/  LDL.LU R15, [R1+0x1dc] ;  /* 0x0001dc00010f7983 */ /* 0x000f240000300800 */
[----:B---3--:R-:W-:Y:S01]  /*400a0*/  IMAD.MOV.U32 R3, RZ, RZ, R11 ;  /* 0x000000ffff037224 */ /* 0x008fe200078e000b */
[C---:B--2---:R-:W-:Y:S01]  /*400b0*/  HMMA.16816.F32 R16, R20.reuse, R10, R16 ;  /* 0x0000000a1410723c */ /* 0x044fe20000001810 */
[----:B----4-:R-:W-:Y:S01]  /*400c0*/  STL.64 [R1+0x1378], R14 ;  /* 0x0013780e01007387 */ /* 0x010fe20000100a00 */
[----:B------:R0:W-:Y:S03]  /*400d0*/  STL.64 [R1+0x1370], R12 ;  /* 0x0013700c01007387 */ /* 0x0001e60000100a00 */
[----:B0-----:R-:W2:Y:S01]  /*400e0*/  LDL.LU R12, [R1+0x1e0] ;  /* 0x0001e000010c7983 */ /* 0x001ea20000300800 */
[----:B------:R-:W2:Y:S02]  /*400f0*/  LDL.LU R13, [R1+0x1e4] ;  /* 0x0001e400010d7983 */ /* 0x000ea40000300800 */
[----:B------:R-:W2:Y:S02]  /*40100*/  LDL.LU R14, [R1+0x1e8] ;  /* 0x0001e800010e7983 */ /* 0x000ea40000300800 */
[----:B------:R-:W2:Y:S11]  /*40110*/  LDL.LU R15, [R1+0x1ec] ;  /* 0x0001ec00010f7983 */ /* 0x000eb60000300800 */
[----:B------:R-:W-:Y:S02]  /*40120*/  @!UPT UIADD3 URZ, URZ, URZ, URZ ;  /* 0x0000003f3f3ff290 */ /* 0x000fe4000fffe03f */
[----:B------:R0:W-:Y:S01]  /*40130*/  STL.64 [R1+0x5c0], R16 ;  /* 0x0005c01001007387 */ /* 0x0001e20000100a00 */
[----:B------:R1:W-:Y:S01]  /*40140*/  STL.64 [R1+0x5c8], R18 ;  /* 0x0005c81201007387 */ /* 0x0003e20000100a00 */
[----:B0-----:R-:W-:Y:S02]  /*40150*/  MOV R16, R10 ;  /* 0x0000000a00107202 */ /* 0x001fe40000000f00 */
[----:B-1----:R-:W3:Y:S01]  /*40160*/  LDL.LU.64 R18, [R1+0x13d8] ;  /* 0x0013d80001127983 */ /* 0x002ee20000300a00 */
[----:B------:R-:W4:Y:S02]  /*40170*/  LDL.LU.64 R10, [R1+0x13d0] ;  /* 0x0013d000010a7983 */ /* 0x000f240000300a00 */
[----:B------:R-:W4:Y:S02]  /*40180*/  LDL.LU.64 R8, [R1+0x13c8] ;  /* 0x0013c80001087983 */ /* 0x000f240000300a00 */
[C---:B----4-:R-:W-:Y:S11]  /*40190*/  HMMA.16816.F32 R8, R20.reuse, R26, R8 ;  /* 0x0000001a1408723c */ /* 0x050ff60000001808 */
[----:B------:R-:W-:Y:S11]  /*401a0*/  @!UPT UIADD3 URZ, URZ, URZ, URZ ;  /* 0x0000003f3f3ff290 */ /* 0x000ff6000fffe03f */
[----:B------:R-:W-:Y:S01]  /*401b0*/  @!UPT UIADD3 URZ, URZ, URZ, URZ ;  /* 0x0000003f3f3ff290 */ /* 0x000fe2000fffe03f */
[----:B------:R-:W-:Y:S01]  /*401c0*/  STL.64 [R1+0x5b0], R8 ;  /* 0x0005b00801007387 */ /* 0x000fe20000100a00 */
[----:B------:R0:W-:Y:S03]  /*401d0*/  STL.64 [R1+0x5b8], R10 ;  /* 0x0005b80a01007387 */ /* 0x0001e60000100a00 */
[----:B0-----:R-:W3:Y:S01]  /*401e0*/  LDL.LU.64 R10, [R1+0x13c0] ;  /* 0x0013c000010a7983 */ /* 0x001ee20000300a00 */
[----:B------:R-:W3:Y:S02]  /*401f0*/  LDL.LU.64 R8, [R1+0x13b8] ;  /* 0x0013b80001087983 */ /* 0x000ee40000300a00 */
[----:B------:R-:W-:Y:S01]  /*40200*/  STL.64 [R1+0x1338], R26 ;  /* 0x0013381a01007387 */ /* 0x000fe20000100a00 */
[C---:B---3--:R-:W-:Y:S11]  /*40210*/  HMMA.16816.F32 R8, R20.reuse, R18, R8 ;  /* 0x000000121408723c */ /* 0x048ff60000001808 */
[----:B------:R-:W-:Y:S11]  /*40220*/  @!UPT UIADD3 URZ, URZ, URZ, URZ ;  /* 0x0000003f3f3ff290 */ /* 0x000ff6000fffe03f */
[----:B------:R-:W-:Y:S01]  /*40230*/  @!UPT UIADD3 URZ, URZ, URZ, URZ ;  /* 0x0000003f3f3ff290 */ /* 0x000fe2000fffe03f */
[----:B------:R0:W-:Y:S01]  /*40240*/  STL.64 [R1+0x5a0], R8 ;  /* 0x0005a00801007387 */ /* 0x0001e20000100a00 */
[----:B------:R1:W-:Y:S01]  /*40250*/  STL.64 [R1+0x5a8], R10 ;  /* 0x0005a80a01007387 */ /* 0x0003e20000100a00 */
[----:B0-----:R-:W-:Y:S02]  /*40260*/  MOV R9, R18 ;  /* 0x0000001200097202 */ /* 0x001fe40000000f00 */
[----:B-1----:R-:W3:Y:S01]  /*40270*/  LDL.LU.64 R10, [R1+0x13b0] ;  /* 0x0013b000010a7983 */ /* 0x002ee20000300a00 */
[----:B------:R-:W-:Y:S02]  /*40280*/  IMAD.MOV.U32 R8, RZ, RZ, R19 ;  /* 0x000000ffff087224 */ /* 0x000fe400078e0013 */
[----:B------:R-:W4:Y:S02]  /*40290*/  LDL.LU.64 R18, [R1+0x13a8] ;  /* 0x0013a80001127983 */ /* 0x000f240000300a00 */
[----:B------:R-:W-:Y:S01]  /*402a0*/  IMAD.MOV.U32 R27, RZ, RZ, R3 ;  /* 0x000000ffff1b7224 */ /* 0x000fe200078e0003 */
[----:B------:R-:W-:Y:S01]  /*402b0*/  MOV R26, R16 ;  /* 0x00000010001a7202 */ /* 0x000fe20000000f00 */
[C---:B----4-:R-:W-:Y:S01]  /*402c0*/  HMMA.16816.F32 R4, R20.reuse, R18, R4 ;  /* 0x000000121404723c */ /* 0x050fe20000001804 */
[----:B------:R-:W-:Y:S01]  /*402d0*/  MOV R3, R18 ;  /* 0x0000001200037202 */ /* 0x000fe20000000f00 */
[----:B------:R-:W-:Y:S11]  /*402e0*/  IMAD.MOV.U32 R29, RZ, RZ, R19 ;  /* 0x000000ffff1d7224 */ /* 0x000ff600078e0013 */
[----:B------:R-:W-:Y:S10]  /*402f0*/  @!UPT UIADD3 URZ, URZ, URZ, URZ ;  /* 0x0000003f3f3ff290 */ /* 0x000ff4000fffe03f */
[----:B------:R-:W-:Y:S01]  /*40300*/  STL.64 [R1+0x590], R4 ;  /* 0x0005900401007387 */ /* 0x000fe20000100a00 */
[----:B------:R0:W-:Y:S03]  /*40310*/  STL.64 [R1+0x598], R6 ;  /* 0x0005980601007387 */ /* 0x0001e60000100a00 */
[----:B0-----:R-:W2:Y:S01]  /*40320*/  LDL.LU.64 R6, [R1+0x13a0] ;  /* 0x0013a00001067983 */ /* 0x001ea20000300a00 */
[----:B------:R-:W3:Y:S02]  /*40330*/  LDL.LU.64 R18, [R1+0x1398] ;  /* 0x0013980001127983 */ /* 0x000ee40000300a00 */
[----:B------:R-:W3:Y:S02]  /*40340*/  LDL.LU.64 R16, [R1+0x1390] ;  /* 0x0013900001107983 */ /* 0x000ee40000300a00 */
[----:B---3--:R-:W-:Y:S01]  /*40350*/  HMMA.16816.F32 R20, R20, R10, R16 ;  /* 0x0000000a1414723c */ /* 0x008fe20000001810 */
[----:B------:R-:W2:Y:S01]  /*40360*/  LDL.LU.64 R18, [R1+0x1388] ;  /* 0x0013880001127983 */ /* 0x000ea20000300a00 */
[----:B------:R-:W2:Y:S02]  /*40370*/  LDL.LU.64 R16, [R1+0x1380] ;  /* 0x0013800001107983 */ /* 0x000ea40000300a00 */
[----:B------:R-:W-:Y:S02]  /*40380*/  STL.64 [R1+0x1348], R10 ;  /* 0x0013480a01007387 */ /* 0x000fe40000100a00 */
[----:B------:R0:W-:Y:S11]  /*40390*/  STL.64 [R1+0x1340], R8 ;  /* 0x0013400801007387 */ /* 0x0001f60000100a00 */
[----:B------:R-:W-:Y:S06]  /*403a0*/  @!UPT UIADD3 URZ, URZ, URZ, URZ ;  /* 0x0000003f3f3ff290 */ /* 0x000fec000fffe03f */
[----:B------:R1:W-:Y:S01]  /*403b0*/  STL.64 [R1+0x580], R20 ;  /* 0x0005801401007387 */ /* 0x0003e20000100a00 */
[----:B------:R3:W-:Y:S02]  /*403c0*/  STL.64 [R1+0x588], R22 ;  /* 0x0005881601007387 */ /* 0x0007e40000100a00 */
[----:B0-----:R-:W4:Y:S02]  /*403d0*/  LDL.LU R8, [R1+0x1b0] ;  /* 0x0001b00001087983 */ /* 0x001f240000300800 */
[----:B------:R-:W4:Y:S01]  /*403e0*/  LDL.LU R9, [R1+0x1b4] ;  /* 0x0001b40001097983 */ /* 0x000f220000300800 */
[----:B------:R-:W4:Y:S01]  /*403f0*/  LDL.LU R10, [R1+0x1b8] ;  /* 0x0001b800010a7983 */ /* 0x000f220000300800 */
[----:B------:R-:W4:Y:S03]  /*40400*/  LDL.LU R11, [R1+0x1bc] ;  /* 0x0001bc00010b7983 */ /* 0x000f260000300800 */
[----:B-1----:R-:W4:Y:S01]  /*40410*/  LDL.LU R20, [R1+0x1a0] ;  /* 0x0001a00001147983 */ /* 0x002f220000300800 */
[----:B------:R-:W4:Y:S02]  /*40420*/  LDL.LU R21, [R1+0x1a4] ;  /* 0x0001a40001157983 */ /* 0x000f240000300800 */
[----:B---3--:R-:W3:Y:S02]  /*40430*/  LDL.LU R22, [R1+0x1a8] ;  /* 0x0001a80001167983 */ /* 0x008ee40000300800 */
[----:B------:R-:W3:Y:S01]  /*40440*/  LDL.LU R23, [R1+0x1ac] ;  /* 0x0001ac0001177983 */ /* 0x000ee20000300800 */
[C---:B--2---:R-:W-:Y:S01]  /*40450*/  HMMA.16816.F32 R4, R16.reuse, R6, R12 ;  /* 0x000000061004723c */ /* 0x044fe2000000180c */
[----:B------:R-:W2:Y:S01]  /*40460*/  LDL.LU.64 R14, [R1+0x1378] ;  /* 0x00137800010e7983 */ /* 0x000ea20000300a00 */
[----:B------:R-:W2:Y:S11]  /*40470*/  LDL.LU.64 R12, [R1+0x1370] ;  /* 0x00137000010c7983 */ /* 0x000eb60000300a00 */
[----:B------:R-:W-:Y:S10]  /*40480*/  @!UPT UIADD3 URZ, URZ, URZ, URZ ;  /* 0x0000003f3f3ff290 */ /* 0x000ff4000fffe03f */
[----:B------:R-:W-:Y:S01]  /*40490*/  STL.64 [R1+0x670], R4 ;  /* 0x0006700401007387 */ /* 0x000fe20000100a00 */
[----:B------:R0:W-:Y:S03]  /*404a0*/  STL.64 [R1+0x678], R6 ;  /* 0x0006780601007387 */ /* 0x0001e60000100a00 */
[----:B0-----:R-:W2:Y:S02]  /*404b0*/  LDL.LU.64 R6, [R1+0x1368] ;  /* 0x0013680001067983 */ /* 0x001ea40000300a00 */
[C---:B--2---:R-:W-:Y:S02]  /*404c0*/  HMMA.16816.F32 R4, R16.reuse, R6, R12 ;  /* 0x000000061004723c */ /* 0x044fe4000000180c */
[----:B------:R-:W2:Y:S11]  /*404d0*/  LDL.LU.64 R14, [R1+0x1360] ;  /* 0x00136000010e7983 */ /* 0x000eb60000300a00 */
[----:B------:R-:W-:Y:S10]  /*404e0*/  @!UPT UIADD3 URZ, URZ, URZ, URZ ;  /* 0x0000003f3f3ff290 */ /* 0x000ff4000fffe03f */
[----:B------:R-:W-:Y:S01]  /*404f0*/  STL.64 [R1+0x660], R4 ;  /* 0x0006600401007387 */ /* 0x000fe20000100a00 */
[----:B------:R0:W-:Y:S03]  /*40500*/  STL.64 [R1+0x668], R6 ;  /* 0x0006680601007387 */ /* 0x0001e60000100a00 */
[----:B0-----:R-:W2:Y:S01]  /*40510*/  LDL.LU.64 R6, [R1+0x1358] ;  /* 0x0013580001067983 */ /* 0x001ea20000300a00 */
[----:B------:R-:W2:Y:S01]  /*40520*/  LDL.LU.64 R4, [R1+0x1350] ;  /* 0x0013500001047983 */ /* 0x000ea20000300a00 */
[C---:B----4-:R-:W-:Y:S01]  /*40530*/  HMMA.16816.F32 R24, R16.reuse, R26, R8 ;  /* 0x0000001a1018723c */ /* 0x050fe20000001808 */
[----:B------:R-:W4:Y:S07]  /*40540*/  LDL.LU R12, [R1+0x190] ;  /* 0x00019000010c7983 */ /* 0x000f2e0000300800 */
[C---:B--2---:R-:W-:Y:S11]  /*40550*/  HMMA.16816.F32 R4, R16.reuse, R14, R4 ;  /* 0x0000000e1004723c */ /* 0x044ff60000001804 */
[----:B------:R-:W-:Y:S11]  /*40560*/  @!UPT UIADD3 URZ, URZ, URZ, URZ ;  /* 0x0000003f3f3ff290 */ /* 0x000ff6000fffe03f */
[----:B------:R-:W-:Y:S01]  /*40570*/  @!UPT UIADD3 URZ, URZ, URZ, URZ ;  /* 0x0000003f3f3ff290 */ /* 0x000fe2000fffe03f */
[----:B------:R0:W-:Y:S01]  /*40580*/  STL.64 [R1+0x650], R4 ;  /* 0x0006500401007387 */ /* 0x0001e20000100a00 */
[----:B------:R-:W-:Y:S02]  /*40590*/  STL.64 [R1+0x658], R6 ;  /* 0x0006580601007387 */ /* 0x000fe40000100a00 */
[----:B------:R-:W4:Y:S02]  /*405a0*/  LDL.LU R13, [R1+0x194] ;  /* 0x00019400010d7983 */ /* 0x000f240000300800 */
[----:B------:R-:W4:Y:S01]  /*405b0*/  LDL.LU R14, [R1+0x198] ;  /* 0x00019800010e7983 */ /* 0x000f220000300800 */
[----:B------:R-:W4:Y:S04]  /*405c0*/  LDL.LU R15, [R1+0x19c] ;  /* 0x00019c00010f7983 */ /* 0x000f280000300800 */
[----:B0-----:R-:W2:Y:S01]  /*405d0*/  LDL.LU R4, [R1+0x180] ;  /* 0x0001800001047983 */ /* 0x001ea20000300800 */
[----:B------:R-:W2:Y:S02]  /*405e0*/  LDL.LU R5, [R1+0x184] ;  /* 0x0001840001057983 */ /* 0x000ea40000300800 */
[----:B------:R-:W2:Y:S02]  /*405f0*/  LDL.LU.64 R10, [R1+0x1348] ;  /* 0x00134800010a7983 */ /* 0x000ea40000300a00 */
[----:B------:R-:W2:Y:S01]  /*40600*/  LDL.LU.64 R8, [R1+0x1340] ;  /* 0x0013400001087983 */ /* 0x000ea20000300a00 */
[----:B------:R-:W-:Y:S01]  /*40610*/  STL.64 [R1+0x640], R24 ;  /* 0x0006401801007387 */ /* 0x000fe20000100a00 */
[----:B------:R0:W-:Y:S03]  /*40620*/  STL.64 [R1+0x648], R26 ;  /* 0x0006481a01007387 */ /* 0x0001e60000100a00 */
[----:B0-----:R-:W3:Y:S01]  /*40630*/  LDL.LU.64 R26, [R1+0x1338] ;  /* 0x00133800011a7983 */ /* 0x001ee20000300a00 */
[----:B------:R-:W-:Y:S01]  /*40640*/  MOV R6, R2 ;  /* 0x0000000200067202 */ /* 0x000fe20000000f00 */
[----:B------:R-:W-:Y:S01]  /*40650*/  IMAD.MOV.U32 R7, RZ, RZ, R0 ;  /* 0x000000ffff077224 */ /* 0x000fe200078e0000 */
[C---:B---3--:R-:W-:Y:S01]  /*40660*/  HMMA.16816.F32 R20, R16.reuse, R26, R20 ;  /* 0x0000001a1014723c */ /* 0x048fe20000001814 */
[----:B------:R-:W-:Y:S01]  /*40670*/  MOV R2, R26 ;  /* 0x0000001a00027202 */ /* 0x000fe20000000f00 */
[----:B------:R-:W-:Y:S11]  /*40680*/  IMAD.MOV.U32 R0, RZ, RZ, R27 ;  /* 0x000000ffff007224 */ /* 0x000ff600078e001b */
[----:B------:R-:W-:Y:S10]  /*40690*/  @!UPT UIADD3 URZ, URZ, URZ, URZ ;  /* 0x0000003f3f3ff290 */ /* 0x000ff4000fffe03f */
[----:B------:R-:W-:Y:S01]  /*406a0*/  STL.64 [R1+0x630], R20 ;  /* 0x0006301401007387 */ /* 0x000fe20000100a00 */
[----:B------:R-:W-:Y:S02]  /*406b0*/  STL.64 [R1+0x638], R22 ;  /* 0x0006381601007387 */ /* 0x000fe40000100a00 */
[----:B------:R-:W3:Y:S02]  /*406c0*/  LDL.LU R24, [R1+0x70] ;  /* 0x0000700001187983 */ /* 0x000ee40000300800 */
[----:B------:R-:W3:Y:S01]  /*406d0*/  LDL.LU R25, [R1+0x74] ;  /* 0x0000740001197983 */ /* 0x000ee20000300800 */
[----:B------:R-:W2:Y:S01]  /*406e0*/  LDL.LU R26, [R1+0x78] ;  /* 0x00007800011a7983 */ /* 0x000ea20000300800 */
[----:B------:R-:W2:Y:S03]  /*406f0*/  LDL.LU R27, [R1+0x7c] ;  /* 0x00007c00011b7983 */ /* 0x000ea60000300800 */
[----:B--2---:R0:W-:Y:S01]  /*40700*/  STL.64 [R1+0x11f8], R26 ;  /* 0x0011f81a01007387 */ /* 0x0041e20000100a00 */
[----:B---3--:R-:W-:Y:S01]  /*40710*/  STL.64 [R1+0x11f0], R24 ;  /* 0x0011f01801007387 */ /* 0x008fe20000100a00 */
[----:B0-----:R-:W-:Y:S01]  /*40720*/  MOV R26, R3 ;  /* 0x00000003001a7202 */ /* 0x001fe20000000f00 */
[----:B------:R-:W-:Y:S01]  /*40730*/  IMAD.MOV.U32 R27, RZ, RZ, R29 ;  /* 0x000000ffff1b7224 */ /* 0x000fe200078e001d */
[----:B------:R-:W2:Y:S01]  /*40740*/  LDL.LU R3, [R1+0x1334] ;  /* 0x0013340001037983 */ /* 0x000ea20000300800 */
[----:B------:R-:W3:Y:S02]  /*40750*/  LDL.LU R29, [R1+0x1330] ;  /* 0x00133000011d7983 */ /* 0x000ee40000300800 */
[----:B------:R-:W2:Y:S02]  /*40760*/  LDL.LU R20, [R1+0x458] ;  /* 0x0004580001147983 */ /* 0x000ea40000300800 */
[----:B------:R-:W2:Y:S01]  /*40770*/  LDL.LU R21, [R1+0x8ac] ;  /* 0x0008ac0001157983 */ /* 0x000ea20000300800 */
[----:B------:R-:W2:Y:S01]  /*40780*/  LDL.LU R22, [R1+0x6c8] ;  /* 0x0006c80001167983 */ /* 0x000ea20000300800 */
[----:B------:R-:W2:Y:S03]  /*40790*/  LDL.LU R23, [R1+0x8a8] ;  /* 0x0008a80001177983 */ /* 0x000ea60000300800 */
[----:B--2---:R-:W-:Y:S01]  /*407a0*/  STL.64 [R1+0x1208], R22 ;  /* 0x0012081601007387 */ /* 0x004fe20000100a00 */
[----:B------:R0:W-:Y:S03]  /*407b0*/  STL.64 [R1+0x1200], R20 ;  /* 0x0012001401007387 */ /* 0x0001e60000100a00 */
[----:B0-----:R-:W2:Y:S01]  /*407c0*/  LDL.LU R20, [R1+0x80] ;  /* 0x0000800001147983 */ /* 0x001ea20000300800 */
[----:B------:R-:W2:Y:S02]  /*407d0*/  LDL.LU R21, [R1+0x84] ;  /* 0x0000840001157983 */ /* 0x000ea40000300800 */
[----:B------:R-:W2:Y:S01]  /*407e0*/  LDL.LU R22, [R1+0x88] ;  /* 0x0000880001167983 */ /* 0x000ea20000300800 */
[----:B------:R-:W-:Y:S01]  /*407f0*/  MOV R23, R28 ;  /* 0x0000001c00177202 */ /* 0x000fe20000000f00 */
[----:B------:R-:W-:Y:S04]  /*40800*/  HMMA.16816.F32 R4, R16, R26, R4 ;  /* 0x0000001a1004723c */ /* 0x000fe80000001804 */
[----:B--2---:R0:W-:Y:S02]  /*40810*/  STL.64 [R1+0x1218], R22 ;  /* 0x0012181601007387 */ /* 0x0041e40000100a00 */
[----:B0-----:R-:W-:Y:S01]  /*40820*/  IMAD.MOV.U32 R22, RZ, RZ, R9 ;  /* 0x000000ffff167224 */ /* 0x001fe200078e0009 */
[----:B------:R-:W-:-:S07]  /*40830*/  MOV R23, R8 ;  /* 0x0000000800177202 */ /* 0x000fce0000000f00 */
[C---:B----4-:R-:W-:Y:S01]  /*40840*/  HMMA.16816.F32 R12, R16.reuse, R22, R12 ;  /* 0x00000016100c723c */ /* 0x050fe2000000180c */
[----:B------:R-:W-:Y:S01]  /*40850*/  STL.64 [R1+0x1210], R20 ;  /* 0x0012101401007387 */ /* 0x000fe20000100a00 */
[----:B------:R-:W2:Y:S02]  /*40860*/  LDL.LU R9, [R1+0x6c4] ;  /* 0x0006c40001097983 */ /* 0x000ea40000300800 */
[----:B------:R-:W4:Y:S11]  /*40870*/  LDL.LU R28, [R1+0x8a4] ;  /* 0x0008a400011c7983 */ /* 0x000f360000300800 */
[----:B------:R-:W-:Y:S08]  /*40880*/  @!UPT UIADD3 URZ, URZ, URZ, URZ ;  /* 0x0000003f3f3ff290 */ /* 0x000ff0000fffe03f */
[----:B------:R-:W-:Y:S01]  /*40890*/  STL.64 [R1+0x620], R12 ;  /* 0x0006200c01007387 */ /* 0x000fe20000100a00 */
[----:B------:R0:W-:Y:S03]  /*408a0*/  STL.64 [R1+0x628], R14 ;  /* 0x0006280e01007387 */ /* 0x0001e60000100a00 */
[----:B0-----:R-:W2:Y:S01]  /*408b0*/  LDL.LU.64 R14, [R1+0x1328] ;  /* 0x00132800010e7983 */ /* 0x001ea20000300a00 */
[----:B------:R-:W2:Y:S02]  /*408c0*/  LDL.LU.64 R12, [R1+0x1320] ;  /* 0x00132000010c7983 */ /* 0x000ea40000300a00 */
[----:B------:R0:W-:Y:S02]  /*408d0*/  STL.64 [R1+0x12c8], R22 ;  /* 0x0012c81601007387 */ /* 0x0001e40000100a00 */
[----:B------:R-:W2:Y:S01]  /*408e0*/  LDL.LU R20, [R1+0x120] ;  /* 0x0001200001147983 */ /* 0x000ea20000300800 */
[----:B------:R1:W-:Y:S01]  /*408f0*/  STL.64 [R1+0x610], R4 ;  /* 0x0006100401007387 */ /* 0x0003e20000100a00 */
[----:B------:R3:W-:Y:S02]  /*40900*/  STL.64 [R1+0x618], R6 ;  /* 0x0006180601007387 */ /* 0x0007e40000100a00 */
[----:B------:R-:W2:Y:S01]  /*40910*/  LDL.LU R21, [R1+0x124] ;  /* 0x0001240001157983 */ /* 0x000ea20000300800 */
[----:B0-----:R-:W2:Y:S01]  /*40920*/  LDL.LU R22, [R1+0x128] ;  /* 0x0001280001167983 */ /* 0x001ea20000300800 */
[----:B------:R-:W2:Y:S02]  /*40930*/  LDL.LU R23, [R1+0x12c] ;  /* 0x00012c0001177983 */ /* 0x000ea40000300800 */
[----:B-1----:R-:W2:Y:S02]  /*40940*/  LDL.LU R4, [R1+0x150] ;  /* 0x0001500001047983 */ /* 0x002ea40000300800 */
[----:B------:R-:W2:Y:S01]  /*40950*/  LDL.LU R5, [R1+0x154] ;  /* 0x0001540001057983 */ /* 0x000ea20000300800 */
[----:B---3--:R-:W3:Y:S01]  /*40960*/  LDL.LU R6, [R1+0x158] ;  /* 0x0001580001067983 */ /* 0x008ee20000300800 */
[----:B------:R-:W3:Y:S03]  /*40970*/  LDL.LU R7, [R1+0x15c] ;  /* 0x00015c0001077983 */ /* 0x000ee60000300800 */
[----:B---3--:R0:W-:Y:S01]  /*40980*/  STL.64 [R1+0x1308], R6 ;  /* 0x0013080601007387 */ /* 0x0081e20000100a00 */
[----:B--2---:R-:W-:Y:S03]  /*40990*/  STL.64 [R1+0x1300], R4 ;  /* 0x0013000401007387 */ /* 0x004fe60000100a00 */
[----:B0-----:R-:W2:Y:S01]  /*409a0*/  LDL.LU.64 R6, [R1+0x68] ;  /* 0x0000680001067983 */ /* 0x001ea20000300a00 */
[----:B------:R0:W-:Y:S02]  /*409b0*/  STL.64 [R1+0x12d8], R22 ;  /* 0x0012d81601007387 */ /* 0x0001e40000100a00 */
[----:B------:R-:W-:Y:S01]  /*409c0*/  STL.64 [R1+0x12d0], R20 ;  /* 0x0012d01401007387 */ /* 0x000fe20000100a00 */
[----:B0-----:R-:W3:Y:S04]  /*409d0*/  LDL.LU.64 R22, [R1+0x38] ;  /* 0x0000380001167983 */ /* 0x001ee80000300a00 */
[----:B---3--:R0:W-:Y:S04]  /*409e0*/  STL.64 [R1+0x12e0], R22 ;  /* 0x0012e01601007387 */ /* 0x0081e80000100a00 */
[----:B0-----:R-:W3:Y:S04]  /*409f0*/  LDL.LU.64 R22, [R1+0x48] ;  /* 0x0000480001167983 */ /* 0x001ee80000300a00 */
[----:B---3--:R0:W-:Y:S04]  /*40a00*/  STL.64 [R1+0x12f8], R22 ;  /* 0x0012f81601007387 */ /* 0x0081e80000100a00 */
[----:B0-----:R-:W3:Y:S04]  /*40a10*/  LDL.LU.64 R22, [R1+0x58] ;  /* 0x0000580001167983 */ /* 0x001ee80000300a00 */
[----:B---3--:R0:W-:Y:S01]  /*40a20*/  STL.64 [R1+0x1310], R22 ;  /* 0x0013101601007387 */ /* 0x0081e20000100a00 */
[----:B------:R-:W2:Y:S02]  /*40a30*/  LDL.LU R20, [R1+0x160] ;  /* 0x0001600001147983 */ /* 0x000ea40000300800 */
[----:B------:R-:W2:Y:S01]  /*40a40*/  LDL.LU R21, [R1+0x164] ;  /* 0x0001640001157983 */ /* 0x000ea20000300800 */
[----:B0-----:R-:W2:Y:S01]  /*40a50*/  LDL.LU R22, [R1+0x168] ;  /* 0x0001680001167983 */ /* 0x001ea20000300800 */
[----:B------:R-:W2:Y:S02]  /*40a60*/  LDL.LU R23, [R1+0x16c] ;  /* 0x00016c0001177983 */ /* 0x000ea40000300800 */
[----:B------:R0:W-:Y:S02]  /*40a70*/  STL.64 [R1+0x12c0], R26 ;  /* 0x0012c01a01007387 */ /* 0x0001e40000100a00 */
[----:B------:R-:W3:Y:S01]  /*40a80*/  LDL.LU R24, [R1+0x170] ;  /* 0x0001700001187983 */ /* 0x000ee20000300800 */
[----:B------:R-:W3:Y:S04]  /*40a90*/  LDL.LU R25, [R1+0x174] ;  /* 0x0001740001197983 */ /* 0x000ee80000300800 */
[----:B0-----:R-:W3:Y:S01]  /*40aa0*/  LDL.LU R26, [R1+0x178] ;  /* 0x00017800011a7983 */ /* 0x001ee20000300800 */
[----:B------:R-:W3:Y:S02]  /*40ab0*/  LDL.LU R27, [R1+0x17c] ;  /* 0x00017c00011b7983 */ /* 0x000ee40000300800 */
[----:B------:R-:W-:Y:S02]  /*40ac0*/  STL.64 [R1+0x12a8], R10 ;  /* 0x0012a80a01007387 */ /* 0x000fe40000100a00 */
[----:B------:R0:W-:Y:S01]  /*40ad0*/  STL [R1+0x12a0], R9 ;  /* 0x0012a00901007387 */ /* 0x0001e20000100800 */
[----:B---3--:R-:W-:Y:S11]  /*40ae0*/  HMMA.16816.F32 R16, R16, R10, R24 ;  /* 0x0000000a1010723c */ /* 0x008ff60000001818 */
[----:B------:R-:W-:Y:S11]  /*40af0*/  @!UPT UIADD3 URZ, URZ, URZ, URZ ;  /* 0x0000003f3f3ff290 */ /* 0x000ff6000fffe03f */
[----:B------:R-:W-:Y:S01]  /*40b00*/  @!UPT UIADD3 URZ, URZ, URZ, URZ ;  /* 0x0000003f3f3ff290 */ /* 0x000fe2000fffe03f */
[----:B------:R-:W-:Y:S01]  /*40b10*/  STL.64 [R1+0x600], R16 ;  /* 0x0006001001007387 */ /* 0x000fe20000100a00 */
[----:B------:R-:W-:Y:S02]  /*40b20*/  STL.64 [R1+0x608], R18 ;  /* 0x0006081201007387 */ /* 0x000fe40000100a00 */
[----:B------:R-:W3:Y:S02]  /*40b30*/  LDL.LU R8, [R1+0x130] ;  /* 0x0001300001087983 */ /* 0x000ee40000300800 */
[----:B0-----:R-:W3:Y:S01]  /*40b40*/  LDL.LU R9, [R1+0x134] ;  /* 0x0001340001097983 */ /* 0x001ee20000300800 */
[----:B------:R-:W2:Y:S01]  /*40b50*/  LDL.LU R10, [R1+0x138] ;  /* 0x00013800010a7983 */ /* 0x000ea20000300800 */
[----:B------:R-:W2:Y:S03]  /*40b60*/  LDL.LU R11, [R1+0x13c] ;  /* 0x00013c00010b7983 */ /* 0x000ea60000300800 */
[----:B--2---:R-:W-:Y:S01]  /*40b70*/  STL.64 [R1+0x12f0], R10 ;  /* 0x0012f00a01007387 */ /* 0x004fe20000100a00 */
[----:B---3--:R0:W-:Y:S03]  /*40b80*/  STL.64 [R1+0x12e8], R8 ;  /* 0x0012e80801007387 */ /* 0x0081e60000100a00 */
[----:B0-----:R-:W2:Y:S01]  /*40b90*/  LDL.LU R8, [R1+0x140] ;  /* 0x0001400001087983 */ /* 0x001ea20000300800 */
[----:B------:R-:W2:Y:S02]  /*40ba0*/  LDL.LU R9, [R1+0x144] ;  /* 0x0001440001097983 */ /* 0x000ea40000300800 */
[----:B------:R-:W2:Y:S02]  /*40bb0*/  LDL.LU R10, [R1+0x148] ;  /* 0x00014800010a7983 */ /* 0x000ea40000300800 */
[----:B------:R-:W2:Y:S01]  /*40bc0*/  LDL.LU R11, [R1+0x14c] ;  /* 0x00014c00010b7983 */ /* 0x000ea20000300800 */
[----:B------:R-:W3:Y:S01]  /*40bd0*/  LDL.LU R19, [R1+0x450] ;  /* 0x0004500001137983 */ /* 0x000ee20000300800 */
[----:B------:R-:W-:Y:S01]  /*40be0*/  HMMA.16816.F32 R20, R12, R6, R20 ;  /* 0x000000060c14723c */ /* 0x000fe20000001814 */
[----:B------:R-:W-:-:S02]  /*40bf0*/  IMAD.MOV.U32 R18, RZ, RZ, R29 ;  /* 0x000000ffff127224 */ /* 0x000fc400078e001d */
[----:B---3--:R0:W-:Y:S01]  /*40c00*/  STL [R1+0x1220], R19 ;  /* 0x0012201301007387 */ /* 0x0081e20000100800 */
[----:B------:R-:W3:Y:S02]  /*40c10*/  LDL.LU R16, [R1+0x90] ;  /* 0x0000900001107983 */ /* 0x000ee40000300800 */
[----:B------:R-:W3:Y:S02]  /*40c20*/  LDL.LU R17, [R1+0x94] ;  /* 0x0000940001117983 */ /* 0x000ee40000300800 */
[----:B------:R-:W2:Y:S01]  /*40c30*/  LDL.LU R29, [R1+0x131c] ;  /* 0x00131c00011d7983 */ /* 0x000ea20000300800 */
[----:B0-----:R-:W-:Y:S02]  /*40c40*/  MOV R19, R3 ;  /* 0x0000000300137202 */ /* 0x001fe40000000f00 */
[----:B------:R-:W2:Y:S01]  /*40c50*/  LDL.LU R3, [R1+0x1318] ;  /* 0x0013180001037983 */ /* 0x000ea20000300800 */
[----:B------:R-:W2:Y:S02]  /*40c60*/  LDL.LU R24, [R1+0x110] ;  /* 0x0001100001187983 */ /* 0x000ea40000300800 */
[----:B------:R-:W2:Y:S02]  /*40c70*/  LDL.LU R25, [R1+0x114] ;  /* 0x0001140001197983 */ /* 0x000ea40000300800 */
[----:B------:R-:W2:Y:S01]  /*40c80*/  LDL.LU R26, [R1+0x118] ;  /* 0x00011800011a7983 */ /* 0x000ea20000300800 */
[----:B------:R-:W2:Y:S01]  /*40c90*/  LDL.LU R27, [R1+0x11c] ;  /* 0x00011c00011b7983 */ /* 0x000ea20000300800 */
[----:B------:R0:W-:Y:S02]  /*40ca0*/  STL.64 [R1+0x1230], R18 ;  /* 0x0012301201007387 */ /* 0x0001e40000100a00 */
[----:B0-----:R-:W-:Y:S01]  /*40cb0*/  IMAD.MOV.U32 R18, RZ, RZ, R2 ;  /* 0x000000ffff127224 */ /* 0x001fe200078e0002 */
[----:B------:R-:W-:Y:S01]  /*40cc0*/  MOV R19, R0 ;  /* 0x0000000000137202 */ /* 0x000fe20000000f00 */
[----:B------:R-:W-:Y:S01]  /*40cd0*/  IMAD.MOV.U32 R2, RZ, RZ, R6 ;  /* 0x000000ffff027224 */ /* 0x000fe200078e0006 */
[----:B------:R-:W-:Y:S01]  /*40ce0*/  MOV R0, R7 ;  /* 0x0000000700007202 */ /* 0x000fe20000000f00 */
[----:B---3--:R-:W-:Y:S01]  /*40cf0*/  STL.64 [R1+0x1228], R16 ;  /* 0x0012281001007387 */ /* 0x008fe20000100a00 */
[----:B------:R-:W-:Y:S02]  /*40d00*/  STL.64 [R1+0x680], R20 ;  /* 0x0006801401007387 */ /* 0x000fe40000100a00 */
[----:B------:R0:W-:Y:S02]  /*40d10*/  STL.64 [R1+0x688], R22 ;  /* 0x0006881601007387 */ /* 0x0001e40000100a00 */
[----:B0-----:R-:W3:Y:S01]  /*40d20*/  LDL.LU.64 R22, [R1+0x1310] ;  /* 0x0013100001167983 */ /* 0x001ee20000300a00 */
[----:B------:R-:W3:Y:S02]  /*40d30*/  LDL.LU.64 R6, [R1+0x1308] ;  /* 0x0013080001067983 */ /* 0x000ee40000300a00 */
[----:B------:R-:W3:Y:S02]  /*40d40*/  LDL.LU.64 R4, [R1+0x1300] ;  /* 0x0013000001047983 */ /* 0x000ee40000300a00 */
[C---:B---3--:R-:W-:Y:S11]  /*40d50*/  HMMA.16816.F32 R4, R12.reuse, R22, R4 ;  /* 0x000000160c04723c */ /* 0x048ff60000001804 */
[----:B------:R-:W-:Y:S11]  /*40d60*/  @!UPT UIADD3 URZ, URZ, URZ, URZ ;  /* 0x0000003f3f3ff290 */ /* 0x000ff6000fffe03f */
[----:B------:R-:W-:Y:S01]  /*40d70*/  @!UPT UIADD3 URZ, URZ, URZ, URZ ;  /* 0x0000003f3f3ff290 */ /* 0x000fe2000fffe03f */
[----:B------:R0:W-:Y:S01]  /*40d80*/  STL.64 [R1+0x690], R4 ;  /* 0x0006900401007387 */ /* 0x0001e20000100a00 */
[----:B------:R1:W-:Y:S02]  /*40d90*/  STL.64 [R1+0x698], R6 ;  /* 0x0006980601007387 */ /* 0x0003e40000100a00 */
[----:B0-----:R-:W-:Y:S01]  /*40da0*/  IMAD.MOV.U32 R5, RZ, RZ, R22 ;  /* 0x000000ffff057224 */ /* 0x001fe200078e0016 */
[----:B------:R-:W-:Y:S02]  /*40db0*/  MOV R4, R23 ;  /* 0x0000001700047202 */ /* 0x000fe40000000f00 */
[----:B------:R-:W2:Y:S02]  /*40dc0*/  LDL.LU.64 R22, [R1+0x12f8] ;  /* 0x0012f80001167983 */ /* 0x000ea40000300a00 */
[C---:B--2---:R-:W-:Y:S01]  /*40dd0*/  HMMA.16816.F32 R8, R12.reuse, R22, R8 ;  /* 0x000000160c08723c */ /* 0x044fe20000001808 */
[----:B-1----:R-:W-:Y:S01]  /*40de0*/  IMAD.MOV.U32 R7, RZ, RZ, R22 ;  /* 0x000000ffff077224 */ /* 0x002fe200078e0016 */
[----:B------:R-:W-:Y:S11]  /*40df0*/  MOV R6, R23 ;  /* 0x0000001700067202 */ /* 0x000ff60000000f00 */
[----:B------:R-:W-:Y:S10]  /*40e00*/  @!UPT UIADD3 URZ, URZ, URZ, URZ ;  /* 0x0000003f3f3ff290 */ /* 0x000ff4000fffe03f */
[----:B------:R-:W-:Y:S01]  /*40e10*/  STL.64 [R1+0x6a0], R8 ;  /* 0x0006a00801007387 */ /* 0x000fe20000100a00 */
[----:B------:R0:W-:Y:S03]  /*40e20*/  STL.64 [R1+0x6a8], R10 ;  /* 0x0006a80a01007387 */ /* 0x0001e60000100a00 */
[----:B0-----:R-:W2:Y:S01]  /*40e30*/  LDL.LU.64 R10, [R1+0x12f0] ;  /* 0x0012f000010a7983 */ /* 0x001ea20000300a00 */
[----:B------:R-:W2:Y:S02]  /*40e40*/  LDL.LU.64 R8, [R1+0x12e8] ;  /* 0x0012e80001087983 */ /* 0x000ea40000300a00 */
[----:B------:R-:W2:Y:S02]  /*40e50*/  LDL.LU.64 R22, [R1+0x12e0] ;  /* 0x0012e00001167983 */ /* 0x000ea40000300a00 */
[C---:B--2---:R-:W-:Y:S11]  /*40e60*/  HMMA.16816.F32 R8, R12.reuse, R22, R8 ;  /* 0x000000160c08723c */ /* 0x044ff60000001808 */
[----:B------:R-:W-:Y:S11]  /*40e70*/  @!UPT UIADD3 URZ, URZ, URZ, URZ ;  /* 0x0000003f3f3ff290 */ /* 0x000ff6000fffe03f */
[----:B------:R-:W-:Y:S01]  /*40e80*/  @!UPT UIADD3 URZ, URZ, URZ, URZ ;  /* 0x0000003f3f3ff290 */ /* 0x000fe2000fffe03f */
[----:B------:R0:W-:Y:S01]  /*40e90*/  STL.64 [R1+0x6b0], R8 ;  /* 0x0006b00801007387 */ /* 0x0001e20000100a00 */
[----:B------:R-:W-:Y:S02]  /*40ea0*/  STL.64 [R1+0x6b8], R10 ;  /* 0x0006b80a01007387 */ /* 0x000fe40000100a00 */
[----:B0-----:R-:W-:Y:S01]  /*40eb0*/  IMAD.MOV.U32 R9, RZ, RZ, R22 ;  /* 0x000000ffff097224 */ /* 0x001fe200078e0016 */
[----:B------:R-:W-:Y:S02]  /*40ec0*/  MOV R8, R23 ;  /* 0x0000001700087202 */ /* 0x000fe40000000f00 */
[----:B------:R-:W2:Y:S01]  /*40ed0*/  LDL.LU.64 R22, [R1+0x12d8] ;  /* 0x0012d80001167983 */ /* 0x000ea20000300a00 */
        /* <DEDUP_REMOVED lines=8> */
[----:B0-----:R-:W-:Y:S01]  /*40f60*/  IMAD.MOV.U32 R18, RZ, RZ, R9 ;  /* 0x000000ffff127224 */ /* 0x001fe200078e0009 */
[----:B------:R-:W-:-:S05]  /*40f70*/  MOV R19, R8 ;  /* 0x0000000800137202 */ /* 0x000fca0000000f00 */
[----:B------:R0:W-:Y:S02]  /*40f80*/  STL.64 [R1+0x1258], R18 ;  /* 0x0012581201007387 */ /* 0x0001e40000100a00 */
[----:B0-----:R-:W-:Y:S01]  /*40f90*/  IMAD.MOV.U32 R18, RZ, RZ, R7 ;  /* 0x000000ffff127224 */ /* 0x001fe200078e0007 */
[----:B------:R-:W-:-:S05]  /*40fa0*/  MOV R19, R6 ;  /* 0x0000000600137202 */ /* 0x000fca0000000f00 */
[----:B------:R0:W-:Y:S01]  /*40fb0*/  STL.64 [R1+0x1270], R18 ;  /* 0x0012701201007387 */ /* 0x0001e20000100a00 */
[----:B------:R-:W3:Y:S02]  /*40fc0*/  LDL.LU R8, [R1+0x100] ;  /* 0x0001000001087983 */ /* 0x000ee40000300800 */
[----:B------:R-:W3:Y:S02]  /*40fd0*/  LDL.LU R9, [R1+0x104] ;  /* 0x0001040001097983 */ /* 0x000ee40000300800 */
[----:B------:R-:W3:Y:S01]  /*40fe0*/  LDL.LU R10, [R1+0x108] ;  /* 0x00010800010a7983 */ /* 0x000ee20000300800 */
[----:B------:R-:W3:Y:S01]  /*40ff0*/  LDL.LU R11, [R1+0x10c] ;  /* 0x00010c00010b7983 */ /* 0x000ee20000300800 */
[----:B0-----:R-:W-:Y:S01]  /*41000*/  IMAD.MOV.U32 R18, RZ, RZ, R5 ;  /* 0x000000ffff127224 */ /* 0x001fe200078e0005 */
[----:B------:R-:W-:Y:S02]  /*41010*/  MOV R19, R4 ;  /* 0x0000000400137202 */ /* 0x000fe40000000f00 */
[----:B------:R-:W3:Y:S01]  /*41020*/  LDL.LU R4, [R1+0xf0] ;  /* 0x0000f00001047983 */ /* 0x000ee20000300800 */
[----:B------:R-:W3:Y:S02]  /*41030*/  LDL.LU R5, [R1+0xf4] ;  /* 0x0000f40001057983 */ /* 0x000ee40000300800 */
[----:B------:R-:W3:Y:S02]  /*41040*/  LDL.LU R6, [R1+0xf8] ;  /* 0x0000f80001067983 */ /* 0x000ee40000300800 */
[----:B------:R-:W3:Y:S01]  /*41050*/  LDL.LU R7, [R1+0xfc] ;  /* 0x0000fc0001077983 */ /* 0x000ee20000300800 */
        /* <DEDUP_REMOVED lines=20> */
[----:B------:R-:W-:Y:S01]  /*411a0*/  IMAD.MOV.U32 R22, RZ, RZ, R3 ;  /* 0x000000ffff167224 */ /* 0x000fe200078e0003 */
[----:B------:R-:W-:Y:S01]  /*411b0*/  MOV R23, R29 ;  /* 0x0000001d00177202 */ /* 0x000fe20000000f00 */
[----:B------:R-:W4:Y:S01]  /*411c0*/  LDL.LU R3, [R1+0x12b8] ;  /* 0x0012b80001037983 */ /* 0x000f220000300800 */
[----:B------:R-:W4:Y:S03]  /*411d0*/  LDL.LU R29, [R1+0x12b4] ;  /* 0x0012b400011d7983 */ /* 0x000f260000300800 */
[----:B------:R-:W-:Y:S01]  /*411e0*/  STL.64 [R1+0x1268], R22 ;  /* 0x0012681601007387 */ /* 0x000fe20000100a00 */
[C---:B---3--:R-:W-:Y:S03]  /*411f0*/  HMMA.16816.F32 R8, R12.reuse, R26, R8 ;  /* 0x0000001a0c08723c */ /* 0x048fe60000001808 */
[----:B--2---:R0:W-:Y:S04]  /*41200*/  STL.64 [R1+0x1260], R20 ;  /* 0x0012601401007387 */ /* 0x0041e80000100a00 */
[----:B0-----:R-:W2:Y:S01]  /*41210*/  LDL.LU R20, [R1+0xc0] ;  /* 0x0000c00001147983 */ /* 0x001ea20000300800 */
[----:B------:R-:W2:Y:S02]  /*41220*/  LDL.LU R21, [R1+0xc4] ;  /* 0x0000c40001157983 */ /* 0x000ea40000300800 */
[----:B------:R-:W3:Y:S02]  /*41230*/  LDL.LU R22, [R1+0xc8] ;  /* 0x0000c80001167983 */ /* 0x000ee40000300800 */
[----:B------:R-:W3:Y:S02]  /*41240*/  LDL.LU R23, [R1+0xcc] ;  /* 0x0000cc0001177983 */ /* 0x000ee40000300800 */
[----:B---3--:R4:W-:Y:S01]  /*41250*/  STL.64 [R1+0x1280], R22 ;  /* 0x0012801601007387 */ /* 0x0089e20000100a00 */
[----:B--2---:R0:W-:Y:S02]  /*41260*/  STL.64 [R1+0x1278], R20 ;  /* 0x0012781401007387 */ /* 0x0041e40000100a00 */
[----:B----4-:R-:W-:Y:S01]  /*41270*/  IMAD.MOV.U32 R22, RZ, RZ, R29 ;  /* 0x000000ffff167224 */ /* 0x010fe200078e001d */
[----:B0-----:R-:W2:Y:S01]  /*41280*/  LDL.LU R20, [R1+0xd0] ;  /* 0x0000d00001147983 */ /* 0x001ea20000300800 */
[----:B------:R-:W2:Y:S02]  /*41290*/  LDL.LU R21, [R1+0xd4] ;  /* 0x0000d40001157983 */ /* 0x000ea40000300800 */
[----:B------:R-:W3:Y:S02]  /*412a0*/  LDL.LU R29, [R1+0x12b0] ;  /* 0x0012b000011d7983 */ /* 0x000ee40000300800 */
[----:B------:R-:W-:Y:S01]  /*412b0*/  STL.64 [R1+0x770], R8 ;  /* 0x0007700801007387 */ /* 0x000fe20000100a00 */
[----:B------:R0:W-:Y:S04]  /*412c0*/  STL.64 [R1+0x778], R10 ;  /* 0x0007780a01007387 */ /* 0x0001e80000100a00 */
[----:B0-----:R-:W4:Y:S01]  /*412d0*/  LDL.LU.64 R10, [R1+0x12a8] ;  /* 0x0012a800010a7983 */ /* 0x001f220000300a00 */
[----:B------:R-:W2:Y:S01]  /*412e0*/  LDL.LU R9, [R1+0x12a0] ;  /* 0x0012a00001097983 */ /* 0x000ea20000300800 */
[----:B----4-:R-:W-:Y:S02]  /*412f0*/  HMMA.16816.F32 R12, R12, R10, R4 ;  /* 0x0000000a0c0c723c */ /* 0x010fe40000001804 */
[----:B------:R-:W4:Y:S01]  /*41300*/  LDL.LU.64 R6, [R1+0x1298] ;  /* 0x0012980001067983 */ /* 0x000f220000300a00 */
[----:B------:R-:W4:Y:S11]  /*41310*/  LDL.LU.64 R4, [R1+0x1290] ;  /* 0x0012900001047983 */ /* 0x000f360000300a00 */
[----:B------:R-:W-:Y:S09]  /*41320*/  @!UPT UIADD3 URZ, URZ, URZ, URZ ;  /* 0x0000003f3f3ff290 */ /* 0x000ff2000fffe03f */
[----:B------:R-:W-:Y:S01]  /*41330*/  STL.64 [R1+0x760], R12 ;  /* 0x0007600c01007387 */ /* 0x000fe20000100a00 */
[----:B------:R0:W-:Y:S02]  /*41340*/  STL.64 [R1+0x768], R14 ;  /* 0x0007680e01007387 */ /* 0x0001e40000100a00 */
[----:B0-----:R-:W-:Y:S01]  /*41350*/  IMAD.MOV.U32 R14, RZ, RZ, R2 ;  /* 0x000000ffff0e7224 */ /* 0x001fe200078e0002 */
[----:B------:R-:W-:-:S07]  /*41360*/  MOV R15, R0 ;  /* 0x00000000000f7202 */ /* 0x000fce0000000f00 */
[C---:B----4-:R-:W-:Y:S01]  /*41370*/  HMMA.16816.F32 R12, R4.reuse, R14, R16 ;  /* 0x0000000e040c723c */ /* 0x050fe20000001810 */
[----:B------:R-:W2:Y:S01]  /*41380*/  LDL.LU.64 R18, [R1+0x1288] ;  /* 0x0012880001127983 */ /* 0x000ea20000300a00 */
[----:B------:R-:W-:Y:S11]  /*41390*/  MOV R23, R3 ;  /* 0x0000000300177202 */ /* 0x000ff60000000f00 */
[----:B------:R-:W-:Y:S10]  /*413a0*/  @!UPT UIADD3 URZ, URZ, URZ, URZ ;  /* 0x0000003f3f3ff290 */ /* 0x000ff4000fffe03f */
[----:B------:R0:W-:Y:S01]  /*413b0*/  STL.64 [R1+0x750], R12 ;  /* 0x0007500c01007387 */ /* 0x0001e20000100a00 */
[----:B------:R-:W-:Y:S03]  /*413c0*/  STL.64 [R1+0x758], R14 ;  /* 0x0007580e01007387 */ /* 0x000fe60000100a00 */
[----:B0-----:R-:W4:Y:S01]  /*413d0*/  LDL.LU R12, [R1+0x930] ;  /* 0x00093000010c7983 */ /* 0x001f220000300800 */
[----:B------:R-:W3:Y:S01]  /*413e0*/  LDL.LU R8, [R1+0x9b0] ;  /* 0x0009b00001087983 */ /* 0x000ee20000300800 */
[C---:B--2---:R-:W-:Y:S02]  /*413f0*/  HMMA.16816.F32 R16, R4.reuse, R18, R20 ;  /* 0x000000120410723c */ /* 0x044fe40000001814 */
[----:B------:R-:W2:Y:S01]  /*41400*/  LDL.LU.64 R22, [R1+0x1280] ;  /* 0x0012800001167983 */ /* 0x000ea20000300a00 */
[----:B------:R-:W2:Y:S11]  /*41410*/  LDL.LU.64 R20, [R1+0x1278] ;  /* 0x0012780001147983 */ /* 0x000eb60000300a00 */
[----:B------:R-:W-:Y:S09]  /*41420*/  @!UPT UIADD3 URZ, URZ, URZ, URZ ;  /* 0x0000003f3f3ff290 */ /* 0x000ff2000fffe03f */
[----:B------:R-:W-:Y:S01]  /*41430*/  STL.64 [R1+0x740], R16 ;  /* 0x0007401001007387 */ /* 0x000fe20000100a00 */
[----:B------:R0:W-:Y:S03]  /*41440*/  STL.64 [R1+0x748], R18 ;  /* 0x0007481201007387 */ /* 0x0001e60000100a00 */
[----:B0-----:R-:W2:Y:S01]  /*41450*/  LDL.LU.64 R18, [R1+0x1270] ;  /* 0x0012700001127983 */ /* 0x001ea20000300a00 */
        /* <DEDUP_REMOVED lines=21> */
[----:B------:R-:W2:Y:S02]  /*415b0*/  LDL.LU.64 R16, [R1+0x1228] ;  /* 0x0012280001107983 */ /* 0x000ea40000300a00 */
[C---:B--2---:R-:W-:Y:S01]  /*415c0*/  HMMA.16816.F32 R20, R4.reuse, R22, R16 ;  /* 0x000000160414723c */ /* 0x044fe20000001810 */
[----:B------:R-:W2:Y:S11]  /*415d0*/  LDL.LU R19, [R1+0x1220] ;  /* 0x0012200001137983 */ /* 0x000eb60000300800 */
[----:B------:R-:W-:Y:S11]  /*415e0*/  @!UPT UIADD3 URZ, URZ, URZ, URZ ;  /* 0x0000003f3f3ff290 */ /* 0x000ff6000fffe03f */
[----:B------:R-:W-:Y:S01]  /*415f0*/  STL.64 [R1+0x790], R20 ;  /* 0x0007901401007387 */ /* 0x000fe20000100a00 */
[----:B------:R0:W-:Y:S03]  /*41600*/  STL.64 [R1+0x798], R22 ;  /* 0x0007981601007387 */ /* 0x0001e60000100a00 */
[----:B0-----:R-:W2:Y:S01]  /*41610*/  LDL.LU.64 R22, [R1+0x1218] ;  /* 0x0012180001167983 */ /* 0x001ea20000300a00 */
[----:B------:R-:W2:Y:S02]  /*41620*/  LDL.LU.64 R20, [R1+0x1210] ;  /* 0x0012100001147983 */ /* 0x000ea40000300a00 */
[----:B--2---:R-:W-:Y:S01]  /*41630*/  HMMA.16816.F32 R24, R4, R26, R20 ;  /* 0x0000001a0418723c */ /* 0x004fe20000001814 */
[----:B------:R-:W4:Y:S01]  /*41640*/  LDL.LU.64 R22, [R1+0x1208] ;  /* 0x0012080001167983 */ /* 0x000f220000300a00 */
[----:B------:R-:W2:Y:S11]  /*41650*/  LDL.LU.64 R20, [R1+0x1200] ;  /* 0x0012000001147983 */ /* 0x000eb60000300a00 */
[----:B------:R-:W-:Y:S10]  /*41660*/  @!UPT UIADD3 URZ, URZ, URZ, URZ ;  /* 0x0000003f3f3ff290 */ /* 0x000ff4000fffe03f */
[----:B------:R-:W-:Y:S01]  /*41670*/  STL.64 [R1+0x7a0], R24 ;  /* 0x0007a01801007387 */ /* 0x000fe20000100a00 */
[----:B------:R0:W-:Y:S03]  /*41680*/  STL.64 [R1+0x7a8], R26 ;  /* 0x0007a81a01007387 */ /* 0x0001e60000100a00 */
[----:B0-----:R-:W3:Y:S01]  /*41690*/  LDL.LU.64 R26, [R1+0x11f8] ;  /* 0x0011f800011a7983 */ /* 0x001ee20000300a00 */
[----:B------:R-:W3:Y:S03]  /*416a0*/  LDL.LU.64 R24, [R1+0x11f0] ;  /* 0x0011f00001187983 */ /* 0x000ee60000300a00 */
[----:B------:R-:W0:Y:S01]  /*416b0*/  S2R R2, SR_CTAID.X ;  /* 0x0000000000027919 */ /* 0x000e220000002500 */
[----:B------:R-:W-:-:S04]  /*416c0*/  UIADD3 UR4, UP0, UR4, 0x40, URZ ;  /* 0x0000004004047890 */ /* 0x000fc8000ff1e03f */
[----:B------:R-:W-:Y:S01]  /*416d0*/  UIADD3.X UR5, URZ, UR5, URZ, UP0, !UPT ;  /* 0x000000053f057290 */ /* 0x000fe200087fe43f */
[----:B0-----:R-:W-:-:S05]  /*416e0*/  IMAD.SHL.U32 R2, R2, 0x80, RZ ;  /* 0x0000008002027824 */ /* 0x001fca00078e00ff */
[----:B------:R-:W-:Y:S01]  /*416f0*/  IADD3 R0, R2, 0x80, RZ ;  /* 0x0000008002007810 */ /* 0x000fe20007ffe0ff */
[----:B------:R-:W-:-:S05]  /*41700*/  MOV R2, 0x40 ;  /* 0x0000004000027802 */ /* 0x000fca0000000f00 */
[----:B------:R-:W-:Y:S01]  /*41710*/  IMAD R19, R2, c[0x0][0x1a4], R19 ;  /* 0x0000690002137a24 */ /* 0x000fe200078e0213 */
[----:B------:R-:W-:Y:S01]  /*41720*/  ISETP.LE.U32.AND P0, PT, R0, UR4, PT ;  /* 0x0000000400007c0c */ /* 0x000fe2000bf03070 */
[----:B------:R-:W-:-:S03]  /*41730*/  IMAD.U32 R0, RZ, RZ, UR5 ;  /* 0x00000005ff007e24 */ /* 0x000fc6000f8e00ff */
[----:B------:R-:W-:Y:S02]  /*41740*/  STL [R1+0x450], R19 ;  /* 0x0004501301007387 */ /* 0x000fe40000100800 */
[----:B------:R-:W-:Y:S01]  /*41750*/  ISETP.GE.U32.AND.EX P0, PT, R0, RZ, PT, P0 ;  /* 0x000000ff0000720c */ /* 0x000fe20003f06100 */
[----:B--2---:R-:W-:Y:S02]  /*41760*/  IMAD R20, R2, c[0x0][0x1b4], R20 ;  /* 0x00006d0002147a24 */ /* 0x004fe400078e0214 */
[----:B----4-:R-:W-:Y:S02]  /*41770*/  FFMA R12, R22, R12, R21 ;  /* 0x0000000c160c7223 */ /* 0x010fe40000000015 */
[----:B---3--:R-:W-:Y:S01]  /*41780*/  FFMA R8, R9, R8, R23 ;  /* 0x0000000809087223 */ /* 0x008fe20000000017 */
[----:B------:R-:W-:Y:S02]  /*41790*/  STL [R1+0x458], R20 ;  /* 0x0004581401007387 */ /* 0x000fe40000100800 */
[----:B------:R-:W-:Y:S02]  /*417a0*/  STL [R1+0x930], R12 ;  /* 0x0009300c01007387 */ /* 0x000fe40000100800 */
[----:B------:R-:W2:Y:S01]  /*417b0*/  LDL R2, [R1+0x8a0] ;  /* 0x0008a00001027983 */ /* 0x000ea20000100800 */
[----:B------:R-:W-:Y:S01]  /*417c0*/  STL [R1+0x9b0], R8 ;  /* 0x0009b00801007387 */ /* 0x000fe20000100800 */
[----:B------:R-:W-:Y:S11]  /*417d0*/  HMMA.16816.F32 R4, R4, R10, R24 ;  /* 0x0000000a0404723c */ /* 0x000ff60000001818 */
[----:B------:R-:W-:Y:S11]  /*417e0*/  @!UPT UIADD3 URZ, URZ, URZ, URZ ;  /* 0x0000003f3f3ff290 */ /* 0x000ff6000fffe03f */
[----:B------:R-:W-:Y:S01]  /*417f0*/  @!UPT UIADD3 URZ, URZ, URZ, URZ ;  /* 0x0000003f3f3ff290 */ /* 0x000fe2000fffe03f */
[----:B------:R-:W-:Y:S01]  /*41800*/  STL.64 [R1+0x780], R4 ;  /* 0x0007800401007387 */ /* 0x000fe20000100a00 */
[----:B------:R-:W-:Y:S02]  /*41810*/  STL.64 [R1+0x788], R6 ;  /* 0x0007880601007387 */ /* 0x000fe40000100a00 */
[----:B------:R-:W3:Y:S02]  /*41820*/  LDL R0, [R1+0x89c] ;  /* 0x00089c0001007983 */ /* 0x000ee40000100800 */
[----:B------:R-:W-:-:S05]  /*41830*/  FFMA R3, R29, R3, R28 ;  /* 0x000000031d037223 */ /* 0x000fca000000001c */
[----:B------:R-:W-:Y:S04]  /*41840*/  STL [R1+0x9b4], R3 ;  /* 0x0009b40301007387 */ /* 0x000fe80000100800 */
[----:B--2---:R0:W-:Y:S04]  /*41850*/  STL [R1+0x190], R2 ;  /* 0x0001900201007387 */ /* 0x0041e80000100800 */
[----:B0-----:R-:W2:Y:S04]  /*41860*/  LDL R2, [R1+0x898] ;  /* 0x0008980001027983 */ /* 0x001ea80000100800 */
[----:B---3--:R0:W-:Y:S04]  /*41870*/  STL [R1+0x194], R0 ;  /* 0x0001940001007387 */ /* 0x0081e80000100800 */
[----:B0-----:R-:W3:Y:S04]  /*41880*/  LDL R0, [R1+0x894] ;  /* 0x0008940001007983 */ /* 0x001ee80000100800 */
        /* <DEDUP_REMOVED lines=25> */
[----:B---3--:R0:W-:Y:S01]  /*41a20*/  STL [R1+0x1cc], R0 ;  /* 0x0001cc0001007387 */ /* 0x0081e20000100800 */
[----:B------:R-:W-:Y:S01]  /*41a30*/  @P0 CALL.REL.NOINC `(.L_x_0) ;  /* 0x0000001000000944 */ /* 0x000fe20003c00000 */
[----:B------:R-:W-:Y:S05]  /*41a40*/  BRA `(.L_x_35) ;  /* 0xfffcee1000007947 */ /* 0x000fea000383ffff */
.L_x_0:
[----:B-1----:R-:W2:Y:S04]  /*41a50*/  LDL.LU R3, [R1+0x9b4] ;  /* 0x0009b40001037983 */ /* 0x002ea80000300800 */
[----:B0-----:R-:W3:Y:S01]  /*41a60*/  LDL.LU R0, [R1+0x8c0] ;  /* 0x0008c00001007983 */ /* 0x001ee20000300800 */
[----:B------:R-:W-:-:S02]  /*41a70*/  MOV R14, 0x3dc6b27f ;  /* 0x3dc6b27f000e7802 */ /* 0x000fc40000000f00 */
[----:B------:R-:W-:Y:S01]  /*41a80*/  LOP3.LUT R2, R2, 0xfffffdff, RZ, 0xc0, !PT ;  /* 0xfffffdff02027812 */ /* 0x000fe200078ec0ff */
[----:B------:R-:W-:Y:S06]  /*41a90*/  BAR.SYNC.DEFER_BLOCKING 0x0 ;  /* 0x0000000000007b1d */ /* 0x000fec0000010000 */
[----:B---3--:R0:W-:Y:S01]  /*41aa0*/  STL [R1+0x148], R0 ;  /* 0x0001480001007387 */ /* 0x0081e20000100800 */
[C---:B------:R-:W-:Y:S01]  /*41ab0*/  FMUL R4, R0.reuse, 8388608 ;  /* 0x4b00000000047820 */ /* 0x040fe20000400000 */
[----:B------:R-:W-:Y:S02]  /*41ac0*/  FSETP.GEU.AND P0, PT, R0, 1.175494350822287508e-38, PT ;  /* 0x008000000000780b */ /* 0x000fe40003f0e000 */
[----:B------:R-:W3:Y:S02]  /*41ad0*/  LDL.LU R21, [R1+0x8c4] ;  /* 0x0008c40001157983 */ /* 0x000ee40000300800 */
[----:B------:R-:W-:-:S04]  /*41ae0*/  FSEL R4, R4, R0, !P0 ;  /* 0x0000000004047208 */ /* 0x000fc80004000000 */
[----:B------:R-:W-:-:S04]  /*41af0*/  IADD3 R7, R4, -0x3f3504f3, RZ ;  /* 0xc0cafb0d04077810 */ /* 0x000fc80007ffe0ff */
[----:B------:R-:W-:-:S04]  /*41b00*/  LOP3.LUT R7, R7, 0xff800000, RZ, 0xc0, !PT ;  /* 0xff80000007077812 */ /* 0x000fc800078ec0ff */
[----:B0-----:R-:W-:Y:S01]  /*41b10*/  IADD3 R0, R4, -R7, RZ ;  /* 0x8000000704007210 */ /* 0x001fe20007ffe0ff */
[----:B--2---:R-:W-:-:S04]  /*41b20*/  IMAD.MOV.U32 R11, RZ, RZ, R3 ;  /* 0x000000ffff0b7224 */ /* 0x004fc800078e0003 */
[----:B------:R-:W-:-:S04]  /*41b30*/  FADD R0, R0, -1 ;  /* 0xbf80000000007421 */ /* 0x000fc80000000000 */
[----:B------:R-:W-:-:S04]  /*41b40*/  FFMA.FTZ R3, R0, R14, -0.16845393180847167969 ;  /* 0xbe2c7f3000037423 */ /* 0x000fc8000001000e */
[----:B------:R-:W-:-:S04]  /*41b50*/  FFMA.FTZ R3, R0, R3, 0.1716887056827545166 ;  /* 0x3e2fcf2a00037423 */ /* 0x000fc80000010003 */
[----:B------:R-:W-:-:S04]  /*41b60*/  FFMA.FTZ R3, R0, R3, -0.17900948226451873779 ;  /* 0xbe374e4300037423 */ /* 0x000fc80000010003 */
[----:B------:R-:W-:-:S04]  /*41b70*/  FFMA.FTZ R3, R0, R3, 0.20512372255325317383 ;  /* 0x3e520bf400037423 */ /* 0x000fc80000010003 */
[----:B------:R-:W-:-:S04]  /*41b80*/  FFMA.FTZ R8, R0, R3, -0.24046532809734344482 ;  /* 0xbe763c8b00087423 */ /* 0x000fc80000010003 */
[----:B------:R-:W-:Y:S01]  /*41b90*/  FFMA.FTZ R8, R0, R8, 0.28857114911079406738 ;  /* 0x3e93bf9900087423 */ /* 0x000fe20000010008 */
[----:B---3--:R-:W-:Y:S04]  /*41ba0*/  STL [R1+0x14c], R21 ;  /* 0x00014c1501007387 */ /* 0x008fe80000100800 */
[----:B------:R-:W-:Y:S04]  /*41bb0*/  STL [R1+0x1834], R21 ;  /* 0x0018341501007387 */ /* 0x000fe80000100800 */
[----:B------:R-:W2:Y:S01]  /*41bc0*/  LDL.LU R22, [R1+0x8c8] ;  /* 0x0008c80001167983 */ /* 0x000ea20000300800 */
[C---:B------:R-:W-:Y:S01]  /*41bd0*/  FMUL R5, R21.reuse, 8388608 ;  /* 0x4b00000015057820 */ /* 0x040fe20000400000 */
[----:B------:R-:W-:-:S04]  /*41be0*/  FSETP.GEU.AND P2, PT, R21, 1.175494350822287508e-38, PT ;  /* 0x008000001500780b */ /* 0x000fc80003f4e000 */
[----:B------:R-:W-:-:S04]  /*41bf0*/  FSEL R5, R5, R21, !P2 ;  /* 0x0000001505057208 */ /* 0x000fc80005000000 */
[----:B------:R-:W-:-:S04]  /*41c00*/  IADD3 R6, R5, -0x3f3504f3, RZ ;  /* 0xc0cafb0d05067810 */ /* 0x000fc80007ffe0ff */
[----:B------:R-:W-:-:S05]  /*41c10*/  LOP3.LUT R6, R6, 0xff800000, RZ, 0xc0, !PT ;  /* 0xff80000006067812 */ /* 0x000fca00078ec0ff */
[----:B------:R-:W-:-:S04]  /*41c20*/  IMAD.IADD R3, R5, 0x1, -R6 ;  /* 0x0000000105037824 */ /* 0x000fc800078e0a06 */
[----:B------:R-:W-:Y:S02]  /*41c30*/  FADD R3, R3, -1 ;  /* 0xbf80000003037421 */ /* 0x000fe40000000000 */
[C---:B------:R-:W-:Y:S02]  /*41c40*/  FFMA.FTZ R9, R0.reuse, R8, -0.36067417263984680176 ;  /* 0xbeb8aa4900097423 */ /* 0x040fe40000010008 */
[C---:B------:R-:W-:Y:S02]  /*41c50*/  FFMA.FTZ R8, R3.reuse, R14, -0.16845393180847167969 ;  /* 0xbe2c7f3003087423 */ /* 0x040fe4000001000e */
[C---:B------:R-:W-:Y:S02]  /*41c60*/  FFMA.FTZ R9, R0.reuse, R9, 0.48089820146560668945 ;  /* 0x3ef6384a00097423 */ /* 0x040fe40000010009 */
[----:B------:R-:W-:Y:S02]  /*41c70*/  FFMA.FTZ R8, R3, R8, 0.1716887056827545166 ;  /* 0x3e2fcf2a03087423 */ /* 0x000fe40000010008 */
[----:B------:R-:W-:-:S02]  /*41c80*/  FFMA.FTZ R9, R0, R9, -0.72134751081466674805 ;  /* 0xbf38aa3b00097423 */ /* 0x000fc40000010009 */
[C---:B------:R-:W-:Y:S01]  /*41c90*/  FFMA.FTZ R8, R3.reuse, R8, -0.17900948226451873779 ;  /* 0xbe374e4303087423 */ /* 0x040fe20000010008 */
[----:B------:R0:W1:Y:S01]  /*41ca0*/  I2F R10, R7 ;  /* 0x00000007000a7306 */ /* 0x0000620000201400 */
[C---:B------:R-:W-:Y:S02]  /*41cb0*/  FMUL R9, R0.reuse, R9 ;  /* 0x0000000900097220 */ /* 0x040fe40000400000 */
[C---:B------:R-:W-:Y:S02]  /*41cc0*/  FFMA.FTZ R8, R3.reuse, R8, 0.20512372255325317383 ;  /* 0x3e520bf403087423 */ /* 0x040fe40000010008 */
[----:B------:R-:W-:Y:S01]  /*41cd0*/  FMUL R9, R0, R9 ;  /* 0x0000000900097220 */ /* 0x000fe20000400000 */
[----:B------:R-:W-:Y:S01]  /*41ce0*/  ISETP.GE.U32.AND P1, PT, R4, 0x7f800000, PT ;  /* 0x7f8000000400780c */ /* 0x000fe20003f26070 */
[----:B0-----:R-:W-:Y:S02]  /*41cf0*/  FFMA.FTZ R7, R3, R8, -0.24046532809734344482 ;  /* 0xbe763c8b03077423 */ /* 0x001fe40000010008 */
[----:B------:R-:W-:-:S02]  /*41d00*/  FFMA.FTZ R9, R0, 1.4426950216293334961, R9 ;  /* 0x3fb8aa3b00097823 */ /* 0x000fc40000010009 */
[----:B------:R-:W-:Y:S01]  /*41d10*/  FFMA.FTZ R0, R3, R7, 0.28857114911079406738 ;  /* 0x3e93bf9903007423 */ /* 0x000fe20000010007 */
[----:B------:R-:W-:-:S05]  /*41d20*/  FSEL R7, RZ, -23, P0 ;  /* 0xc1b80000ff077808 */ /* 0x000fca0000000000 */
[----:B-1----:R-:W-:-:S04]  /*41d30*/  FFMA.FTZ R7, R10, 1.1920928955078125e-07, R7 ;  /* 0x340000000a077823 */ /* 0x002fc80000010007 */
[----:B------:R-:W-:Y:S01]  /*41d40*/  FADD R12, R7, R9 ;  /* 0x00000009070c7221 */ /* 0x000fe20000000000 */
[----:B------:R-:W-:-:S05]  /*41d50*/  @P1 MOV R7, 0x7f800000 ;  /* 0x7f80000000071802 */ /* 0x000fca0000000f00 */
[----:B------:R-:W-:-:S05]  /*41d60*/  @P1 FFMA.FTZ R12, R4, R7, +INF ;  /* 0x7f800000040c1423 */ /* 0x000fca0000010007 */
[----:B------:R-:W-:Y:S04]  /*41d70*/  STL [R1+0x7b4], R12 ;  /* 0x0007b40c01007387 */ /* 0x000fe80000100800 */
[----:B--2---:R-:W-:Y:S04]  /*41d80*/  STL [R1+0x1838], R22 ;  /* 0x0018381601007387 */ /* 0x004fe80000100800 */
[----:B------:R-:W2:Y:S01]  /*41d90*/  LDL.LU R23, [R1+0x8cc] ;  /* 0x0008cc0001177983 */ /* 0x000ea20000300800 */
[----:B------:R-:W-:Y:S01]  /*41da0*/  FFMA.FTZ R0, R3, R0, -0.36067417263984680176 ;  /* 0xbeb8aa4903007423 */ /* 0x000fe20000010000 */
[----:B------:R-:W-:-:S03]  /*41db0*/  FSETP.NEU.AND P0, PT, R4, RZ, PT ;  /* 0x000000ff0400720b */ /* 0x000fc60003f0d000 */
[C---:B------:R-:W-:Y:S01]  /*41dc0*/  FFMA.FTZ R0, R3.reuse, R0, 0.48089820146560668945 ;  /* 0x3ef6384a03007423 */ /* 0x040fe20000010000 */
[----:B------:R-:W0:Y:S03]  /*41dd0*/  I2F R6, R6 ;  /* 0x0000000600067306 */ /* 0x000e260000201400 */
[----:B------:R-:W-:-:S04]  /*41de0*/  FFMA.FTZ R0, R3, R0, -0.72134751081466674805 ;  /* 0xbf38aa3b03007423 */ /* 0x000fc80000010000 */
[C---:B------:R-:W-:Y:S02]  /*41df0*/  FMUL R0, R3.reuse, R0 ;  /* 0x0000000003007220 */ /* 0x040fe40000400000 */
[----:B------:R-:W-:Y:S02]  /*41e00*/  @P0 LOP3.LUT R2, R2, 0x200, RZ, 0xfc, !PT ;  /* 0x0000020002020812 */ /* 0x000fe400078efcff */
[----:B------:R-:W-:Y:S01]  /*41e10*/  FMUL R0, R3, R0 ;  /* 0x0000000003007220 */ /* 0x000fe20000400000 */
[----:B------:R-:W-:-:S03]  /*41e20*/  ISETP.GE.U32.AND P0, PT, R5, 0x7f800000, PT ;  /* 0x7f8000000500780c */ /* 0x000fc60003f06070 */
[----:B------:R-:W-:Y:S01]  /*41e30*/  FFMA.FTZ R3, R3, 1.4426950216293334961, R0 ;  /* 0x3fb8aa3b03037823 */ /* 0x000fe20000010000 */
[----:B------:R-:W-:-:S05]  /*41e40*/  FSEL R0, RZ, -23, P2 ;  /* 0xc1b80000ff007808 */ /* 0x000fca0001000000 */
[----:B0-----:R-:W-:-:S04]  /*41e50*/  FFMA.FTZ R0, R6, 1.1920928955078125e-07, R0 ;  /* 0x3400000006007823 */ /* 0x001fc80000010000 */
[----:B------:R-:W-:Y:S02]  /*41e60*/  FADD R3, R0, R3 ;  /* 0x0000000300037221 */ /* 0x000fe40000000000 */
[----:B------:R-:W-:-:S04]  /*41e70*/  @P0 IMAD.MOV.U32 R0, RZ, RZ, 0x7f800000 ;  /* 0x7f800000ff000424 */ /* 0x000fc800078e00ff */
[----:B------:R-:W-:-:S05]  /*41e80*/  @P0 FFMA.FTZ R3, R5, R0, +INF ;  /* 0x7f80000005030423 */ /* 0x000fca0000010000 */
[----:B------:R0:W-:Y:S01]  /*41e90*/  STL [R1+0x7b0], R3 ;  /* 0x0007b00301007387 */ /* 0x0001e20000100800 */
[C---:B------:R-:W-:Y:S01]  /*41ea0*/  FMUL R4, R22.reuse, 8388608 ;  /* 0x4b00000016047820 */ /* 0x040fe20000400000 */
[----:B------:R-:W-:-:S04]  /*41eb0*/  FSETP.GEU.AND P1, PT, R22, 1.175494350822287508e-38, PT ;  /* 0x008000001600780b */ /* 0x000fc80003f2e000 */
[----:B------:R-:W-:-:S04]  /*41ec0*/  FSEL R4, R4, R22, !P1 ;  /* 0x0000001604047208 */ /* 0x000fc80004800000 */
[----:B------:R-:W-:Y:S02]  /*41ed0*/  IADD3 R7, R4, -0x3f3504f3, RZ ;  /* 0xc0cafb0d04077810 */ /* 0x000fe40007ffe0ff */
[----:B------:R-:W-:Y:S02]  /*41ee0*/  FSETP.NEU.AND P0, PT, R5, RZ, PT ;  /* 0x000000ff0500720b */ /* 0x000fe40003f0d000 */
[----:B------:R-:W-:-:S04]  /*41ef0*/  LOP3.LUT R7, R7, 0xff800000, RZ, 0xc0, !PT ;  /* 0xff80000007077812 */ /* 0x000fc800078ec0ff */
[----:B------:R-:W-:Y:S02]  /*41f00*/  IADD3 R0, R4, -R7, RZ ;  /* 0x8000000704007210 */ /* 0x000fe40007ffe0ff */
[----:B------:R-:W-:-:S03]  /*41f10*/  LOP3.LUT R2, R2, 0xfffffbff, RZ, 0xc0, !PT ;  /* 0xfffffbff02027812 */ /* 0x000fc600078ec0ff */
[----:B------:R-:W-:Y:S02]  /*41f20*/  FADD R0, R0, -1 ;  /* 0xbf80000000007421 */ /* 0x000fe40000000000 */
[----:B------:R-:W-:Y:S01]  /*41f30*/  @P0 LOP3.LUT R2, R2, 0x400, RZ, 0xfc, !PT ;  /* 0x0000040002020812 */ /* 0x000fe200078efcff */
[----:B--2---:R-:W-:Y:S04]  /*41f40*/  STL [R1+0x183c], R23 ;  /* 0x00183c1701007387 */ /* 0x004fe80000100800 */
[----:B------:R-:W2:Y:S01]  /*41f50*/  LDL.LU R24, [R1+0x8d0] ;  /* 0x0008d00001187983 */ /* 0x000ea20000300800 */
[C---:B------:R-:W-:Y:S01]  /*41f60*/  FMUL R5, R23.reuse, 8388608 ;  /* 0x4b00000017057820 */ /* 0x040fe20000400000 */
[----:B------:R-:W-:Y:S01]  /*41f70*/  FSETP.GEU.AND P0, PT, R23, 1.175494350822287508e-38, PT ;  /* 0x008000001700780b */ /* 0x000fe20003f0e000 */
[----:B0-----:R-:W-:-:S03]  /*41f80*/  FFMA.FTZ R3, R0, R14, -0.16845393180847167969 ;  /* 0xbe2c7f3000037423 */ /* 0x001fc6000001000e */
[----:B------:R-:W-:Y:S01]  /*41f90*/  FSEL R5, R5, R23, !P0 ;  /* 0x0000001705057208 */ /* 0x000fe20004000000 */
[----:B------:R-:W-:-:S03]  /*41fa0*/  FFMA.FTZ R3, R0, R3, 0.1716887056827545166 ;  /* 0x3e2fcf2a00037423 */ /* 0x000fc60000010003 */
[----:B------:R-:W-:Y:S01]  /*41fb0*/  IADD3 R6, R5, -0x3f3504f3, RZ ;  /* 0xc0cafb0d05067810 */ /* 0x000fe20007ffe0ff */
[----:B------:R-:W-:-:S03]  /*41fc0*/  FFMA.FTZ R3, R0, R3, -0.17900948226451873779 ;  /* 0xbe374e4300037423 */ /* 0x000fc60000010003 */
[----:B------:R-:W-:Y:S01]  /*41fd0*/  LOP3.LUT R6, R6, 0xff800000, RZ, 0xc0, !PT ;  /* 0xff80000006067812 */ /* 0x000fe200078ec0ff */
[----:B------:R-:W-:-:S04]  /*41fe0*/  FFMA.FTZ R3, R0, R3, 0.20512372255325317383 ;  /* 0x3e520bf400037423 */ /* 0x000fc80000010003 */
[C---:B------:R-:W-:Y:S02]  /*41ff0*/  FFMA.FTZ R8, R0.reuse, R3, -0.24046532809734344482 ;  /* 0xbe763c8b00087423 */ /* 0x040fe40000010003 */
[----:B------:R-:W-:Y:S02]  /*42000*/  IMAD.IADD R3, R5, 0x1, -R6 ;  /* 0x0000000105037824 */ /* 0x000fe400078e0a06 */
[C---:B------:R-:W-:Y:S02]  /*42010*/  FFMA.FTZ R8, R0.reuse, R8, 0.28857114911079406738 ;  /* 0x3e93bf9900087423 */ /* 0x040fe40000010008 */
[----:B------:R-:W-:Y:S02]  /*42020*/  FADD R3, R3, -1 ;  /* 0xbf80000003037421 */ /* 0x000fe40000000000 */
[----:B------:R-:W-:Y:S02]  /*42030*/  FFMA.FTZ R9, R0, R8, -0.36067417263984680176 ;  /* 0xbeb8aa4900097423 */ /* 0x000fe40000010008 */
[----:B------:R-:W-:-:S02]  /*42040*/  FFMA.FTZ R8, R3, R14, -0.16845393180847167969 ;  /* 0xbe2c7f3003087423 */ /* 0x000fc4000001000e */
[C---:B------:R-:W-:Y:S02]  /*42050*/  FFMA.FTZ R9, R0.reuse, R9, 0.48089820146560668945 ;  /* 0x3ef6384a00097423 */ /* 0x040fe40000010009 */
[C---:B------:R-:W-:Y:S02]  /*42060*/  FFMA.FTZ R8, R3.reuse, R8, 0.1716887056827545166 ;  /* 0x3e2fcf2a03087423 */ /* 0x040fe40000010008 */
[C---:B------:R-:W-:Y:S02]  /*42070*/  FFMA.FTZ R9, R0.reuse, R9, -0.72134751081466674805 ;  /* 0xbf38aa3b00097423 */ /* 0x040fe40000010009 */
[C---:B------:R-:W-:Y:S01]  /*42080*/  FFMA.FTZ R8, R3.reuse, R8, -0.17900948226451873779 ;  /* 0xbe374e4303087423 */ /* 0x040fe20000010008 */
[----:B------:R0:W1:Y:S01]  /*42090*/  I2F R10, R7 ;  /* 0x00000007000a7306 */ /* 0x0000620000201400 */
[----:B------:R-:W-:Y:S02]  /*420a0*/  FMUL R9, R0, R9 ;  /* 0x0000000900097220 */ /* 0x000fe40000400000 */
[----:B------:R-:W-:-:S02]  /*420b0*/  FFMA.FTZ R8, R3, R8, 0.20512372255325317383 ;  /* 0x3e520bf403087423 */ /* 0x000fc40000010008 */
[----:B------:R-:W-:Y:S01]  /*420c0*/  FMUL R9, R0, R9 ;  /* 0x0000000900097220 */ /* 0x000fe20000400000 */
[----:B------:R-:W-:Y:S01]  /*420d0*/  ISETP.GE.U32.AND P2, PT, R4, 0x7f800000, PT ;  /* 0x7f8000000400780c */ /* 0x000fe20003f46070 */
[C---:B0-----:R-:W-:Y:S02]  /*420e0*/  FFMA.FTZ R7, R3.reuse, R8, -0.24046532809734344482 ;  /* 0xbe763c8b03077423 */ /* 0x041fe40000010008 */
[----:B------:R-:W-:Y:S02]  /*420f0*/  FFMA.FTZ R9, R0, 1.4426950216293334961, R9 ;  /* 0x3fb8aa3b00097823 */ /* 0x000fe40000010009 */
        /* <DEDUP_REMOVED lines=13> */
[----:B------:R-:W-:Y:S01]  /*421d0*/  FFMA.FTZ R0, R3, R0, -0.72134751081466674805 ;  /* 0xbf38aa3b03007423 */ /* 0x000fe20000010000 */
[----:B------:R-:W-:-:S03]  /*421e0*/  LOP3.LUT R2, R2, 0xfffff7ff, RZ, 0xc0, !PT ;  /* 0xfffff7ff02027812 */ /* 0x000fc600078ec0ff */
[C---:B------:R-:W-:Y:S02]  /*421f0*/  FMUL R0, R3.reuse, R0 ;  /* 0x0000000003007220 */ /* 0x040fe40000400000 */
[----:B------:R-:W-:Y:S02]  /*42200*/  @P1 LOP3.LUT R2, R2, 0x800, RZ, 0xfc, !PT ;  /* 0x0000080002021812 */ /* 0x000fe400078efcff */
[----:B------:R-:W-:Y:S01]  /*42210*/  FMUL R0, R3, R0 ;  /* 0x0000000003007220 */ /* 0x000fe20000400000 */
[----:B------:R-:W-:Y:S01]  /*42220*/  ISETP.GE.U32.AND P1, PT, R5, 0x7f800000, PT ;  /* 0x7f8000000500780c */ /* 0x000fe20003f26070 */
[C---:B------:R-:W-:Y:S01]  /*42230*/  FMUL R4, R24.reuse, 8388608 ;  /* 0x4b00000018047820 */ /* 0x040fe20000400000 */
[----:B------:R-:W-:Y:S01]  /*42240*/  FSETP.GEU.AND P2, PT, R24, 1.175494350822287508e-38, PT ;  /* 0x008000001800780b */ /* 0x000fe20003f4e000 */
[----:B------:R-:W-:Y:S01]  /*42250*/  FFMA.FTZ R3, R3, 1.4426950216293334961, R0 ;  /* 0x3fb8aa3b03037823 */ /* 0x000fe20000010000 */
[----:B------:R-:W-:Y:S02]  /*42260*/  FSEL R0, RZ, -23, P0 ;  /* 0xc1b80000ff007808 */ /* 0x000fe40000000000 */
[----:B------:R-:W-:-:S03]  /*42270*/  FSEL R4, R4, R24, !P2 ;  /* 0x0000001804047208 */ /* 0x000fc60005000000 */
[----:B0-----:R-:W-:Y:S01]  /*42280*/  FFMA.FTZ R0, R6, 1.1920928955078125e-07, R0 ;  /* 0x3400000006007823 */ /* 0x001fe20000010000 */
[----:B------:R-:W-:-:S03]  /*42290*/  IADD3 R7, R4, -0x3f3504f3, RZ ;  /* 0xc0cafb0d04077810 */ /* 0x000fc60007ffe0ff */
[----:B------:R-:W-:Y:S01]  /*422a0*/  FADD R3, R0, R3 ;  /* 0x0000000300037221 */ /* 0x000fe20000000000 */
[----:B------:R-:W-:Y:S01]  /*422b0*/  LOP3.LUT R7, R7, 0xff800000, RZ, 0xc0, !PT ;  /* 0xff80000007077812 */ /* 0x000fe200078ec0ff */
[----:B------:R-:W-:-:S04]  /*422c0*/  @P1 IMAD.MOV.U32 R0, RZ, RZ, 0x7f800000 ;  /* 0x7f800000ff001424 */ /* 0x000fc800078e00ff */
[C---:B------:R-:W-:Y:S01]  /*422d0*/  @P1 FFMA.FTZ R3, R5.reuse, R0, +INF ;  /* 0x7f80000005031423 */ /* 0x040fe20000010000 */
[----:B------:R-:W-:Y:S02]  /*422e0*/  IADD3 R0, R4, -R7, RZ ;  /* 0x8000000704007210 */ /* 0x000fe40007ffe0ff */
[----:B------:R-:W-:-:S03]  /*422f0*/  FSETP.NEU.AND P0, PT, R5, RZ, PT ;  /* 0x000000ff0500720b */ /* 0x000fc60003f0d000 */
[----:B------:R-:W-:Y:S01]  /*42300*/  FADD R0, R0, -1 ;  /* 0xbf80000000007421 */ /* 0x000fe20000000000 */
[----:B------:R0:W-:Y:S03]  /*42310*/  STL [R1+0x6e8], R3 ;  /* 0x0006e80301007387 */ /* 0x0001e60000100800 */
[----:B0-----:R-:W-:-:S04]  /*42320*/  FFMA.FTZ R3, R0, R14, -0.16845393180847167969 ;  /* 0xbe2c7f3000037423 */ /* 0x001fc8000001000e */
[----:B------:R-:W-:-:S04]  /*42330*/  FFMA.FTZ R3, R0, R3, 0.1716887056827545166 ;  /* 0x3e2fcf2a00037423 */ /* 0x000fc80000010003 */
[----:B------:R-:W-:-:S04]  /*42340*/  FFMA.FTZ R3, R0, R3, -0.17900948226451873779 ;  /* 0xbe374e4300037423 */ /* 0x000fc80000010003 */
[----:B------:R-:W-:-:S04]  /*42350*/  FFMA.FTZ R3, R0, R3, 0.20512372255325317383 ;  /* 0x3e520bf400037423 */ /* 0x000fc80000010003 */
[----:B------:R-:W-:-:S04]  /*42360*/  FFMA.FTZ R8, R0, R3, -0.24046532809734344482 ;  /* 0xbe763c8b00087423 */ /* 0x000fc80000010003 */
[----:B------:R-:W-:-:S04]  /*42370*/  FFMA.FTZ R8, R0, R8, 0.28857114911079406738 ;  /* 0x3e93bf9900087423 */ /* 0x000fc80000010008 */
[----:B------:R-:W-:-:S04]  /*42380*/  FFMA.FTZ R9, R0, R8, -0.36067417263984680176 ;  /* 0xbeb8aa4900097423 */ /* 0x000fc80000010008 */
[C---:B------:R-:W-:Y:S01]  /*42390*/  FFMA.FTZ R9, R0.reuse, R9, 0.48089820146560668945 ;  /* 0x3ef6384a00097423 */ /* 0x040fe20000010009 */
[----:B------:R0:W1:Y:S03]  /*423a0*/  I2F R10, R7 ;  /* 0x00000007000a7306 */ /* 0x0000660000201400 */
[----:B------:R-:W-:-:S04]  /*423b0*/  FFMA.FTZ R9, R0, R9, -0.72134751081466674805 ;  /* 0xbf38aa3b00097423 */ /* 0x000fc80000010009 */
[----:B------:R-:W-:Y:S01]  /*423c0*/  FMUL R9, R0, R9 ;  /* 0x0000000900097220 */ /* 0x000fe20000400000 */
[----:B------:R-:W-:-:S04]  /*423d0*/  LOP3.LUT R2, R2, 0xffffefff, RZ, 0xc0, !PT ;  /* 0xffffefff02027812 */ /* 0x000fc800078ec0ff */
[----:B------:R-:W-:Y:S02]  /*423e0*/  @P0 LOP3.LUT R2, R2, 0x1000, RZ, 0xfc, !PT ;  /* 0x0000100002020812 */ /* 0x000fe400078efcff */
[----:B------:R-:W-:Y:S02]  /*423f0*/  ISETP.GE.U32.AND P0, PT, R4, 0x7f800000, PT ;  /* 0x7f8000000400780c */ /* 0x000fe40003f06070 */
[----:B------:R-:W-:Y:S01]  /*42400*/  LOP3.LUT R2, R2, 0xffffdfff, RZ, 0xc0, !PT ;  /* 0xffffdfff02027812 */ /* 0x000fe200078ec0ff */
[C---:B--2---:R-:W-:Y:S01]  /*42410*/  FMUL R5, R25.reuse, 8388608 ;  /* 0x4b00000019057820 */ /* 0x044fe20000400000 */
[----:B------:R-:W-:-:S04]  /*42420*/  FSETP.GEU.AND P1, PT, R25, 1.175494350822287508e-38, PT ;  /* 0x008000001900780b */ /* 0x000fc80003f2e000 */
[----:B------:R-:W-:-:S04]  /*42430*/  FSEL R5, R5, R25, !P1 ;  /* 0x0000001905057208 */ /* 0x000fc80004800000 */
[----:B------:R-:W-:-:S04]  /*42440*/  IADD3 R6, R5, -0x3f3504f3, RZ ;  /* 0xc0cafb0d05067810 */ /* 0x000fc80007ffe0ff */
[----:B------:R-:W-:-:S05]  /*42450*/  LOP3.LUT R6, R6, 0xff800000, RZ, 0xc0, !PT ;  /* 0xff80000006067812 */ /* 0x000fca00078ec0ff */
[----:B------:R-:W-:-:S04]  /*42460*/  IMAD.IADD R3, R5, 0x1, -R6 ;  /* 0x0000000105037824 */ /* 0x000fc800078e0a06 */
[----:B------:R-:W-:-:S04]  /*42470*/  FADD R3, R3, -1 ;  /* 0xbf80000003037421 */ /* 0x000fc80000000000 */
[----:B------:R-:W-:-:S04]  /*42480*/  FFMA.FTZ R8, R3, R14, -0.16845393180847167969 ;  /* 0xbe2c7f3003087423 */ /* 0x000fc8000001000e */
[----:B------:R-:W-:-:S04]  /*42490*/  FFMA.FTZ R8, R3, R8, 0.1716887056827545166 ;  /* 0x3e2fcf2a03087423 */ /* 0x000fc80000010008 */
[----:B------:R-:W-:-:S04]  /*424a0*/  FFMA.FTZ R8, R3, R8, -0.17900948226451873779 ;  /* 0xbe374e4303087423 */ /* 0x000fc80000010008 */
[C---:B0-----:R-:W-:Y:S02]  /*424b0*/  FFMA.FTZ R7, R3.reuse, R8, 0.20512372255325317383 ;  /* 0x3e520bf403077423 */ /* 0x041fe40000010008 */
[C---:B------:R-:W-:Y:S02]  /*424c0*/  FMUL R8, R0.reuse, R9 ;  /* 0x0000000900087220 */ /* 0x040fe40000400000 */
[C---:B------:R-:W-:Y:S01]  /*424d0*/  FFMA.FTZ R7, R3.reuse, R7, -0.24046532809734344482 ;  /* 0xbe763c8b03077423 */ /* 0x040fe20000010007 */
[----:B------:R-:W-:Y:S01]  /*424e0*/  STL [R1+0x1844], R25 ;  /* 0x0018441901007387 */ /* 0x000fe20000100800 */
[----:B------:R-:W-:Y:S02]  /*424f0*/  FFMA.FTZ R8, R0, 1.4426950216293334961, R8 ;  /* 0x3fb8aa3b00087823 */ /* 0x000fe40000010008 */
[----:B------:R-:W-:Y:S01]  /*42500*/  FFMA.FTZ R0, R3, R7, 0.28857114911079406738 ;  /* 0x3e93bf9903007423 */ /* 0x000fe20000010007 */
[----:B------:R-:W2:Y:S01]  /*42510*/  LDL.LU R26, [R1+0x8d8] ;  /* 0x0008d800011a7983 */ /* 0x000ea20000300800 */
[----:B------:R-:W-:-:S05]  /*42520*/  FSEL R7, RZ, -23, P2 ;  /* 0xc1b80000ff077808 */ /* 0x000fca0001000000 */
[----:B-1----:R-:W-:-:S04]  /*42530*/  FFMA.FTZ R7, R10, 1.1920928955078125e-07, R7 ;  /* 0x340000000a077823 */ /* 0x002fc80000010007 */
[----:B------:R-:W-:Y:S02]  /*42540*/  FADD R12, R7, R8 ;  /* 0x00000008070c7221 */ /* 0x000fe40000000000 */
[----:B------:R0:W1:Y:S02]  /*42550*/  I2F R7, R6 ;  /* 0x0000000600077306 */ /* 0x0000640000201400 */
[----:B0-----:R-:W-:-:S05]  /*42560*/  @P0 MOV R6, 0x7f800000 ;  /* 0x7f80000000060802 */ /* 0x001fca0000000f00 */
[----:B------:R-:W-:-:S05]  /*42570*/  @P0 FFMA.FTZ R12, R4, R6, +INF ;  /* 0x7f800000040c0423 */ /* 0x000fca0000010006 */
[----:B------:R-:W-:Y:S04]  /*42580*/  STL [R1+0x6e4], R12 ;  /* 0x0006e40c01007387 */ /* 0x000fe80000100800 */
[----:B------:R-:W3:Y:S01]  /*42590*/  LDL.LU R27, [R1+0x8dc] ;  /* 0x0008dc00011b7983 */ /* 0x000ee20000300800 */
[----:B------:R-:W-:Y:S01]  /*425a0*/  FFMA.FTZ R0, R3, R0, -0.36067417263984680176 ;  /* 0xbeb8aa4903007423 */ /* 0x000fe20000010000 */
[----:B------:R-:W-:-:S03]  /*425b0*/  FSETP.NEU.AND P0, PT, R4, RZ, PT ;  /* 0x000000ff0400720b */ /* 0x000fc60003f0d000 */
[----:B------:R-:W-:-:S04]  /*425c0*/  FFMA.FTZ R0, R3, R0, 0.48089820146560668945 ;  /* 0x3ef6384a03007423 */ /* 0x000fc80000010000 */
[----:B------:R-:W-:-:S04]  /*425d0*/  FFMA.FTZ R0, R3, R0, -0.72134751081466674805 ;  /* 0xbf38aa3b03007423 */ /* 0x000fc80000010000 */
[C---:B------:R-:W-:Y:S02]  /*425e0*/  FMUL R0, R3.reuse, R0 ;  /* 0x0000000003007220 */ /* 0x040fe40000400000 */
[----:B------:R-:W-:Y:S02]  /*425f0*/  @P0 LOP3.LUT R2, R2, 0x2000, RZ, 0xfc, !PT ;  /* 0x0000200002020812 */ /* 0x000fe400078efcff */
[----:B------:R-:W-:Y:S01]  /*42600*/  FMUL R0, R3, R0 ;  /* 0x0000000003007220 */ /* 0x000fe20000400000 */
[----:B------:R-:W-:-:S03]  /*42610*/  ISETP.GE.U32.AND P0, PT, R5, 0x7f800000, PT ;  /* 0x7f8000000500780c */ /* 0x000fc60003f06070 */
[----:B------:R-:W-:Y:S01]  /*42620*/  FFMA.FTZ R3, R3, 1.4426950216293334961, R0 ;  /* 0x3fb8aa3b03037823 */ /* 0x000fe20000010000 */
[----:B------:R-:W-:-:S05]  /*42630*/  FSEL R0, RZ, -23, P1 ;  /* 0xc1b80000ff007808 */ /* 0x000fca0000800000 */
[----:B-1----:R-:W-:-:S04]  /*42640*/  FFMA.FTZ R0, R7, 1.1920928955078125e-07, R0 ;  /* 0x3400000007007823 */ /* 0x002fc80000010000 */
[----:B------:R-:W-:Y:S02]  /*42650*/  FADD R3, R0, R3 ;  /* 0x0000000300037221 */ /* 0x000fe40000000000 */
[----:B------:R-:W-:-:S04]  /*42660*/  @P0 IMAD.MOV.U32 R0, RZ, RZ, 0x7f800000 ;  /* 0x7f800000ff000424 */ /* 0x000fc800078e00ff */
[----:B------:R-:W-:-:S05]  /*42670*/  @P0 FFMA.FTZ R3, R5, R0, +INF ;  /* 0x7f80000005030423 */ /* 0x000fca0000010000 */
[----:B------:R0:W-:Y:S04]  /*42680*/  STL [R1+0x6e0], R3 ;  /* 0x0006e00301007387 */ /* 0x0001e80000100800 */
[----:B------:R-:W4:Y:S01]  /*42690*/  LDL.LU R28, [R1+0x8e0] ;  /* 0x0008e000011c7983 */ /* 0x000f220000300800 */
[----:B------:R-:W-:-:S03]  /*426a0*/  MOV R15, R11 ;  /* 0x0000000b000f7202 */ /* 0x000fc60000000f00 */
[----:B------:R-:W5:Y:S01]  /*426b0*/  LDL.LU R29, [R1+0x8e4] ;  /* 0x0008e400011d7983 */ /* 0x000f620000300800 */
[C---:B--2---:R-:W-:Y:S01]  /*426c0*/  FMUL R4, R26.reuse, 8388608 ;  /* 0x4b0000001a047820 */ /* 0x044fe20000400000 */
[----:B------:R-:W-:-:S04]  /*426d0*/  FSETP.GEU.AND P1, PT, R26, 1.175494350822287508e-38, PT ;  /* 0x008000001a00780b */ /* 0x000fc80003f2e000 */
[----:B------:R-:W-:-:S04]  /*426e0*/  FSEL R4, R4, R26, !P1 ;  /* 0x0000001a04047208 */ /* 0x000fc80004800000 */
[----:B------:R-:W-:-:S04]  /*426f0*/  IADD3 R6, R4, -0x3f3504f3, RZ ;  /* 0xc0cafb0d04067810 */ /* 0x000fc80007ffe0ff */
[----:B------:R-:W-:-:S04]  /*42700*/  LOP3.LUT R6, R6, 0xff800000, RZ, 0xc0, !PT ;  /* 0xff80000006067812 */ /* 0x000fc800078ec0ff */
[----:B------:R-:W-:-:S05]  /*42710*/  IADD3 R0, R4, -R6, RZ ;  /* 0x8000000604007210 */ /* 0x000fca0007ffe0ff */
[----:B------:R-:W-:-:S04]  /*42720*/  FADD R0, R0, -1 ;  /* 0xbf80000000007421 */ /* 0x000fc80000000000 */
[----:B0-----:R-:W-:-:S04]  /*42730*/  FFMA.FTZ R3, R0, R14, -0.16845393180847167969 ;  /* 0xbe2c7f3000037423 */ /* 0x001fc8000001000e */
[----:B------:R-:W-:Y:S02]  /*42740*/  FFMA.FTZ R3, R0, R3, 0.1716887056827545166 ;  /* 0x3e2fcf2a00037423 */ /* 0x000fe40000010003 */
[C---:B---3--:R-:W-:Y:S01]  /*42750*/  FMUL R9, R27.reuse, 8388608 ;  /* 0x4b0000001b097820 */ /* 0x048fe20000400000 */
[----:B------:R-:W-:-:S04]  /*42760*/  FSETP.GEU.AND P0, PT, R27, 1.175494350822287508e-38, PT ;  /* 0x008000001b00780b */ /* 0x000fc80003f0e000 */
[----:B------:R-:W-:Y:S01]  /*42770*/  FSEL R9, R9, R27, !P0 ;  /* 0x0000001b09097208 */ /* 0x000fe20004000000 */
[----:B------:R-:W-:-:S03]  /*42780*/  FFMA.FTZ R3, R0, R3, -0.17900948226451873779 ;  /* 0xbe374e4300037423 */ /* 0x000fc60000010003 */
[----:B------:R-:W-:Y:S01]  /*42790*/  IADD3 R7, R9, -0x3f3504f3, RZ ;  /* 0xc0cafb0d09077810 */ /* 0x000fe20007ffe0ff */
[----:B------:R-:W-:-:S03]  /*427a0*/  FFMA.FTZ R3, R0, R3, 0.20512372255325317383 ;  /* 0x3e520bf400037423 */ /* 0x000fc60000010003 */
[----:B------:R-:W-:Y:S01]  /*427b0*/  LOP3.LUT R7, R7, 0xff800000, RZ, 0xc0, !PT ;  /* 0xff80000007077812 */ /* 0x000fe200078ec0ff */
[----:B------:R-:W-:-:S04]  /*427c0*/  FFMA.FTZ R8, R0, R3, -0.24046532809734344482 ;  /* 0xbe763c8b00087423 */ /* 0x000fc80000010003 */
[----:B------:R-:W-:Y:S02]  /*427d0*/  IMAD.IADD R3, R9, 0x1, -R7 ;  /* 0x0000000109037824 */ /* 0x000fe400078e0a07 */
[C---:B------:R-:W-:Y:S02]  /*427e0*/  FFMA.FTZ R8, R0.reuse, R8, 0.28857114911079406738 ;  /* 0x3e93bf9900087423 */ /* 0x040fe40000010008 */
[----:B------:R-:W-:Y:S02]  /*427f0*/  FADD R3, R3, -1 ;  /* 0xbf80000003037421 */ /* 0x000fe40000000000 */
[C---:B------:R-:W-:Y:S02]  /*42800*/  FFMA.FTZ R10, R0.reuse, R8, -0.36067417263984680176 ;  /* 0xbeb8aa49000a7423 */ /* 0x040fe40000010008 */
[----:B------:R-:W-:Y:S02]  /*42810*/  FFMA.FTZ R8, R3, R14, -0.16845393180847167969 ;  /* 0xbe2c7f3003087423 */ /* 0x000fe4000001000e */
[----:B------:R-:W-:-:S02]  /*42820*/  FFMA.FTZ R10, R0, R10, 0.48089820146560668945 ;  /* 0x3ef6384a000a7423 */ /* 0x000fc4000001000a */
[C---:B------:R-:W-:Y:S02]  /*42830*/  FFMA.FTZ R8, R3.reuse, R8, 0.1716887056827545166 ;  /* 0x3e2fcf2a03087423 */ /* 0x040fe40000010008 */
[C---:B------:R-:W-:Y:S02]  /*42840*/  FFMA.FTZ R10, R0.reuse, R10, -0.72134751081466674805 ;  /* 0xbf38aa3b000a7423 */ /* 0x040fe4000001000a */
[C---:B------:R-:W-:Y:S02]  /*42850*/  FFMA.FTZ R8, R3.reuse, R8, -0.17900948226451873779 ;  /* 0xbe374e4303087423 */ /* 0x040fe40000010008 */
[C---:B------:R-:W-:Y:S02]  /*42860*/  FMUL R10, R0.reuse, R10 ;  /* 0x0000000a000a7220 */ /* 0x040fe40000400000 */
[----:B------:R-:W-:Y:S02]  /*42870*/  FFMA.FTZ R8, R3, R8, 0.20512372255325317383 ;  /* 0x3e520bf403087423 */ /* 0x000fe40000010008 */
[----:B------:R-:W-:-:S02]  /*42880*/  FMUL R10, R0, R10 ;  /* 0x0000000a000a7220 */ /* 0x000fc40000400000 */
[C---:B------:R-:W-:Y:S02]  /*42890*/  FFMA.FTZ R8, R3.reuse, R8, -0.24046532809734344482 ;  /* 0xbe763c8b03087423 */ /* 0x040fe40000010008 */
[----:B------:R-:W-:Y:S02]  /*428a0*/  FFMA.FTZ R13, R0, 1.4426950216293334961, R10 ;  /* 0x3fb8aa3b000d7823 */ /* 0x000fe4000001000a */
[----:B------:R-:W-:Y:S01]  /*428b0*/  FFMA.FTZ R0, R3, R8, 0.28857114911079406738 ;  /* 0x3e93bf9903007423 */ /* 0x000fe20000010008 */
[----:B------:R-:W-:-:S03]  /*428c0*/  FSEL R11, RZ, -23, P1 ;  /* 0xc1b80000ff0b7808 */ /* 0x000fc60000800000 */
[C---:B------:R-:W-:Y:S01]  /*428d0*/  FFMA.FTZ R0, R3.reuse, R0, -0.36067417263984680176 ;  /* 0xbeb8aa4903007423 */ /* 0x040fe20000010000 */
[C---:B----4-:R-:W-:Y:S01]  /*428e0*/  FSETP.GEU.AND P1, PT, R28.reuse, 1.175494350822287508e-38, PT ;  /* 0x008000001c00780b */ /* 0x050fe20003f2e000 */
[----:B------:R-:W-:Y:S02]  /*428f0*/  FMUL R8, R28, 8388608 ;  /* 0x4b0000001c087820 */ /* 0x000fe40000400000 */
[----:B------:R-:W-:-:S03]  /*42900*/  FFMA.FTZ R0, R3, R0, 0.48089820146560668945 ;  /* 0x3ef6384a03007423 */ /* 0x000fc60000010000 */
[----:B------:R-:W-:Y:S01]  /*42910*/  FSEL R8, R8, R28, !P1 ;  /* 0x0000001c08087208 */ /* 0x000fe20004800000 */
[C---:B------:R-:W-:Y:S01]  /*42920*/  FFMA.FTZ R0, R3.reuse, R0, -0.72134751081466674805 ;  /* 0xbf38aa3b03007423 */ /* 0x040fe20000010000 */
[----:B------:R0:W1:Y:S03]  /*42930*/  I2F R10, R6 ;  /* 0x00000006000a7306 */ /* 0x0000660000201400 */
[----:B------:R-:W-:Y:S01]  /*42940*/  FMUL R0, R3, R0 ;  /* 0x0000000003007220 */ /* 0x000fe20000400000 */
[----:B0-----:R-:W-:-:S03]  /*42950*/  IADD3 R6, R8, -0x3f3504f3, RZ ;  /* 0xc0cafb0d08067810 */ /* 0x001fc60007ffe0ff */
[----:B------:R-:W-:Y:S01]  /*42960*/  FMUL R0, R3, R0 ;  /* 0x0000000003007220 */ /* 0x000fe20000400000 */
[----:B------:R-:W-:-:S03]  /*42970*/  LOP3.LUT R6, R6, 0xff800000, RZ, 0xc0, !PT ;  /* 0xff80000006067812 */ /* 0x000fc600078ec0ff */
[----:B------:R-:W-:Y:S02]  /*42980*/  FFMA.FTZ R12, R3, 1.4426950216293334961, R0 ;  /* 0x3fb8aa3b030c7823 */ /* 0x000fe40000010000 */
[----:B------:R-:W-:-:S04]  /*42990*/  IMAD.IADD R0, R8, 0x1, -R6 ;  /* 0x0000000108007824 */ /* 0x000fc800078e0a06 */
[----:B------:R-:W-:-:S04]  /*429a0*/  FADD R0, R0, -1 ;  /* 0xbf80000000007421 */ /* 0x000fc80000000000 */
[----:B------:R-:W-:-:S04]  /*429b0*/  FFMA.FTZ R3, R0, R14, -0.16845393180847167969 ;  /* 0xbe2c7f3000037423 */ /* 0x000fc8000001000e */
[----:B------:R-:W-:-:S04]  /*429c0*/  FFMA.FTZ R3, R0, R3, 0.1716887056827545166 ;  /* 0x3e2fcf2a00037423 */ /* 0x000fc80000010003 */
[----:B------:R-:W-:-:S04]  /*429d0*/  FFMA.FTZ R3, R0, R3, -0.17900948226451873779 ;  /* 0xbe374e4300037423 */ /* 0x000fc80000010003 */
[----:B------:R-:W-:-:S04]  /*429e0*/  FFMA.FTZ R3, R0, R3, 0.20512372255325317383 ;  /* 0x3e520bf400037423 */ /* 0x000fc80000010003 */
[----:B------:R-:W-:-:S04]  /*429f0*/  FFMA.FTZ R3, R0, R3, -0.24046532809734344482 ;  /* 0xbe763c8b00037423 */ /* 0x000fc80000010003 */
[----:B------:R-:W-:-:S04]  /*42a00*/  FFMA.FTZ R3, R0, R3, 0.28857114911079406738 ;  /* 0x3e93bf9900037423 */ /* 0x000fc80000010003 */
[----:B------:R-:W-:-:S04]  /*42a10*/  FFMA.FTZ R3, R0, R3, -0.36067417263984680176 ;  /* 0xbeb8aa4900037423 */ /* 0x000fc80000010003 */
[----:B------:R-:W-:Y:S02]  /*42a20*/  FFMA.FTZ R3, R0, R3, 0.48089820146560668945 ;  /* 0x3ef6384a00037423 */ /* 0x000fe40000010003 */
[----:B-1----:R-:W-:Y:S02]  /*42a30*/  FFMA.FTZ R11, R10, 1.1920928955078125e-07, R11 ;  /* 0x340000000a0b7823 */ /* 0x002fe4000001000b */
[----:B------:R0:W1:Y:S01]  /*42a40*/  I2F R10, R7 ;  /* 0x00000007000a7306 */ /* 0x0000620000201400 */
[----:B------:R-:W-:-:S04]  /*42a50*/  FFMA.FTZ R3, R0, R3, -0.72134751081466674805 ;  /* 0xbf38aa3b00037423 */ /* 0x000fc80000010003 */
[----:B------:R-:W-:Y:S01]  /*42a60*/  FMUL R3, R0, R3 ;  /* 0x0000000300037220 */ /* 0x000fe20000400000 */
[----:B0-----:R-:W-:-:S03]  /*42a70*/  FSEL R7, RZ, -23, P0 ;  /* 0xc1b80000ff077808 */ /* 0x001fc60000000000 */
[----:B------:R-:W-:Y:S01]  /*42a80*/  FMUL R3, R0, R3 ;  /* 0x0000000300037220 */ /* 0x000fe20000400000 */
[----:B------:R-:W-:Y:S01]  /*42a90*/  ISETP.GE.U32.AND P0, PT, R4, 0x7f800000, PT ;  /* 0x7f8000000400780c */ /* 0x000fe20003f06070 */
[----:B------:R-:W-:Y:S02]  /*42aa0*/  FADD R13, R11, R13 ;  /* 0x0000000d0b0d7221 */ /* 0x000fe40000000000 */
[----:B------:R-:W-:Y:S01]  /*42ab0*/  FFMA.FTZ R11, R0, 1.4426950216293334961, R3 ;  /* 0x3fb8aa3b000b7823 */ /* 0x000fe20000010003 */
[----:B------:R-:W-:Y:S02]  /*42ac0*/  FSEL R3, RZ, -23, P1 ;  /* 0xc1b80000ff037808 */ /* 0x000fe40000800000 */
[----:B------:R-:W-:Y:S01]  /*42ad0*/  ISETP.GE.U32.AND P1, PT, R9, 0x7f800000, PT ;  /* 0x7f8000000900780c */ /* 0x000fe20003f26070 */
[----:B-1----:R-:W-:-:S04]  /*42ae0*/  FFMA.FTZ R0, R10, 1.1920928955078125e-07, R7 ;  /* 0x340000000a007823 */ /* 0x002fc80000010007 */
[----:B------:R-:W-:Y:S02]  /*42af0*/  FADD R16, R0, R12 ;  /* 0x0000000c00107221 */ /* 0x000fe40000000000 */
[----:B------:R-:W-:Y:S01]  /*42b00*/  @P0 MOV R0, 0x7f800000 ;  /* 0x7f80000000000802 */ /* 0x000fe20000000f00 */
[----:B------:R-:W0:Y:S04]  /*42b10*/  I2F R6, R6 ;  /* 0x0000000600067306 */ /* 0x000e280000201400 */
[----:B------:R-:W-:Y:S02]  /*42b20*/  @P0 FFMA.FTZ R13, R4, R0, +INF ;  /* 0x7f800000040d0423 */ /* 0x000fe40000010000 */
[----:B------:R-:W-:-:S04]  /*42b30*/  @P1 IMAD.MOV.U32 R0, RZ, RZ, 0x7f800000 ;  /* 0x7f800000ff001424 */ /* 0x000fc800078e00ff */
[----:B------:R-:W-:Y:S01]  /*42b40*/  @P1 FFMA.FTZ R16, R9, R0, +INF ;  /* 0x7f80000009101423 */ /* 0x000fe20000010000 */
[----:B------:R-:W-:Y:S01]  /*42b50*/  ISETP.GE.U32.AND P1, PT, R8, 0x7f800000, PT ;  /* 0x7f8000000800780c */ /* 0x000fe20003f26070 */
[----:B0-----:R-:W-:-:S04]  /*42b60*/  FFMA.FTZ R3, R6, 1.1920928955078125e-07, R3 ;  /* 0x3400000006037823 */ /* 0x001fc80000010003 */
[----:B------:R-:W-:-:S08]  /*42b70*/  FADD R10, R3, R11 ;  /* 0x0000000b030a7221 */ /* 0x000fd00000000000 */
[----:B------:R-:W-:Y:S01]  /*42b80*/  @P1 MOV R3, 0x7f800000 ;  /* 0x7f80000000031802 */ /* 0x000fe20000000f00 */
[----:B------:R-:W-:Y:S04]  /*42b90*/  STL [R1+0x6dc], R13 ;  /* 0x0006dc0d01007387 */ /* 0x000fe80000100800 */
[----:B------:R-:W-:Y:S01]  /*42ba0*/  @P1 FFMA.FTZ R10, R8, R3, +INF ;  /* 0x7f800000080a1423 */ /* 0x000fe20000010003 */
[----:B------:R-:W-:Y:S04]  /*42bb0*/  STL [R1+0x6d8], R16 ;  /* 0x0006d81001007387 */ /* 0x000fe80000100800 */
[----:B------:R-:W-:Y:S04]  /*42bc0*/  STL [R1+0x6d4], R10 ;  /* 0x0006d40a01007387 */ /* 0x000fe80000100800 */
[----:B------:R-:W2:Y:S01]  /*42bd0*/  LDL.LU R21, [R1+0x8e8] ;  /* 0x0008e80001157983 */ /* 0x000ea20000300800 */
[C---:B-----5:R-:W-:Y:S01]  /*42be0*/  FMUL R7, R29.reuse, 8388608 ;  /* 0x4b0000001d077820 */ /* 0x060fe20000400000 */
[----:B------:R-:W-:-:S04]  /*42bf0*/  FSETP.GEU.AND P0, PT, R29, 1.175494350822287508e-38, PT ;  /* 0x008000001d00780b */ /* 0x000fc80003f0e000 */
[----:B------:R-:W-:-:S04]  /*42c00*/  FSEL R7, R7, R29, !P0 ;  /* 0x0000001d07077208 */ /* 0x000fc80004000000 */
[----:B------:R-:W-:-:S04]  /*42c10*/  IADD3 R0, R7, -0x3f3504f3, RZ ;  /* 0xc0cafb0d07007810 */ /* 0x000fc80007ffe0ff */
[----:B------:R-:W-:-:S04]  /*42c20*/  LOP3.LUT R0, R0, 0xff800000, RZ, 0xc0, !PT ;  /* 0xff80000000007812 */ /* 0x000fc800078ec0ff */
[----:B------:R0:W1:Y:S01]  /*42c30*/  I2F R6, R0 ;  /* 0x0000000000067306 */ /* 0x0000620000201400 */
[----:B------:R-:W-:Y:S01]  /*42c40*/  FSEL R3, RZ, -23, P0 ;  /* 0xc1b80000ff037808 */ /* 0x000fe20000000000 */
[----:B0-----:R-:W-:-:S04]  /*42c50*/  IMAD.IADD R0, R7, 0x1, -R0 ;  /* 0x0000000107007824 */ /* 0x001fc800078e0a00 */
[----:B------:R-:W-:Y:S02]  /*42c60*/  FADD R0, R0, -1 ;  /* 0xbf80000000007421 */ /* 0x000fe40000000000 */
[----:B-1----:R-:W-:Y:S02]  /*42c70*/  FFMA.FTZ R6, R6, 1.1920928955078125e-07, R3 ;  /* 0x3400000006067823 */ /* 0x002fe40000010003 */
[----:B------:R-:W-:-:S04]  /*42c80*/  FFMA.FTZ R3, R0, R14, -0.16845393180847167969 ;  /* 0xbe2c7f3000037423 */ /* 0x000fc8000001000e */
[----:B------:R-:W-:-:S04]  /*42c90*/  FFMA.FTZ R3, R0, R3, 0.1716887056827545166 ;  /* 0x3e2fcf2a00037423 */ /* 0x000fc80000010003 */
[----:B------:R-:W-:-:S04]  /*42ca0*/  FFMA.FTZ R3, R0, R3, -0.17900948226451873779 ;  /* 0xbe374e4300037423 */ /* 0x000fc80000010003 */
[----:B------:R-:W-:-:S04]  /*42cb0*/  FFMA.FTZ R3, R0, R3, 0.20512372255325317383 ;  /* 0x3e520bf400037423 */ /* 0x000fc80000010003 */
[----:B------:R-:W-:-:S04]  /*42cc0*/  FFMA.FTZ R3, R0, R3, -0.24046532809734344482 ;  /* 0xbe763c8b00037423 */ /* 0x000fc80000010003 */
[----:B------:R-:W-:-:S04]  /*42cd0*/  FFMA.FTZ R3, R0, R3, 0.28857114911079406738 ;  /* 0x3e93bf9900037423 */ /* 0x000fc80000010003 */
[----:B------:R-:W-:-:S04]  /*42ce0*/  FFMA.FTZ R3, R0, R3, -0.36067417263984680176 ;  /* 0xbeb8aa4900037423 */ /* 0x000fc80000010003 */
[----:B------:R-:W-:-:S04]  /*42cf0*/  FFMA.FTZ R3, R0, R3, 0.48089820146560668945 ;  /* 0x3ef6384a00037423 */ /* 0x000fc80000010003 */
[----:B------:R-:W-:Y:S01]  /*42d00*/  FFMA.FTZ R3, R0, R3, -0.72134751081466674805 ;  /* 0xbf38aa3b00037423 */ /* 0x000fe20000010003 */
[----:B------:R-:W-:-:S03]  /*42d10*/  ISETP.GE.U32.AND P1, PT, R7, 0x7f800000, PT ;  /* 0x7f8000000700780c */ /* 0x000fc60003f26070 */
[----:B------:R-:W-:-:S04]  /*42d20*/  FMUL R3, R0, R3 ;  /* 0x0000000300037220 */ /* 0x000fc80000400000 */
[----:B------:R-:W-:-:S04]  /*42d30*/  FMUL R3, R0, R3 ;  /* 0x0000000300037220 */ /* 0x000fc80000400000 */
[----:B------:R-:W-:-:S04]  /*42d40*/  FFMA.FTZ R0, R0, 1.4426950216293334961, R3 ;  /* 0x3fb8aa3b00007823 */ /* 0x000fc80000010003 */
[----:B------:R-:W-:Y:S01]  /*42d50*/  FADD R3, R6, R0 ;  /* 0x0000000006037221 */ /* 0x000fe20000000000 */
[----:B------:R-:W-:-:S05]  /*42d60*/  @P1 MOV R0, 0x7f800000 ;  /* 0x7f80000000001802 */ /* 0x000fca0000000f00 */
[----:B------:R-:W-:-:S05]  /*42d70*/  @P1 FFMA.FTZ R3, R7, R0, +INF ;  /* 0x7f80000007031423 */ /* 0x000fca0000010000 */
[----:B------:R0:W-:Y:S04]  /*42d80*/  STL [R1+0x7bc], R3 ;  /* 0x0007bc0301007387 */ /* 0x0001e80000100800 */
[----:B------:R-:W3:Y:S01]  /*42d90*/  LDL.LU R22, [R1+0x8ec] ;  /* 0x0008ec0001167983 */ /* 0x000ee20000300800 */
[----:B------:R-:W-:Y:S01]  /*42da0*/  FSETP.NEU.AND P1, PT, R5, RZ, PT ;  /* 0x000000ff0500720b */ /* 0x000fe20003f2d000 */
[C---:B--2---:R-:W-:Y:S01]  /*42db0*/  FMUL R6, R21.reuse, 8388608 ;  /* 0x4b00000015067820 */ /* 0x044fe20000400000 */
[----:B------:R-:W-:-:S04]  /*42dc0*/  FSETP.GEU.AND P0, PT, R21, 1.175494350822287508e-38, PT ;  /* 0x008000001500780b */ /* 0x000fc80003f0e000 */
[----:B------:R-:W-:-:S04]  /*42dd0*/  FSEL R6, R6, R21, !P0 ;  /* 0x0000001506067208 */ /* 0x000fc80004000000 */
[----:B------:R-:W-:-:S04]  /*42de0*/  IADD3 R0, R6, -0x3f3504f3, RZ ;  /* 0xc0cafb0d06007810 */ /* 0x000fc80007ffe0ff */
[----:B------:R-:W-:-:S04]  /*42df0*/  LOP3.LUT R0, R0, 0xff800000, RZ, 0xc0, !PT ;  /* 0xff80000000007812 */ /* 0x000fc800078ec0ff */
[----:B------:R1:W2:Y:S01]  /*42e00*/  I2F R5, R0 ;  /* 0x0000000000057306 */ /* 0x0002a20000201400 */
[----:B0-----:R-:W-:Y:S01]  /*42e10*/  FSEL R3, RZ, -23, P0 ;  /* 0xc1b80000ff037808 */ /* 0x001fe20000000000 */
[----:B-1----:R-:W-:-:S04]  /*42e20*/  IMAD.IADD R0, R6, 0x1, -R0 ;  /* 0x0000000106007824 */ /* 0x002fc800078e0a00 */
[----:B------:R-:W-:Y:S02]  /*42e30*/  FADD R0, R0, -1 ;  /* 0xbf80000000007421 */ /* 0x000fe40000000000 */
[----:B--2---:R-:W-:Y:S02]  /*42e40*/  FFMA.FTZ R5, R5, 1.1920928955078125e-07, R3 ;  /* 0x3400000005057823 */ /* 0x004fe40000010003 */
        /* <DEDUP_REMOVED lines=17> */
[----:B------:R-:W2:Y:S01]  /*42f60*/  LDL.LU R23, [R1+0x8f0] ;  /* 0x0008f00001177983 */ /* 0x000ea20000300800 */
[C---:B---3--:R-:W-:Y:S01]  /*42f70*/  FMUL R5, R22.reuse, 8388608 ;  /* 0x4b00000016057820 */ /* 0x048fe20000400000 */
[----:B------:R-:W-:-:S04]  /*42f80*/  FSETP.GEU.AND P0, PT, R22, 1.175494350822287508e-38, PT ;  /* 0x008000001600780b */ /* 0x000fc80003f0e000 */
[----:B------:R-:W-:-:S04]  /*42f90*/  FSEL R5, R5, R22, !P0 ;  /* 0x0000001605057208 */ /* 0x000fc80004000000 */
[----:B------:R-:W-:-:S04]  /*42fa0*/  IADD3 R0, R5, -0x3f3504f3, RZ ;  /* 0xc0cafb0d05007810 */ /* 0x000fc80007ffe0ff */
[----:B------:R-:W-:-:S04]  /*42fb0*/  LOP3.LUT R0, R0, 0xff800000, RZ, 0xc0, !PT ;  /* 0xff80000000007812 */ /* 0x000fc800078ec0ff */
[----:B------:R1:W3:Y:S01]  /*42fc0*/  I2F R3, R0 ;  /* 0x0000000000037306 */ /* 0x0002e20000201400 */
[----:B------:R-:W-:-:S04]  /*42fd0*/  LOP3.LUT R2, R2, 0xfffeffff, RZ, 0xc0, !PT ;  /* 0xfffeffff02027812 */ /* 0x000fc800078ec0ff */
[----:B------:R-:W-:Y:S02]  /*42fe0*/  @P1 LOP3.LUT R2, R2, 0x10000, RZ, 0xfc, !PT ;  /* 0x0001000002021812 */ /* 0x000fe400078efcff */
[----:B------:R-:W-:Y:S01]  /*42ff0*/  FSETP.NEU.AND P1, PT, R4, RZ, PT ;  /* 0x000000ff0400720b */ /* 0x000fe20003f2d000 */
[----:B-1----:R-:W-:Y:S01]  /*43000*/  IMAD.IADD R0, R5, 0x1, -R0 ;  /* 0x0000000105007824 */ /* 0x002fe200078e0a00 */
[----:B------:R-:W-:-:S03]  /*43010*/  FSEL R4, RZ, -23, P0 ;  /* 0xc1b80000ff047808 */ /* 0x000fc60000000000 */
[----:B------:R-:W-:Y:S02]  /*43020*/  FADD R0, R0, -1 ;  /* 0xbf80000000007421 */ /* 0x000fe40000000000 */
[----:B---3--:R-:W-:Y:S02]  /*43030*/  FFMA.FTZ R4, R3, 1.1920928955078125e-07, R4 ;  /* 0x3400000003047823 */ /* 0x008fe40000010004 */
        /* <DEDUP_REMOVED lines=13> */
[----:B0-----:R-:W-:Y:S01]  /*43110*/  FADD R10, R4, R0 ;  /* 0x00000000040a7221 */ /* 0x001fe20000000000 */
[----:B------:R-:W-:-:S05]  /*43120*/  @P0 MOV R0, 0x7f800000 ;  /* 0x7f80000000000802 */ /* 0x000fca0000000f00 */
[----:B------:R-:W-:Y:S01]  /*43130*/  @P0 FFMA.FTZ R10, R5, R0, +INF ;  /* 0x7f800000050a0423 */ /* 0x000fe20000010000 */
[----:B------:R-:W-:-:S04]  /*43140*/  LOP3.LUT R2, R2, 0xff7fffff, RZ, 0xc0, !PT ;  /* 0xff7fffff02027812 */ /* 0x000fc800078ec0ff */
[----:B------:R0:W-:Y:S04]  /*43150*/  STL [R1+0x7d8], R10 ;  /* 0x0007d80a01007387 */ /* 0x0001e80000100800 */
[----:B------:R-:W3:Y:S01]  /*43160*/  LDL.LU R24, [R1+0x930] ;  /* 0x0009300001187983 */ /* 0x000ee20000300800 */
[----:B------:R-:W-:Y:S02]  /*43170*/  @P1 LOP3.LUT R2, R2, 0x800000, RZ, 0xfc, !PT ;  /* 0x0080000002021812 */ /* 0x000fe400078efcff */
[----:B------:R-:W-:Y:S02]  /*43180*/  FSETP.NEU.AND P1, PT, R9, RZ, PT ;  /* 0x000000ff0900720b */ /* 0x000fe40003f2d000 */
[----:B------:R-:W-:-:S11]  /*43190*/  LOP3.LUT R2, R2, 0xffdfffff, RZ, 0xc0, !PT ;  /* 0xffdfffff02027812 */ /* 0x000fd600078ec0ff */
[----:B------:R-:W-:Y:S02]  /*431a0*/  @P1 LOP3.LUT R2, R2, 0x200000, RZ, 0xfc, !PT ;  /* 0x0020000002021812 */ /* 0x000fe400078efcff */
[----:B------:R-:W-:Y:S01]  /*431b0*/  FSETP.NEU.AND P1, PT, R8, RZ, PT ;  /* 0x000000ff0800720b */ /* 0x000fe20003f2d000 */
[C---:B--2---:R-:W-:Y:S01]  /*431c0*/  FMUL R3, R23.reuse, 8388608 ;  /* 0x4b00000017037820 */ /* 0x044fe20000400000 */
[----:B------:R-:W-:-:S04]  /*431d0*/  FSETP.GEU.AND P0, PT, R23, 1.175494350822287508e-38, PT ;  /* 0x008000001700780b */ /* 0x000fc80003f0e000 */
[----:B------:R-:W-:-:S04]  /*431e0*/  FSEL R3, R3, R23, !P0 ;  /* 0x0000001703037208 */ /* 0x000fc80004000000 */
[----:B------:R-:W-:-:S04]  /*431f0*/  IADD3 R0, R3, -0x3f3504f3, RZ ;  /* 0xc0cafb0d03007810 */ /* 0x000fc80007ffe0ff */
[----:B------:R-:W-:-:S04]  /*43200*/  LOP3.LUT R0, R0, 0xff800000, RZ, 0xc0, !PT ;  /* 0xff80000000007812 */ /* 0x000fc800078ec0ff */
[----:B------:R1:W2:Y:S01]  /*43210*/  I2F R4, R0 ;  /* 0x0000000000047306 */ /* 0x0002a20000201400 */
[----:B------:R-:W-:Y:S01]  /*43220*/  FSEL R8, RZ, -23, P0 ;  /* 0xc1b80000ff087808 */ /* 0x000fe20000000000 */
        /* <DEDUP_REMOVED lines=18> */
[----:B------:R-:W-:-:S05]  /*43350*/  @P0 FFMA.FTZ R10, R3, R0, +INF ;  /* 0x7f800000030a0423 */ /* 0x000fca0000010000 */
[----:B------:R-:W-:Y:S04]  /*43360*/  STL [R1+0x7d4], R10 ;  /* 0x0007d40a01007387 */ /* 0x000fe80000100800 */
[----:B------:R-:W2:Y:S01]  /*43370*/  LDL.LU R25, [R1+0x9b0] ;  /* 0x0009b00001197983 */ /* 0x000ea20000300800 */
[C---:B---3--:R-:W-:Y:S01]  /*43380*/  FMUL R20, R24.reuse, 8388608 ;  /* 0x4b00000018147820 */ /* 0x048fe20000400000 */
[----:B------:R-:W-:-:S04]  /*43390*/  FSETP.GEU.AND P0, PT, R24, 1.175494350822287508e-38, PT ;  /* 0x008000001800780b */ /* 0x000fc80003f0e000 */
[----:B------:R-:W-:Y:S02]  /*433a0*/  FSEL R20, R20, R24, !P0 ;  /* 0x0000001814147208 */ /* 0x000fe40004000000 */
[----:B------:R-:W-:Y:S02]  /*433b0*/  LOP3.LUT R2, R2, 0xffbfffff, RZ, 0xc0, !PT ;  /* 0xffbfffff02027812 */ /* 0x000fe400078ec0ff */
[----:B------:R-:W-:Y:S02]  /*433c0*/  IADD3 R0, R20, -0x3f3504f3, RZ ;  /* 0xc0cafb0d14007810 */ /* 0x000fe40007ffe0ff */
[----:B------:R-:W-:Y:S02]  /*433d0*/  @P1 LOP3.LUT R2, R2, 0x400000, RZ, 0xfc, !PT ;  /* 0x0040000002021812 */ /* 0x000fe400078efcff */
[----:B------:R-:W-:Y:S02]  /*433e0*/  FSETP.NEU.AND P1, PT, R7, RZ, PT ;  /* 0x000000ff0700720b */ /* 0x000fe40003f2d000 */
[----:B------:R-:W-:-:S04]  /*433f0*/  LOP3.LUT R0, R0, 0xff800000, RZ, 0xc0, !PT ;  /* 0xff80000000007812 */ /* 0x000fc800078ec0ff */
[----:B------:R0:W1:Y:S01]  /*43400*/  I2F R4, R0 ;  /* 0x0000000000047306 */ /* 0x0000620000201400 */
[----:B------:R-:W-:-:S06]  /*43410*/  LOP3.LUT R2, R2, 0xfff7ffff, RZ, 0xc0, !PT ;  /* 0xfff7ffff02027812 */ /* 0x000fcc00078ec0ff */
[----:B------:R-:W-:Y:S01]  /*43420*/  @P1 LOP3.LUT R2, R2, 0x80000, RZ, 0xfc, !PT ;  /* 0x0008000002021812 */ /* 0x000fe200078efcff */
[----:B0-----:R-:W-:Y:S01]  /*43430*/  IMAD.IADD R0, R20, 0x1, -R0 ;  /* 0x0000000114007824 */ /* 0x001fe200078e0a00 */
[----:B------:R-:W-:Y:S02]  /*43440*/  FSETP.NEU.AND P1, PT, R6, RZ, PT ;  /* 0x000000ff0600720b */ /* 0x000fe40003f2d000 */
[----:B------:R-:W-:Y:S01]  /*43450*/  FSEL R6, RZ, -23, P0 ;  /* 0xc1b80000ff067808 */ /* 0x000fe20000000000 */
[----:B------:R-:W-:-:S04]  /*43460*/  FADD R0, R0, -1 ;  /* 0xbf80000000007421 */ /* 0x000fc80000000000 */
        /* <DEDUP_REMOVED lines=13> */
[----:B------:R-:W-:Y:S01]  /*43540*/  FFMA.FTZ R0, R0, 1.4426950216293334961, R4 ;  /* 0x3fb8aa3b00007823 */ /* 0x000fe20000010004 */
[----:B------:R-:W-:-:S03]  /*43550*/  LOP3.LUT R2, R2, 0xffefffff, RZ, 0xc0, !PT ;  /* 0xffefffff02027812 */ /* 0x000fc600078ec0ff */
[----:B------:R-:W-:Y:S01]  /*43560*/  FADD R8, R6, R0 ;  /* 0x0000000006087221 */ /* 0x000fe20000000000 */
[----:B------:R-:W-:Y:S02]  /*43570*/  @P0 MOV R0, 0x7f800000 ;  /* 0x7f80000000000802 */ /* 0x000fe40000000f00 */
[----:B------:R-:W-:-:S03]  /*43580*/  @P1 LOP3.LUT R2, R2, 0x100000, RZ, 0xfc, !PT ;  /* 0x0010000002021812 */ /* 0x000fc600078efcff */
[----:B------:R-:W-:Y:S01]  /*43590*/  @P0 FFMA.FTZ R8, R20, R0, +INF ;  /* 0x7f80000014080423 */ /* 0x000fe20000010000 */
[----:B------:R-:W-:Y:S02]  /*435a0*/  FSETP.NEU.AND P1, PT, R5, RZ, PT ;  /* 0x000000ff0500720b */ /* 0x000fe40003f2d000 */
[----:B------:R-:W-:-:S11]  /*435b0*/  LOP3.LUT R2, R2, 0xfffdffff, RZ, 0xc0, !PT ;  /* 0xfffdffff02027812 */ /* 0x000fd600078ec0ff */
[----:B------:R-:W-:Y:S02]  /*435c0*/  @P1 LOP3.LUT R2, R2, 0x20000, RZ, 0xfc, !PT ;  /* 0x0002000002021812 */ /* 0x000fe400078efcff */
[----:B------:R-:W-:Y:S01]  /*435d0*/  FSETP.NEU.AND P1, PT, R3, RZ, PT ;  /* 0x000000ff0300720b */ /* 0x000fe20003f2d000 */
[----:B------:R-:W-:Y:S01]  /*435e0*/  STL [R1+0x7d0], R8 ;  /* 0x0007d00801007387 */ /* 0x000fe20000100800 */
[C---:B--2---:R-:W-:Y:S01]  /*435f0*/  FMUL R19, R25.reuse, 8388608 ;  /* 0x4b00000019137820 */ /* 0x044fe20000400000 */
        /* <DEDUP_REMOVED lines=24> */
[----:B------:R-:W-:Y:S02]  /*43780*/  @P0 FFMA.FTZ R6, R19, R0, +INF ;  /* 0x7f80000013060423 */ /* 0x000fe40000010000 */
[----:B------:R-:W-:-:S04]  /*43790*/  IMAD.MOV.U32 R0, RZ, RZ, R15 ;  /* 0x000000ffff007224 */ /* 0x000fc800078e000f */
[C---:B------:R-:W-:Y:S01]  /*437a0*/  FMUL R3, R0.reuse, 8388608 ;  /* 0x4b00000000037820 */ /* 0x040fe20000400000 */
[----:B------:R-:W-:Y:S01]  /*437b0*/  FSETP.GEU.AND P0, PT, R0, 1.175494350822287508e-38, PT ;  /* 0x008000000000780b */ /* 0x000fe20003f0e000 */
[----:B------:R0:W-:Y:S03]  /*437c0*/  STL [R1+0x7cc], R6 ;  /* 0x0007cc0601007387 */ /* 0x0001e60000100800 */
[----:B0-----:R-:W-:-:S04]  /*437d0*/  FSEL R6, R3, R0, !P0 ;  /* 0x0000000003067208 */ /* 0x001fc80004000000 */
[----:B------:R-:W-:-:S04]  /*437e0*/  IADD3 R3, R6, -0x3f3504f3, RZ ;  /* 0xc0cafb0d06037810 */ /* 0x000fc80007ffe0ff */
[----:B------:R-:W-:-:S04]  /*437f0*/  LOP3.LUT R3, R3, 0xff800000, RZ, 0xc0, !PT ;  /* 0xff80000003037812 */ /* 0x000fc800078ec0ff */
[----:B------:R0:W1:Y:S01]  /*43800*/  I2F R4, R3 ;  /* 0x0000000300047306 */ /* 0x0000620000201400 */
[----:B------:R-:W-:Y:S01]  /*43810*/  FSEL R5, RZ, -23, P0 ;  /* 0xc1b80000ff057808 */ /* 0x000fe20000000000 */
[----:B------:R-:W-:Y:S01]  /*43820*/  STL [R1+0x7b8], R6 ;  /* 0x0007b80601007387 */ /* 0x000fe20000100800 */
[----:B0-----:R-:W-:-:S05]  /*43830*/  IADD3 R3, R6, -R3, RZ ;  /* 0x8000000306037210 */ /* 0x001fca0007ffe0ff */
[----:B------:R-:W-:Y:S02]  /*43840*/  FADD R3, R3, -1 ;  /* 0xbf80000003037421 */ /* 0x000fe40000000000 */
[----:B-1----:R-:W-:-:S05]  /*43850*/  FFMA.FTZ R4, R4, 1.1920928955078125e-07, R5 ;  /* 0x3400000004047823 */ /* 0x002fca0000010005 */
[----:B------:R0:W-:Y:S04]  /*43860*/  STL [R1+0x7c4], R4 ;  /* 0x0007c40401007387 */ /* 0x0001e80000100800 */
[----:B------:R-:W2:Y:S01]  /*43870*/  LDL.LU R18, [R1+0x758] ;  /* 0x0007580001127983 */ /* 0x000ea20000300800 */
[----:B0-----:R-:W-:-:S04]  /*43880*/  FFMA.FTZ R4, R3, R14, -0.16845393180847167969 ;  /* 0xbe2c7f3003047423 */ /* 0x001fc8000001000e */
[----:B------:R-:W-:-:S04]  /*43890*/  FFMA.FTZ R4, R3, R4, 0.1716887056827545166 ;  /* 0x3e2fcf2a03047423 */ /* 0x000fc80000010004 */
[----:B------:R-:W-:-:S04]  /*438a0*/  FFMA.FTZ R4, R3, R4, -0.17900948226451873779 ;  /* 0xbe374e4303047423 */ /* 0x000fc80000010004 */
[----:B------:R-:W-:-:S04]  /*438b0*/  FFMA.FTZ R4, R3, R4, 0.20512372255325317383 ;  /* 0x3e520bf403047423 */ /* 0x000fc80000010004 */
[----:B------:R-:W-:-:S04]  /*438c0*/  FFMA.FTZ R4, R3, R4, -0.24046532809734344482 ;  /* 0xbe763c8b03047423 */ /* 0x000fc80000010004 */
[----:B------:R-:W-:-:S04]  /*438d0*/  FFMA.FTZ R4, R3, R4, 0.28857114911079406738 ;  /* 0x3e93bf9903047423 */ /* 0x000fc80000010004 */
[----:B------:R-:W-:-:S04]  /*438e0*/  FFMA.FTZ R4, R3, R4, -0.36067417263984680176 ;  /* 0xbeb8aa4903047423 */ /* 0x000fc80000010004 */
[----:B------:R-:W-:-:S04]  /*438f0*/  FFMA.FTZ R4, R3, R4, 0.48089820146560668945 ;  /* 0x3ef6384a03047423 */ /* 0x000fc80000010004 */
[----:B------:R-:W-:-:S04]  /*43900*/  FFMA.FTZ R4, R3, R4, -0.72134751081466674805 ;  /* 0xbf38aa3b03047423 */ /* 0x000fc80000010004 */
[----:B------:R-:W-:-:S04]  /*43910*/  FMUL R4, R3, R4 ;  /* 0x0000000403047220 */ /* 0x000fc80000400000 */
[----:B------:R-:W-:-:S04]  /*43920*/  FMUL R4, R3, R4 ;  /* 0x0000000403047220 */ /* 0x000fc80000400000 */
[----:B------:R-:W-:-:S05]  /*43930*/  FFMA.FTZ R3, R3, 1.4426950216293334961, R4 ;  /* 0x3fb8aa3b03037823 */ /* 0x000fca0000010004 */
[----:B------:R0:W-:Y:S04]  /*43940*/  STL [R1+0x7c0], R3 ;  /* 0x0007c00301007387 */ /* 0x0001e80000100800 */
[----:B------:R-:W3:Y:S04]  /*43950*/  LDL.LU R17, [R1+0x75c] ;  /* 0x00075c0001117983 */ /* 0x000ee80000300800 */
[----:B------:R-:W4:Y:S04]  /*43960*/  LDL.LU R16, [R1+0x748] ;  /* 0x0007480001107983 */ /* 0x000f280000300800 */
[----:B------:R-:W5:Y:S04]  /*43970*/  LDL.LU R15, [R1+0x74c] ;  /* 0x00074c00010f7983 */ /* 0x000f680000300800 */
        /* <DEDUP_REMOVED lines=11> */
[----:B0-----:R-:W5:Y:S01]  /*43a30*/  LDL.LU R3, [R1+0x78c] ;  /* 0x00078c0001037983 */ /* 0x001f620000300800 */
[----:B------:R-:W-:-:S02]  /*43a40*/  LOP3.LUT R2, R2, 0xfffbffff, RZ, 0xc0, !PT ;  /* 0xfffbffff02027812 */ /* 0x000fc400078ec0ff */
[----:B------:R-:W-:Y:S02]  /*43a50*/  FSETP.GT.AND P0, PT, |R0|, 8.50705917302346158658e+37, PT ;  /* 0x7e8000000000780b */ /* 0x000fe40003f04200 */
[----:B------:R-:W-:Y:S02]  /*43a60*/  @P1 LOP3.LUT R2, R2, 0x40000, RZ, 0xfc, !PT ;  /* 0x0004000002021812 */ /* 0x000fe400078efcff */
[----:B------:R-:W-:-:S09]  /*43a70*/  FSETP.GEU.AND P1, PT, |R0|, 1.175494350822287508e-38, PT ;  /* 0x008000000000780b */ /* 0x000fd20003f2e200 */
[----:B------:R-:W-:-:S04]  /*43a80*/  @P0 FMUL R0, R0, 0.25 ;  /* 0x3e80000000000820 */ /* 0x000fc80000400000 */
[----:B------:R-:W-:-:S06]  /*43a90*/  @!P1 FMUL R0, R0, 16777216 ;  /* 0x4b80000000009820 */ /* 0x000fcc0000400000 */
[----:B------:R-:W0:Y:S01]  /*43aa0*/  MUFU.RCP R0, R0 ;  /* 0x0000000000007308 */ /* 0x000e220000001000 */
[----:B------:R-:W-:Y:S01]  /*43ab0*/  LOP3.LUT R2, R2, 0xffffbfff, RZ, 0xc0, !PT ;  /* 0xffffbfff02027812 */ /* 0x000fe200078ec0ff */
[----:B--2---:R-:W-:-:S04]  /*43ac0*/  @P0 FMUL R18, R18, 0.25 ;  /* 0x3e80000012120820 */ /* 0x004fc80000400000 */
[----:B------:R-:W-:Y:S02]  /*43ad0*/  @!P1 FMUL R18, R18, 16777216 ;  /* 0x4b80000012129820 */ /* 0x000fe40000400000 */
[----:B---3--:R-:W-:Y:S02]  /*43ae0*/  @P0 FMUL R14, R14, 0.25 ;  /* 0x3e8000000e0e0820 */ /* 0x008fe40000400000 */
[----:B----4-:R-:W-:Y:S02]  /*43af0*/  @P0 FMUL R13, R13, 0.25 ;  /* 0x3e8000000d0d0820 */ /* 0x010fe40000400000 */
[----:B-----5:R-:W-:Y:S02]  /*43b00*/  @P0 FMUL R12, R12, 0.25 ;  /* 0x3e8000000c0c0820 */ /* 0x020fe40000400000 */
[----:B------:R-:W-:Y:S02]  /*43b10*/  @P0 FMUL R11, R11, 0.25 ;  /* 0x3e8000000b0b0820 */ /* 0x000fe40000400000 */
[----:B------:R-:W-:-:S02]  /*43b20*/  @P0 FMUL R10, R10, 0.25 ;  /* 0x3e8000000a0a0820 */ /* 0x000fc40000400000 */
[----:B------:R-:W-:Y:S02]  /*43b30*/  @P0 FMUL R9, R9, 0.25 ;  /* 0x3e80000009090820 */ /* 0x000fe40000400000 */
[----:B------:R-:W-:Y:S02]  /*43b40*/  @P0 FMUL R8, R8, 0.25 ;  /* 0x3e80000008080820 */ /* 0x000fe40000400000 */
[----:B------:R-:W-:Y:S02]  /*43b50*/  @P0 FMUL R7, R7, 0.25 ;  /* 0x3e80000007070820 */ /* 0x000fe40000400000 */
[----:B------:R-:W-:Y:S02]  /*43b60*/  @P0 FMUL R6, R6, 0.25 ;  /* 0x3e80000006060820 */ /* 0x000fe40000400000 */
[----:B------:R-:W-:Y:S02]  /*43b70*/  @P0 FMUL R5, R5, 0.25 ;  /* 0x3e80000005050820 */ /* 0x000fe40000400000 */
[----:B------:R-:W-:-:S02]  /*43b80*/  @P0 FMUL R3, R3, 0.25 ;  /* 0x3e80000003030820 */ /* 0x000fc40000400000 */
[----:B------:R-:W-:Y:S02]  /*43b90*/  @P0 FMUL R4, R4, 0.25 ;  /* 0x3e80000004040820 */ /* 0x000fe40000400000 */
[----:B------:R-:W-:Y:S02]  /*43ba0*/  @!P1 FMUL R3, R3, 16777216 ;  /* 0x4b80000003039820 */ /* 0x000fe40000400000 */
[----:B------:R-:W-:Y:S02]  /*43bb0*/  @!P1 FMUL R4, R4, 16777216 ;  /* 0x4b80000004049820 */ /* 0x000fe40000400000 */
[----:B0-----:R-:W-:Y:S02]  /*43bc0*/  FMUL R3, R0, R3 ;  /* 0x0000000300037220 */ /* 0x001fe40000400000 */
[----:B------:R-:W-:-:S03]  /*43bd0*/  @!P1 FMUL R5, R5, 16777216 ;  /* 0x4b80000005059820 */ /* 0x000fc60000400000 */
[----:B------:R0:W-:Y:S01]  /*43be0*/  STL [R1+0x7ac], R3 ;  /* 0x0007ac0301007387 */ /* 0x0001e20000100800 */
[----:B------:R-:W-:Y:S02]  /*43bf0*/  @!P1 FMUL R6, R6, 16777216 ;  /* 0x4b80000006069820 */ /* 0x000fe40000400000 */
[----:B------:R-:W-:Y:S02]  /*43c00*/  @!P1 FMUL R7, R7, 16777216 ;  /* 0x4b80000007079820 */ /* 0x000fe40000400000 */
[----:B------:R-:W-:Y:S02]  /*43c10*/  @!P1 FMUL R8, R8, 16777216 ;  /* 0x4b80000008089820 */ /* 0x000fe40000400000 */
[C---:B0-----:R-:W-:Y:S02]  /*43c20*/  FMUL R3, R0.reuse, R4 ;  /* 0x0000000400037220 */ /* 0x041fe40000400000 */
[C---:B------:R-:W-:Y:S02]  /*43c30*/  FMUL R4, R0.reuse, R5 ;  /* 0x0000000500047220 */ /* 0x040fe40000400000 */
[----:B------:R-:W-:Y:S01]  /*43c40*/  FMUL R5, R0, R6 ;  /* 0x0000000600057220 */ /* 0x000fe20000400000 */
[----:B------:R0:W-:Y:S01]  /*43c50*/  STL [R1+0x7a8], R3 ;  /* 0x0007a80301007387 */ /* 0x0001e20000100800 */
[----:B------:R-:W-:-:S03]  /*43c60*/  @!P1 FMUL R9, R9, 16777216 ;  /* 0x4b80000009099820 */ /* 0x000fc60000400000 */
[----:B------:R1:W-:Y:S01]  /*43c70*/  STL [R1+0x79c], R4 ;  /* 0x00079c0401007387 */ /* 0x0003e20000100800 */
[----:B------:R-:W-:Y:S02]  /*43c80*/  @!P1 FMUL R10, R10, 16777216 ;  /* 0x4b8000000a0a9820 */ /* 0x000fe40000400000 */
[----:B------:R-:W-:Y:S02]  /*43c90*/  @!P1 FMUL R11, R11, 16777216 ;  /* 0x4b8000000b0b9820 */ /* 0x000fe40000400000 */
[C---:B0-----:R-:W-:Y:S01]  /*43ca0*/  FMUL R3, R0.reuse, R7 ;  /* 0x0000000700037220 */ /* 0x041fe20000400000 */
[----:B------:R0:W-:Y:S01]  /*43cb0*/  STL [R1+0x798], R5 ;  /* 0x0007980501007387 */ /* 0x0001e20000100800 */
[----:B-1----:R-:W-:-:S03]  /*43cc0*/  FMUL R4, R0, R8 ;  /* 0x0000000800047220 */ /* 0x002fc60000400000 */
[----:B------:R1:W-:Y:S01]  /*43cd0*/  STL [R1+0x78c], R3 ;  /* 0x00078c0301007387 */ /* 0x0003e20000100800 */
[----:B------:R-:W-:-:S03]  /*43ce0*/  @!P1 FMUL R12, R12, 16777216 ;  /* 0x4b8000000c0c9820 */ /* 0x000fc60000400000 */
[----:B------:R2:W-:Y:S01]  /*43cf0*/  STL [R1+0x788], R4 ;  /* 0x0007880401007387 */ /* 0x0005e20000100800 */
[C---:B0-----:R-:W-:Y:S02]  /*43d00*/  FMUL R5, R0.reuse, R9 ;  /* 0x0000000900057220 */ /* 0x041fe40000400000 */
[----:B------:R-:W-:Y:S02]  /*43d10*/  @!P1 FMUL R13, R13, 16777216 ;  /* 0x4b8000000d0d9820 */ /* 0x000fe40000400000 */
[----:B-1----:R-:W-:Y:S01]  /*43d20*/  FMUL R3, R0, R10 ;  /* 0x0000000a00037220 */ /* 0x002fe20000400000 */
[----:B------:R0:W-:Y:S01]  /*43d30*/  STL [R1+0x75c], R5 ;  /* 0x00075c0501007387 */ /* 0x0001e20000100800 */
[----:B------:R-:W-:Y:S02]  /*43d40*/  @!P1 FMUL R14, R14, 16777216 ;  /* 0x4b8000000e0e9820 */ /* 0x000fe40000400000 */
[C---:B--2---:R-:W-:Y:S01]  /*43d50*/  FMUL R4, R0.reuse, R11 ;  /* 0x0000000b00047220 */ /* 0x044fe20000400000 */
[----:B------:R1:W-:Y:S04]  /*43d60*/  STL [R1+0x758], R3 ;  /* 0x0007580301007387 */ /* 0x0003e80000100800 */
[----:B------:R2:W-:Y:S01]  /*43d70*/  STL [R1+0x74c], R4 ;  /* 0x00074c0401007387 */ /* 0x0005e20000100800 */
[----:B0-----:R-:W-:-:S02]  /*43d80*/  FMUL R5, R0, R12 ;  /* 0x0000000c00057220 */ /* 0x001fc40000400000 */
[----:B-1----:R-:W-:-:S03]  /*43d90*/  FMUL R3, R0, R13 ;  /* 0x0000000d00037220 */ /* 0x002fc60000400000 */
[----:B------:R-:W-:Y:S01]  /*43da0*/  STL [R1+0x748], R5 ;  /* 0x0007480501007387 */ /* 0x000fe20000100800 */
[----:B--2---:R-:W-:-:S03]  /*43db0*/  FMUL R4, R0, R14 ;  /* 0x0000000e00047220 */ /* 0x004fc60000400000 */
[----:B------:R-:W-:Y:S01]  /*43dc0*/  STL [R1+0x73c], R3 ;  /* 0x00073c0301007387 */ /* 0x000fe20000100800 */
[----:B------:R-:W-:-:S03]  /*43dd0*/  @P0 FMUL R15, R15, 0.25 ;  /* 0x3e8000000f0f0820 */ /* 0x000fc60000400000 */
[----:B------:R0:W-:Y:S01]  /*43de0*/  STL [R1+0x738], R4 ;  /* 0x0007380401007387 */ /* 0x0001e20000100800 */
[----:B------:R-:W-:Y:S02]  /*43df0*/  @P0 FMUL R16, R16, 0.25 ;  /* 0x3e80000010100820 */ /* 0x000fe40000400000 */
[----:B------:R-:W-:Y:S02]  /*43e00*/  @!P1 FMUL R15, R15, 16777216 ;  /* 0x4b8000000f0f9820 */ /* 0x000fe40000400000 */
[----:B------:R-:W-:Y:S01]  /*43e10*/  @!P1 FMUL R16, R16, 16777216 ;  /* 0x4b80000010109820 */ /* 0x000fe20000400000 */
[----:B0-----:R-:W0:Y:S01]  /*43e20*/  S2R R4, SR_TID.X ;  /* 0x0000000000047919 */ /* 0x001e220000002100 */
[----:B------:R-:W-:Y:S02]  /*43e30*/  @P0 FMUL R17, R17, 0.25 ;  /* 0x3e80000011110820 */ /* 0x000fe40000400000 */
[C---:B------:R-:W-:Y:S02]  /*43e40*/  FMUL R5, R0.reuse, R15 ;  /* 0x0000000f00057220 */ /* 0x040fe40000400000 */
[----:B------:R-:W-:-:S02]  /*43e50*/  FMUL R3, R0, R16 ;  /* 0x0000001000037220 */ /* 0x000fc40000400000 */
[----:B------:R-:W-:Y:S01]  /*43e60*/  @!P1 FMUL R17, R17, 16777216 ;  /* 0x4b80000011119820 */ /* 0x000fe20000400000 */
[----:B------:R1:W-:Y:S04]  /*43e70*/  STL [R1+0x72c], R5 ;  /* 0x00072c0501007387 */ /* 0x0003e80000100800 */
[----:B------:R2:W-:Y:S01]  /*43e80*/  STL [R1+0x728], R3 ;  /* 0x0007280301007387 */ /* 0x0005e20000100800 */
[----:B-1----:R-:W-:-:S03]  /*43e90*/  FMUL R5, R0, R17 ;  /* 0x0000001100057220 */ /* 0x002fc60000400000 */
[----:B--2---:R-:W1:Y:S04]  /*43ea0*/  S2R R3, SR_CTAID.X ;  /* 0x0000000000037919 */ /* 0x004e680000002500 */
[----:B------:R2:W-:Y:S01]  /*43eb0*/  STL [R1+0x71c], R5 ;  /* 0x00071c0501007387 */ /* 0x0005e20000100800 */
[C---:B0-----:R-:W-:Y:S02]  /*43ec0*/  LOP3.LUT R6, R4.reuse, 0xe0, RZ, 0xc0, !PT ;  /* 0x000000e004067812 */ /* 0x041fe400078ec0ff */
[----:B------:R-:W-:Y:S02]  /*43ed0*/  LOP3.LUT R7, R4, 0x3, RZ, 0xc0, !PT ;  /* 0x0000000304077812 */ /* 0x000fe400078ec0ff */
[----:B------:R-:W0:Y:S04]  /*43ee0*/  S2R R4, SR_CTAID.Y ;  /* 0x0000000000047919 */ /* 0x000e280000002600 */
[----:B--2---:R-:W2:Y:S01]  /*43ef0*/  S2R R5, SR_TID.X ;  /* 0x0000000000057919 */ /* 0x004ea20000002100 */
[----:B------:R-:W-:Y:S01]  /*43f00*/  FSETP.NEU.AND P1, PT, R20, RZ, PT ;  /* 0x000000ff1400720b */ /* 0x000fe20003f2d000 */
[----:B------:R-:W-:Y:S01]  /*43f10*/  FMUL R0, R0, R18 ;  /* 0x0000001200007220 */ /* 0x000fe20000400000 */
[----:B------:R-:W-:Y:S01]  /*43f20*/  FSETP.NEU.AND P0, PT, R19, RZ, PT ;  /* 0x000000ff1300720b */ /* 0x000fe20003f0d000 */
[----:B-1----:R-:W-:-:S03]  /*43f30*/  IMAD.SHL.U32 R3, R3, 0x80, RZ ;  /* 0x0000008003037824 */ /* 0x002fc600078e00ff */
[----:B------:R1:W-:Y:S07]  /*43f40*/  STL [R1+0x718], R0 ;  /* 0x0007180001007387 */ /* 0x0003ee0000100800 */
[----:B------:R-:W-:Y:S01]  /*43f50*/  @P1 LOP3.LUT R2, R2, 0x4000, RZ, 0xfc, !PT ;  /* 0x0000400002021812 */ /* 0x000fe200078efcff */
[----:B0-----:R-:W-:Y:S01]  /*43f60*/  IMAD R4, R4, c[0x0][0x1c0], RZ ;  /* 0x0000700004047a24 */ /* 0x001fe200078e02ff */
[----:B--2---:R-:W-:Y:S02]  /*43f70*/  LOP3.LUT R3, R3, 0x7f, R5, 0xf8, !PT ;  /* 0x0000007f03037812 */ /* 0x004fe400078ef805 */
[----:B-1----:R-:W-:-:S03]  /*43f80*/  LEA R0, R6, R7, 0x2 ;  /* 0x0000000706007211 */ /* 0x002fc600078e10ff */
[----:B------:R-:W-:Y:S01]  /*43f90*/  IMAD R0, R3, c[0x0][0x1c4], RZ ;  /* 0x0000710003007a24 */ /* 0x000fe200078e02ff */
[----:B------:R-:W-:Y:S01]  /*43fa0*/  LOP3.LUT R2, R2, 0xffff7fff, RZ, 0xc0, !PT ;  /* 0xffff7fff02027812 */ /* 0x000fe200078ec0ff */
[----:B------:R-:W-:-:S03]  /*43fb0*/  IMAD.SHL.U32 R5, R4, 0x2, RZ ;  /* 0x0000000204057824 */ /* 0x000fc600078e00ff */
[----:B------:R-:W-:Y:S01]  /*43fc0*/  SHF.L.U32 R3, R0, 0x1, RZ ;  /* 0x0000000100037819 */ /* 0x000fe200000006ff */
[----:B------:R-:W-:Y:S01]  /*43fd0*/  IMAD.HI R4, R4, 0x2, RZ ;  /* 0x0000000204047827 */ /* 0x000fe200078e02ff */
[----:B------:R-:W-:Y:S02]  /*43fe0*/  @P0 LOP3.LUT R2, R2, 0x8000, RZ, 0xfc, !PT ;  /* 0x0000800002020812 */ /* 0x000fe400078efcff */
[----:B------:R-:W-:Y:S01]  /*43ff0*/  IADD3 R3, P0, P1, R3, c[0x0][0x178], R5 ;  /* 0x00005e0003037a10 */ /* 0x000fe2000791e005 */
[----:B------:R-:W-:-:S05]  /*44000*/  IMAD.HI R0, R0, 0x2, RZ ;  /* 0x0000000200007827 */ /* 0x000fca00078e02ff */
[----:B------:R-:W-:Y:S01]  /*44010*/  IADD3.X R0, R0, c[0x0][0x17c], R4, P0, P1 ;  /* 0x00005f0000007a10 */ /* 0x000fe200007e2404 */
[----:B------:R0:W-:Y:S04]  /*44020*/  STL [R1+0x1654], R3 ;  /* 0x0016540301007387 */ /* 0x0001e80000100800 */
[----:B------:R1:W-:Y:S04]  /*44030*/  STL [R1+0x1658], R0 ;  /* 0x0016580001007387 */ /* 0x0003e80000100800 */
[----:B------:R-:W2:Y:S04]  /*44040*/  LDL.LU R6, [R1+0x750] ;  /* 0x0007500001067983 */ /* 0x000ea80000300800 */
        /* <DEDUP_REMOVED lines=12> */
[----:B0-----:R-:W5:Y:S04]  /*44110*/  LDL.LU R3, [R1+0x7a4] ;  /* 0x0007a40001037983 */ /* 0x001f680000300800 */
[----:B------:R-:W5:Y:S04]  /*44120*/  LDL.LU R17, [R1+0x780] ;  /* 0x0007800001117983 */ /* 0x000f680000300800 */
[----:B-1----:R-:W5:Y:S01]  /*44130*/  LDL.LU R0, [R1+0x784] ;  /* 0x0007840001007983 */ /* 0x002f620000300800 */
[----:B------:R-:W-:-:S02]  /*44140*/  FSETP.GT.AND P0, PT, |R25|, 8.50705917302346158658e+37, PT ;  /* 0x7e8000001900780b */ /* 0x000fc40003f04200 */
[----:B------:R-:W-:-:S11]  /*44150*/  FSETP.GEU.AND P1, PT, |R25|, 1.175494350822287508e-38, PT ;  /* 0x008000001900780b */ /* 0x000fd60003f2e200 */
[----:B------:R-:W-:Y:S02]  /*44160*/  @P0 FMUL R25, R25, 0.25 ;  /* 0x3e80000019190820 */ /* 0x000fe40000400000 */
[----:B--2---:R-:W-:Y:S02]  /*44170*/  @P0 FMUL R6, R6, 0.25 ;  /* 0x3e80000006060820 */ /* 0x004fe40000400000 */
[----:B---3--:R-:W-:Y:S02]  /*44180*/  @P0 FMUL R4, R4, 0.25 ;  /* 0x3e80000004040820 */ /* 0x008fe40000400000 */
[----:B----4-:R-:W-:Y:S02]  /*44190*/  @P0 FMUL R5, R5, 0.25 ;  /* 0x3e80000005050820 */ /* 0x010fe40000400000 */
[----:B-----5:R-:W-:Y:S02]  /*441a0*/  @P0 FMUL R7, R7, 0.25 ;  /* 0x3e80000007070820 */ /* 0x020fe40000400000 */
        /* <DEDUP_REMOVED lines=8> */
[----:B------:R-:W-:Y:S02]  /*44230*/  @P0 FMUL R16, R16, 0.25 ;  /* 0x3e80000010100820 */ /* 0x000fe40000400000 */
[----:B------:R-:W-:Y:S02]  /*44240*/  @P0 FMUL R17, R17, 0.25 ;  /* 0x3e80000011110820 */ /* 0x000fe40000400000 */
[----:B------:R-:W-:-:S05]  /*44250*/  @P0 FMUL R0, R0, 0.25 ;  /* 0x3e80000000000820 */ /* 0x000fca0000400000 */
        /* <DEDUP_REMOVED lines=16> */
[----:B0-----:R-:W2:Y:S04]  /*44360*/  LDL.LU R25, [R1+0x1844] ;  /* 0x0018440001197983 */ /* 0x001ea80000300800 */
[----:B------:R-:W3:Y:S04]  /*44370*/  LDL.LU R0, [R1+0x688] ;  /* 0x0006880001007983 */ /* 0x000ee80000300800 */
[----:B------:R-:W4:Y:S04]  /*44380*/  LDL.LU R4, [R1+0x68c] ;  /* 0x00068c0001047983 */ /* 0x000f280000300800 */
[----:B------:R-:W5:Y:S04]  /*44390*/  LDL.LU R5, [R1+0x698] ;  /* 0x0006980001057983 */ /* 0x000f680000300800 */
[----:B-1----:R-:W2:Y:S04]  /*443a0*/  LDL.LU R6, [R1+0x69c] ;  /* 0x00069c0001067983 */ /* 0x002ea80000300800 */
        /* <DEDUP_REMOVED lines=12> */
[----:B------:R-:W-:Y:S01]  /*44470*/  @P0 FMUL R3, R3, 0.25 ;  /* 0x3e80000003030820 */ /* 0x000fe20000400000 */
[----:B------:R-:W-:-:S02]  /*44480*/  FSETP.GT.AND P0, PT, |R24|, 8.50705917302346158658e+37, PT ;  /* 0x7e8000001800780b */ /* 0x000fc40003f04200 */
[----:B------:R-:W-:-:S04]  /*44490*/  LOP3.LUT R2, R2, 0xfffffeff, RZ, 0xc0, !PT ;  /* 0xfffffeff02027812 */ /* 0x000fc800078ec0ff */
[----:B------:R-:W-:Y:S02]  /*444a0*/  @P1 LOP3.LUT R2, R2, 0x100, RZ, 0xfc, !PT ;  /* 0x0000010002021812 */ /* 0x000fe400078efcff */
[----:B------:R-:W-:-:S05]  /*444b0*/  FSETP.GEU.AND P1, PT, |R24|, 1.175494350822287508e-38, PT ;  /* 0x008000001800780b */ /* 0x000fca0003f2e200 */
[----:B------:R-:W-:Y:S02]  /*444c0*/  @P0 FMUL R24, R24, 0.25 ;  /* 0x3e80000018180820 */ /* 0x000fe40000400000 */
[----:B---3--:R-:W-:Y:S02]  /*444d0*/  @P0 FMUL R0, R0, 0.25 ;  /* 0x3e80000000000820 */ /* 0x008fe40000400000 */
[----:B----4-:R-:W-:Y:S02]  /*444e0*/  @P0 FMUL R4, R4, 0.25 ;  /* 0x3e80000004040820 */ /* 0x010fe40000400000 */
[----:B-----5:R-:W-:Y:S02]  /*444f0*/  @P0 FMUL R5, R5, 0.25 ;  /* 0x3e80000005050820 */ /* 0x020fe40000400000 */
[----:B--2---:R-:W-:Y:S02]  /*44500*/  @P0 FMUL R6, R6, 0.25 ;  /* 0x3e80000006060820 */ /* 0x004fe40000400000 */
        /* <DEDUP_REMOVED lines=30> */
[----:B-1----:R-:W3:Y:S04]  /*446f0*/  LDL.LU R0, [R1+0x680] ;  /* 0x0006800001007983 */ /* 0x002ee80000300800 */
[----:B------:R-:W4:Y:S04]  /*44700*/  LDL.LU R4, [R1+0x684] ;  /* 0x0006840001047983 */ /* 0x000f280000300800 */
        /* <DEDUP_REMOVED lines=216> */
[----:B0-----:R-:W2:Y:S04]  /*45490*/  LDL.LU R0, [R1+0x5f0] ;  /* 0x0005f00001007983 */ /* 0x001ea80000300800 */
[----:B------:R-:W-:Y:S04]  /*454a0*/  STL [R1+0x124], R29 ;  /* 0x0001241d01007387 */ /* 0x000fe80000100800 */
        /* <DEDUP_REMOVED lines=14> */
[----:B------:R-:W5:Y:S01]  /*45590*/  LDL.LU R18, [R1+0x584] ;  /* 0x0005840001127983 */ /* 0x000f620000300800 */
[----:B------:R-:W-:-:S02]  /*455a0*/  FSETP.GT.AND P0, PT, |R28|, 8.50705917302346158658e+37, PT ;  /* 0x7e8000001c00780b */ /* 0x000fc40003f04200 */
[----:B------:R-:W-:-:S04]  /*455b0*/  LOP3.LUT R2, R2, 0xfffffffb, RZ, 0xc0, !PT ;  /* 0xfffffffb02027812 */ /* 0x000fc800078ec0ff */
[----:B------:R-:W-:Y:S02]  /*455c0*/  @P1 LOP3.LUT R2, R2, 0x4, RZ, 0xfc, !PT ;  /* 0x0000000402021812 */ /* 0x000fe400078efcff */
[----:B------:R-:W-:-:S05]  /*455d0*/  FSETP.GEU.AND P1, PT, |R28|, 1.175494350822287508e-38, PT ;  /* 0x008000001c00780b */ /* 0x000fca0003f2e200 */
        /* <DEDUP_REMOVED lines=104> */
[----:B------:R-:W-:-:S04]  /*45c60*/  LOP3.LUT R2, R2, 0xfffffffe, RZ, 0xc0, !PT ;  /* 0xfffffffe02027812 */ /* 0x000fc800078ec0ff */
[----:B------:R-:W-:Y:S02]  /*45c70*/  @P1 LOP3.LUT R2, R2, 0x1, RZ, 0xfc, !PT ;  /* 0x0000000102021812 */ /* 0x000fe400078efcff */
[C---:B------:R-:W-:Y:S02]  /*45c80*/  FSETP.GT.AND P1, PT, |R26|.reuse, 8.50705917302346158658e+37, PT ;  /* 0x7e8000001a00780b */ /* 0x040fe40003f24200 */
        /* <DEDUP_REMOVED lines=35> */
[----:B------:R-:W3:Y:S04]  /*45ec0*/  LDL.LU R4, [R1+0x37c] ;  /* 0x00037c0001047983 */ /* 0x000ee80000300800 */
[----:B------:R-:W-:Y:S04]  /*45ed0*/  STL [R1+0x12c], R26 ;  /* 0x00012c1a01007387 */ /* 0x000fe80000100800 */
        /* <DEDUP_REMOVED lines=149> */
[----:B------:R-:W-:Y:S04]  /*46830*/  STL [R1], R7 ;  /* 0x0000000701007387 */ /* 0x000fe80000100800 */
[----:B------:R-:W-:Y:S04]  /*46840*/  STL [R1+0x1808], R5 ;  /* 0x0018080501007387 */ /* 0x000fe80000100800 */
[----:B------:R0:W-:Y:S04]  /*46850*/  STL [R1+0x90], R6 ;  /* 0x0000900601007387 */ /* 0x0001e80000100800 */
[----:B0-----:R-:W2:Y:S04]  /*46860*/  LDL.LU R6, [R1+0x3a0] ;  /* 0x0003a00001067983 */ /* 0x001ea80000300800 */
[----:B------:R0:W-:Y:S04]  /*46870*/  STL [R1+0x94], R0 ;  /* 0x0000940001007387 */ /* 0x0001e80000100800 */
[----:B------:R-:W3:Y:S04]  /*46880*/  LDL.LU R7, [R1+0x3a4] ;  /* 0x0003a40001077983 */ /* 0x000ee80000300800 */
[----:B------:R-:W-:Y:S04]  /*46890*/  STL [R1+0x13c], R23 ;  /* 0x00013c1701007387 */ /* 0x000fe80000100800 */
[----:B------:R-:W4:Y:S04]  /*468a0*/  LDL.LU R8, [R1+0x390] ;  /* 0x0003900001087983 */ /* 0x000f280000300800 */
[----:B------:R-:W5:Y:S04]  /*468b0*/  LDL.LU R9, [R1+0x394] ;  /* 0x0003940001097983 */ /* 0x000f680000300800 */
[----:B------:R-:W5:Y:S04]  /*468c0*/  LDL.LU R10, [R1+0x460] ;  /* 0x00046000010a7983 */ /* 0x000f680000300800 */
[----:B------:R-:W5:Y:S04]  /*468d0*/  LDL.LU R11, [R1+0x464] ;  /* 0x00046400010b7983 */ /* 0x000f680000300800 */
[----:B0-----:R-:W5:Y:S04]  /*468e0*/  LDL.LU R0, [R1+0x4b0] ;  /* 0x0004b00001007983 */ /* 0x001f680000300800 */
        /* <DEDUP_REMOVED lines=34> */
[----:B------:R0:W-:Y:S04]  /*46b10*/  STL [R1+0x1c], R12 ;  /* 0x00001c0c01007387 */ /* 0x0001e80000100800 */
[----:B------:R-:W-:Y:S04]  /*46b20*/  STL [R1+0x18], R5 ;  /* 0x0000180501007387 */ /* 0x000fe80000100800 */
[----:B------:R-:W-:Y:S04]  /*46b30*/  STL [R1+0x17e0], R11 ;  /* 0x0017e00b01007387 */ /* 0x000fe80000100800 */
[----:B------:R-:W-:Y:S04]  /*46b40*/  STL [R1+0xc], R4 ;  /* 0x00000c0401007387 */ /* 0x000fe80000100800 */
[----:B------:R1:W-:Y:S04]  /*46b50*/  STL [R1+0x8], R0 ;  /* 0x0000080001007387 */ /* 0x0003e80000100800 */
[----:B------:R-:W-:Y:S04]  /*46b60*/  STL [R1+0x17e4], R10 ;  /* 0x0017e40a01007387 */ /* 0x000fe80000100800 */
[----:B------:R-:W-:Y:S04]  /*46b70*/  STL [R1+0x17e8], R9 ;  /* 0x0017e80901007387 */ /* 0x000fe80000100800 */
[----:B------:R-:W-:Y:S04]  /*46b80*/  STL [R1+0x17ec], R8 ;  /* 0x0017ec0801007387 */ /* 0x000fe80000100800 */
[----:B------:R-:W-:Y:S04]  /*46b90*/  STL [R1+0x17f0], R7 ;  /* 0x0017f00701007387 */ /* 0x000fe80000100800 */
[----:B------:R2:W-:Y:S04]  /*46ba0*/  STL [R1+0x17f4], R6 ;  /* 0x0017f40601007387 */ /* 0x0005e80000100800 */
[----:B0-----:R-:W3:Y:S04]  /*46bb0*/  LDL.LU R12, [R1+0x508] ;  /* 0x00050800010c7983 */ /* 0x001ee80000300800 */
[----:B-1----:R-:W4:Y:S04]  /*46bc0*/  LDL.LU R0, [R1+0x50c] ;  /* 0x00050c0001007983 */ /* 0x002f280000300800 */
[----:B------:R-:W-:Y:S04]  /*46bd0*/  STL [R1+0x144], R22 ;  /* 0x0001441601007387 */ /* 0x000fe80000100800 */
[----:B------:R-:W5:Y:S04]  /*46be0*/  LDL.LU R13, [R1+0x518] ;  /* 0x00051800010d7983 */ /* 0x000f680000300800 */
[----:B------:R-:W3:Y:S04]  /*46bf0*/  LDL.LU R4, [R1+0x51c] ;  /* 0x00051c0001047983 */ /* 0x000ee80000300800 */
[----:B------:R-:W3:Y:S04]  /*46c00*/  LDL.LU R5, [R1+0x528] ;  /* 0x0005280001057983 */ /* 0x000ee80000300800 */
[----:B--2---:R-:W2:Y:S04]  /*46c10*/  LDL.LU R6, [R1+0x52c] ;  /* 0x00052c0001067983 */ /* 0x004ea80000300800 */
        /* <DEDUP_REMOVED lines=10> */
[----:B------:R-:W-:-:S13]  /*46cc0*/  FSETP.GT.AND P6, PT, |R21|, 8.50705917302346158658e+37, PT ;  /* 0x7e8000001500780b */ /* 0x000fda0003fc4200 */
[----:B-----5:R-:W-:Y:S02]  /*46cd0*/  @P6 FMUL R13, R13, 0.25 ;  /* 0x3e8000000d0d6820 */ /* 0x020fe40000400000 */
[----:B---3--:R-:W-:Y:S02]  /*46ce0*/  @P6 FMUL R5, R5, 0.25 ;  /* 0x3e80000005056820 */ /* 0x008fe40000400000 */
[----:B--2---:R-:W-:Y:S02]  /*46cf0*/  @P6 FMUL R6, R6, 0.25 ;  /* 0x3e80000006066820 */ /* 0x004fe40000400000 */
[----:B----4-:R-:W-:Y:S02]  /*46d00*/  @P6 FMUL R7, R7, 0.25 ;  /* 0x3e80000007076820 */ /* 0x010fe40000400000 */
        /* <DEDUP_REMOVED lines=22> */
[----:B0-----:R-:W2:Y:S01]  /*46e70*/  LDL.LU R13, [R1+0x14c] ;  /* 0x00014c00010d7983 */ /* 0x001ea20000300800 */
[----:B------:R-:W-:-:S02]  /*46e80*/  @P6 FMUL R4, R4, 0.25 ;  /* 0x3e80000004046820 */ /* 0x000fc40000400000 */
[----:B------:R-:W-:Y:S02]  /*46e90*/  @P6 FMUL R0, R0, 0.25 ;  /* 0x3e80000000006820 */ /* 0x000fe40000400000 */
[----:B------:R-:W-:Y:S01]  /*46ea0*/  @P6 FMUL R12, R12, 0.25 ;  /* 0x3e8000000c0c6820 */ /* 0x000fe20000400000 */
[----:B------:R-:W-:Y:S04]  /*46eb0*/  STL [R1+0x74], R4 ;  /* 0x0000740401007387 */ /* 0x000fe80000100800 */
[----:B------:R0:W-:Y:S04]  /*46ec0*/  STL [R1+0x70], R0 ;  /* 0x0000700001007387 */ /* 0x0001e80000100800 */
[----:B0-----:R-:W3:Y:S04]  /*46ed0*/  LDL R0, [R1+0x148] ;  /* 0x0001480001007983 */ /* 0x001ee80000100800 */
[----:B------:R0:W-:Y:S01]  /*46ee0*/  STL [R1+0x1794], R12 ;  /* 0x0017940c01007387 */ /* 0x0001e20000100800 */
[C---:B--2---:R-:W-:Y:S01]  /*46ef0*/  FSETP.GEU.AND P5, PT, |R13|.reuse, 1.175494350822287508e-38, PT ;  /* 0x008000000d00780b */ /* 0x044fe20003fae200 */
[----:B------:R-:W-:-:S05]  /*46f00*/  @P6 FMUL R13, R13, 0.25 ;  /* 0x3e8000000d0d6820 */ /* 0x000fca0000400000 */
[----:B------:R1:W-:Y:S04]  /*46f10*/  STL [R1+0x17b0], R13 ;  /* 0x0017b00d01007387 */ /* 0x0003e80000100800 */
[----:B------:R-:W2:Y:S04]  /*46f20*/  LDL.LU R14, [R1+0x500] ;  /* 0x00050000010e7983 */ /* 0x000ea80000300800 */
        /* <DEDUP_REMOVED lines=14> */
[----:B------:R-:W4:Y:S01]  /*47010*/  LDL.LU R29, [R1+0x574] ;  /* 0x00057400011d7983 */ /* 0x000f220000300800 */
[----:B------:R-:W-:-:S03]  /*47020*/  LOP3.LUT R2, R2, 0xf7ffffff, RZ, 0xc0, !PT ;  /* 0xf7ffffff02027812 */ /* 0x000fc600078ec0ff */
[----:B------:R-:W5:Y:S01]  /*47030*/  LDL R9, [R1+0x488] ;  /* 0x0004880001097983 */ /* 0x000f620000100800 */
[----:B------:R-:W-:-:S03]  /*47040*/  @P0 LOP3.LUT R2, R2, 0x8000000, RZ, 0xfc, !PT ;  /* 0x0800000002020812 */ /* 0x000fc600078efcff */
[----:B------:R-:W5:Y:S01]  /*47050*/  LDL R4, [R1+0x490] ;  /* 0x0004900001047983 */ /* 0x000f620000100800 */
[C---:B------:R-:W-:Y:S02]  /*47060*/  LOP3.LUT P0, RZ, R2.reuse, 0x100, RZ, 0xc0, !PT ;  /* 0x0000010002ff7812 */ /* 0x040fe4000780c0ff */
[----:B------:R-:W-:Y:S01]  /*47070*/  LOP3.LUT R2, R2, 0xefffffff, RZ, 0xc0, !PT ;  /* 0xefffffff02027812 */ /* 0x000fe200078ec0ff */
[----:B0-----:R-:W5:Y:S03]  /*47080*/  LDL R12, [R1+0x49c] ;  /* 0x00049c00010c7983 */ /* 0x001f660000100800 */
[----:B------:R-:W-:Y:S01]  /*47090*/  @P1 LOP3.LUT R2, R2, 0x10000000, RZ, 0xfc, !PT ;  /* 0x1000000002021812 */ /* 0x000fe200078efcff */
[----:B-1----:R-:W5:Y:S01]  /*470a0*/  LDL R13, [R1+0x4a8] ;  /* 0x0004a800010d7983 */ /* 0x002f620000100800 */
[----:B---3--:R-:W-:-:S03]  /*470b0*/  FSETP.GT.AND P1, PT, |R0|, 8.50705917302346158658e+37, PT ;  /* 0x7e8000000000780b */ /* 0x008fc60003f24200 */
[----:B------:R-:W3:Y:S04]  /*470c0*/  LDL R6, [R1+0x4ac] ;  /* 0x0004ac0001067983 */ /* 0x000ee80000100800 */
[----:B------:R-:W3:Y:S04]  /*470d0*/  LDL R7, [R1+0x6c0] ;  /* 0x0006c00001077983 */ /* 0x000ee80000100800 */
[----:B------:R-:W3:Y:S04]  /*470e0*/  LDL R8, [R1+0x6c4] ;  /* 0x0006c40001087983 */ /* 0x000ee80000100800 */
[----:B------:R-:W3:Y:S04]  /*470f0*/  LDL R10, [R1+0x6c8] ;  /* 0x0006c800010a7983 */ /* 0x000ee80000100800 */
[----:B------:R-:W3:Y:S04]  /*47100*/  LDL R11, [R1+0x6cc] ;  /* 0x0006cc00010b7983 */ /* 0x000ee80000100800 */
[----:B------:R-:W3:Y:S04]  /*47110*/  LDL R5, [R1+0x6d0] ;  /* 0x0006d00001057983 */ /* 0x000ee80000100800 */
[----:B------:R-:W3:Y:S01]  /*47120*/  LDL.LU R0, [R1+0x1830] ;  /* 0x0018300001007983 */ /* 0x000ee20000300800 */
[----:B--2---:R-:W-:-:S02]  /*47130*/  @P1 FMUL R28, R28, 0.25 ;  /* 0x3e8000001c1c1820 */ /* 0x004fc40000400000 */
[----:B----4-:R-:W-:-:S05]  /*47140*/  @P1 FMUL R29, R29, 0.25 ;  /* 0x3e8000001d1d1820 */ /* 0x010fca0000400000 */
[----:B------:R0:W-:Y:S04]  /*47150*/  STL [R1+0x17f8], R29 ;  /* 0x0017f81d01007387 */ /* 0x0001e80000100800 */
[----:B0-----:R-:W2:Y:S04]  /*47160*/  LDL R29, [R1+0x498] ;  /* 0x00049800011d7983 */ /* 0x001ea80000100800 */
[----:B------:R0:W-:Y:S04]  /*47170*/  STL [R1+0x17fc], R28 ;  /* 0x0017fc1c01007387 */ /* 0x0001e80000100800 */
[----:B0-----:R-:W4:Y:S01]  /*47180*/  LDL R28, [R1+0x148] ;  /* 0x00014800011c7983 */ /* 0x001f220000100800 */
[----:B------:R-:W-:-:S02]  /*47190*/  @P1 FMUL R27, R27, 0.25 ;  /* 0x3e8000001b1b1820 */ /* 0x000fc40000400000 */
[----:B------:R-:W-:Y:S02]  /*471a0*/  @P1 FMUL R26, R26, 0.25 ;  /* 0x3e8000001a1a1820 */ /* 0x000fe40000400000 */
[----:B------:R-:W-:Y:S01]  /*471b0*/  @P1 FMUL R25, R25, 0.25 ;  /* 0x3e80000019191820 */ /* 0x000fe20000400000 */
[----:B------:R0:W-:Y:S04]  /*471c0*/  STL [R1+0x1800], R27 ;  /* 0x0018001b01007387 */ /* 0x0001e80000100800 */
[----:B0-----:R-:W2:Y:S04]  /*471d0*/  LDL R27, [R1+0x4a4] ;  /* 0x0004a400011b7983 */ /* 0x001ea80000100800 */
[----:B------:R0:W-:Y:S04]  /*471e0*/  STL [R1+0x180c], R26 ;  /* 0x00180c1a01007387 */ /* 0x0001e80000100800 */
[----:B0-----:R-:W2:Y:S04]  /*471f0*/  LDL R26, [R1+0x4a0] ;  /* 0x0004a000011a7983 */ /* 0x001ea80000100800 */
[----:B------:R0:W-:Y:S04]  /*47200*/  STL [R1+0x1810], R25 ;  /* 0x0018101901007387 */ /* 0x0001e80000100800 */
[----:B0-----:R-:W2:Y:S01]  /*47210*/  LDL R25, [R1+0x494] ;  /* 0x0004940001197983 */ /* 0x001ea20000100800 */
[----:B------:R-:W-:-:S02]  /*47220*/  @P1 FMUL R24, R24, 0.25 ;  /* 0x3e80000018181820 */ /* 0x000fc40000400000 */
[----:B------:R-:W-:Y:S02]  /*47230*/  @P1 FMUL R23, R23, 0.25 ;  /* 0x3e80000017171820 */ /* 0x000fe40000400000 */
[----:B------:R-:W-:Y:S02]  /*47240*/  @P1 FMUL R22, R22, 0.25 ;  /* 0x3e80000016161820 */ /* 0x000fe40000400000 */
[----:B------:R-:W-:Y:S01]  /*47250*/  @P1 FMUL R21, R21, 0.25 ;  /* 0x3e80000015151820 */ /* 0x000fe20000400000 */
[----:B------:R-:W-:Y:S01]  /*47260*/  STL [R1+0x1814], R24 ;  /* 0x0018141801007387 */ /* 0x000fe20000100800 */
[----:B------:R-:W-:Y:S02]  /*47270*/  @P1 FMUL R20, R20, 0.25 ;  /* 0x3e80000014141820 */ /* 0x000fe40000400000 */
[----:B------:R-:W-:Y:S01]  /*47280*/  @P1 FMUL R19, R19, 0.25 ;  /* 0x3e80000013131820 */ /* 0x000fe20000400000 */
[----:B------:R-:W-:Y:S01]  /*47290*/  STL [R1+0x1818], R23 ;  /* 0x0018181701007387 */ /* 0x000fe20000100800 */
[----:B------:R-:W-:-:S03]  /*472a0*/  @P1 FMUL R18, R18, 0.25 ;  /* 0x3e80000012121820 */ /* 0x000fc60000400000 */
[----:B------:R-:W-:Y:S01]  /*472b0*/  STL [R1+0x181c], R22 ;  /* 0x00181c1601007387 */ /* 0x000fe20000100800 */
[----:B-----5:R-:W-:-:S03]  /*472c0*/  @!P0 FMUL R9, R9, 16777216 ;  /* 0x4b80000009098820 */ /* 0x020fc60000400000 */
[----:B------:R-:W-:Y:S01]  /*472d0*/  STL [R1+0x1820], R21 ;  /* 0x0018201501007387 */ /* 0x000fe20000100800 */
[----:B------:R-:W-:-:S03]  /*472e0*/  @!P0 FMUL R4, R4, 16777216 ;  /* 0x4b80000004048820 */ /* 0x000fc60000400000 */
[----:B------:R-:W-:Y:S04]  /*472f0*/  STL [R1+0x1824], R20 ;  /* 0x0018241401007387 */ /* 0x000fe80000100800 */
[----:B------:R-:W-:Y:S04]  /*47300*/  STL [R1+0x1828], R19 ;  /* 0x0018281301007387 */ /* 0x000fe80000100800 */
[----:B------:R-:W-:Y:S01]  /*47310*/  STL [R1+0x182c], R18 ;  /* 0x00182c1201007387 */ /* 0x000fe20000100800 */
[C---:B----4-:R-:W-:Y:S01]  /*47320*/  FSETP.GEU.AND P6, PT, |R28|.reuse, 1.175494350822287508e-38, PT ;  /* 0x008000001c00780b */ /* 0x050fe20003fce200 */
[----:B------:R-:W-:-:S05]  /*47330*/  @P1 FMUL R28, R28, 0.25 ;  /* 0x3e8000001c1c1820 */ /* 0x000fca0000400000 */
[----:B------:R0:W-:Y:S04]  /*47340*/  @P1 STL [R1+0x148], R28 ;  /* 0x0001481c01001387 */ /* 0x0001e80000100800 */
[----:B0-----:R-:W4:Y:S04]  /*47350*/  LDL R28, [R1+0x110] ;  /* 0x00011000011c7983 */ /* 0x001f280000100800 */
[----:B------:R0:W-:Y:S04]  /*47360*/  @!P0 STL [R1+0x488], R9 ;  /* 0x0004880901008387 */ /* 0x0001e80000100800 */
[----:B0-----:R-:W5:Y:S04]  /*47370*/  LDL R9, [R1+0x424] ;  /* 0x0004240001097983 */ /* 0x001f680000100800 */
[----:B------:R0:W-:Y:S04]  /*47380*/  @!P0 STL [R1+0x490], R4 ;  /* 0x0004900401008387 */ /* 0x0001e80000100800 */
[----:B0-----:R-:W5:Y:S01]  /*47390*/  LDL R4, [R1+0x428] ;  /* 0x0004280001047983 */ /* 0x001f620000100800 */
[----:B--2---:R-:W-:-:S02]  /*473a0*/  @!P0 FMUL R29, R29, 16777216 ;  /* 0x4b8000001d1d8820 */ /* 0x004fc40000400000 */
[----:B------:R-:W-:Y:S02]  /*473b0*/  @!P0 FMUL R25, R25, 16777216 ;  /* 0x4b80000019198820 */ /* 0x000fe40000400000 */
[----:B------:R-:W-:Y:S01]  /*473c0*/  @!P0 FMUL R12, R12, 16777216 ;  /* 0x4b8000000c0c8820 */ /* 0x000fe20000400000 */
[----:B------:R0:W-:Y:S01]  /*473d0*/  @!P0 STL [R1+0x498], R29 ;  /* 0x0004981d01008387 */ /* 0x0001e20000100800 */
[----:B------:R-:W-:Y:S02]  /*473e0*/  @!P0 FMUL R26, R26, 16777216 ;  /* 0x4b8000001a1a8820 */ /* 0x000fe40000400000 */
[----:B------:R-:W-:Y:S01]  /*473f0*/  @!P0 FMUL R27, R27, 16777216 ;  /* 0x4b8000001b1b8820 */ /* 0x000fe20000400000 */
[----:B------:R-:W-:Y:S01]  /*47400*/  @!P0 STL [R1+0x494], R25 ;  /* 0x0004941901008387 */ /* 0x000fe20000100800 */
[----:B---3--:R-:W-:Y:S02]  /*47410*/  @!P0 FMUL R6, R6, 16777216 ;  /* 0x4b80000006068820 */ /* 0x008fe40000400000 */
[----:B------:R-:W-:Y:S01]  /*47420*/  @!P0 FMUL R13, R13, 16777216 ;  /* 0x4b8000000d0d8820 */ /* 0x000fe20000400000 */
[----:B0-----:R-:W2:Y:S04]  /*47430*/  LDL R29, [R1+0x42c] ;  /* 0x00042c00011d7983 */ /* 0x001ea80000100800 */
[----:B------:R0:W-:Y:S01]  /*47440*/  @!P0 STL [R1+0x49c], R12 ;  /* 0x00049c0c01008387 */ /* 0x0001e20000100800 */
[----:B------:R-:W-:Y:S01]  /*47450*/  @!P0 FMUL R7, R7, 16777216 ;  /* 0x4b80000007078820 */ /* 0x000fe20000400000 */
[----:B------:R-:W-:Y:S01]  /*47460*/  LOP3.LUT R2, R2, 0xfeffffff, RZ, 0xc0, !PT ;  /* 0xfeffffff02027812 */ /* 0x000fe200078ec0ff */
[----:B------:R-:W-:Y:S01]  /*47470*/  @!P0 FMUL R8, R8, 16777216 ;  /* 0x4b80000008088820 */ /* 0x000fe20000400000 */
[----:B0-----:R-:W3:Y:S04]  /*47480*/  LDL R12, [R1+0x440] ;  /* 0x00044000010c7983 */ /* 0x001ee80000100800 */
[----:B------:R-:W-:Y:S04]  /*47490*/  @!P0 STL [R1+0x4a0], R26 ;  /* 0x0004a01a01008387 */ /* 0x000fe80000100800 */
[----:B------:R-:W3:Y:S04]  /*474a0*/  LDL R20, [R1+0x444] ;  /* 0x0004440001147983 */ /* 0x000ee80000100800 */
[----:B------:R-:W-:Y:S04]  /*474b0*/  @!P0 STL [R1+0x4a4], R27 ;  /* 0x0004a41b01008387 */ /* 0x000fe80000100800 */
[----:B------:R0:W-:Y:S01]  /*474c0*/  @!P0 STL [R1+0x4ac], R6 ;  /* 0x0004ac0601008387 */ /* 0x0001e20000100800 */
[----:B------:R-:W-:-:S03]  /*474d0*/  @P5 LOP3.LUT R2, R2, 0x1000000, RZ, 0xfc, !PT ;  /* 0x0100000002025812 */ /* 0x000fc600078efcff */
[----:B------:R-:W-:Y:S01]  /*474e0*/  @!P0 STL [R1+0x4a8], R13 ;  /* 0x0004a80d01008387 */ /* 0x000fe20000100800 */
[----:B------:R-:W-:-:S03]  /*474f0*/  @!P0 FMUL R10, R10, 16777216 ;  /* 0x4b8000000a0a8820 */ /* 0x000fc60000400000 */
[----:B------:R-:W3:Y:S04]  /*47500*/  LDL R21, [R1+0x44c] ;  /* 0x00044c0001157983 */ /* 0x000ee80000100800 */
[----:B0-----:R-:W3:Y:S04]  /*47510*/  LDL R6, [R1+0x448] ;  /* 0x0004480001067983 */ /* 0x001ee80000100800 */
[----:B------:R0:W-:Y:S01]  /*47520*/  @!P0 STL [R1+0x6c0], R7 ;  /* 0x0006c00701008387 */ /* 0x0001e20000100800 */
[----:B------:R-:W-:-:S03]  /*47530*/  LOP3.LUT P5, RZ, R2, 0x80, RZ, 0xc0, !PT ;  /* 0x0000008002ff7812 */ /* 0x000fc600078ac0ff */
[----:B------:R-:W3:Y:S04]  /*47540*/  LDL R22, [R1+0x454] ;  /* 0x0004540001167983 */ /* 0x000ee80000100800 */
[----:B0-----:R-:W3:Y:S04]  /*47550*/  LDL R7, [R1+0x450] ;  /* 0x0004500001077983 */ /* 0x001ee80000100800 */
[----:B------:R0:W-:Y:S01]  /*47560*/  @!P0 STL [R1+0x6c4], R8 ;  /* 0x0006c40801008387 */ /* 0x0001e20000100800 */
[----:B------:R-:W-:-:S03]  /*47570*/  @!P0 FMUL R11, R11, 16777216 ;  /* 0x4b8000000b0b8820 */ /* 0x000fc60000400000 */
[----:B0-----:R-:W3:Y:S04]  /*47580*/  LDL R8, [R1+0x458] ;  /* 0x0004580001087983 */ /* 0x001ee80000100800 */
[----:B------:R0:W-:Y:S01]  /*47590*/  @!P0 STL [R1+0x6c8], R10 ;  /* 0x0006c80a01008387 */ /* 0x0001e20000100800 */
[----:B------:R-:W-:-:S03]  /*475a0*/  @!P0 FMUL R5, R5, 16777216 ;  /* 0x4b80000005058820 */ /* 0x000fc60000400000 */
[----:B0-----:R-:W3:Y:S04]  /*475b0*/  LDL R10, [R1+0x45c] ;  /* 0x00045c00010a7983 */ /* 0x001ee80000100800 */
[----:B------:R0:W-:Y:S04]  /*475c0*/  @!P0 STL [R1+0x6cc], R11 ;  /* 0x0006cc0b01008387 */ /* 0x0001e80000100800 */
[----:B------:R-:W3:Y:S04]  /*475d0*/  LDL R23, [R1+0x474] ;  /* 0x0004740001177983 */ /* 0x000ee80000100800 */
[----:B------:R-:W3:Y:S04]  /*475e0*/  LDL R24, [R1+0x478] ;  /* 0x0004780001187983 */ /* 0x000ee80000100800 */
[----:B0-----:R-:W3:Y:S04]  /*475f0*/  LDL R11, [R1+0x470] ;  /* 0x00047000010b7983 */ /* 0x001ee80000100800 */
[----:B------:R-:W3:Y:S04]  /*47600*/  LDL R27, [R1+0x47c] ;  /* 0x00047c00011b7983 */ /* 0x000ee80000100800 */
[----:B------:R0:W-:Y:S04]  /*47610*/  @!P0 STL [R1+0x6d0], R5 ;  /* 0x0006d00501008387 */ /* 0x0001e80000100800 */
[----:B------:R-:W3:Y:S04]  /*47620*/  LDL R13, [R1+0x480] ;  /* 0x00048000010d7983 */ /* 0x000ee80000100800 */
[----:B0-----:R-:W3:Y:S01]  /*47630*/  LDL R5, [R1+0x114] ;  /* 0x0001140001057983 */ /* 0x001ee20000100800 */
[----:B----4-:R-:W-:-:S05]  /*47640*/  @!P0 FMUL R28, R28, 16777216 ;  /* 0x4b8000001c1c8820 */ /* 0x010fca0000400000 */
[----:B------:R-:W-:Y:S04]  /*47650*/  @!P0 STL [R1+0x110], R28 ;  /* 0x0001101c01008387 */ /* 0x000fe80000100800 */
[----:B------:R-:W4:Y:S01]  /*47660*/  LDL R25, [R1+0x384] ;  /* 0x0003840001197983 */ /* 0x000f220000100800 */
[----:B-----5:R-:W-:-:S05]  /*47670*/  @!P5 FMUL R9, R9, 16777216 ;  /* 0x4b8000000909d820 */ /* 0x020fca0000400000 */
[----:B------:R0:W-:Y:S01]  /*47680*/  @!P5 STL [R1+0x424], R9 ;  /* 0x000424090100d387 */ /* 0x0001e20000100800 */
[----:B------:R-:W-:-:S03]  /*47690*/  @!P5 FMUL R4, R4, 16777216 ;  /* 0x4b8000000404d820 */ /* 0x000fc60000400000 */
[----:B0-----:R-:W5:Y:S04]  /*476a0*/  LDL R9, [R1+0x388] ;  /* 0x0003880001097983 */ /* 0x001f680000100800 */
[----:B------:R0:W-:Y:S04]  /*476b0*/  @!P5 STL [R1+0x428], R4 ;  /* 0x000428040100d387 */ /* 0x0001e80000100800 */
[----:B------:R-:W5:Y:S04]  /*476c0*/  LDL R26, [R1+0x3d0] ;  /* 0x0003d000011a7983 */ /* 0x000f680000100800 */
[----:B------:R-:W5:Y:S04]  /*476d0*/  LDL R28, [R1+0x3d4] ;  /* 0x0003d400011c7983 */ /* 0x000f680000100800 */
[----:B0-----:R-:W5:Y:S01]  /*476e0*/  LDL R4, [R1+0x38c] ;  /* 0x00038c0001047983 */ /* 0x001f620000100800 */
[----:B--2---:R-:W-:-:S05]  /*476f0*/  @!P5 FMUL R29, R29, 16777216 ;  /* 0x4b8000001d1dd820 */ /* 0x004fca0000400000 */
[----:B------:R0:W-:Y:S01]  /*47700*/  @!P5 STL [R1+0x42c], R29 ;  /* 0x00042c1d0100d387 */ /* 0x0001e20000100800 */
[----:B---3--:R-:W-:-:S03]  /*47710*/  @!P5 FMUL R12, R12, 16777216 ;  /* 0x4b8000000c0cd820 */ /* 0x008fc60000400000 */
[----:B0-----:R-:W2:Y:S04]  /*47720*/  LDL R29, [R1+0x3d8] ;  /* 0x0003d800011d7983 */ /* 0x001ea80000100800 */
[----:B------:R0:W-:Y:S01]  /*47730*/  @!P5 STL [R1+0x440], R12 ;  /* 0x0004400c0100d387 */ /* 0x0001e20000100800 */
[----:B------:R-:W-:-:S03]  /*47740*/  @!P5 FMUL R20, R20, 16777216 ;  /* 0x4b8000001414d820 */ /* 0x000fc60000400000 */
[----:B0-----:R-:W3:Y:S01]  /*47750*/  LDL R12, [R1+0x3dc] ;  /* 0x0003dc00010c7983 */ /* 0x001ee20000100800 */
[----:B------:R-:W-:Y:S02]  /*47760*/  @!P5 FMUL R6, R6, 16777216 ;  /* 0x4b8000000606d820 */ /* 0x000fe40000400000 */
[----:B------:R-:W-:-:S03]  /*47770*/  @!P5 FMUL R21, R21, 16777216 ;  /* 0x4b8000001515d820 */ /* 0x000fc60000400000 */
[----:B------:R0:W-:Y:S01]  /*47780*/  @!P5 STL [R1+0x448], R6 ;  /* 0x000448060100d387 */ /* 0x0001e20000100800 */
[----:B------:R-:W-:Y:S02]  /*47790*/  @!P5 FMUL R22, R22, 16777216 ;  /* 0x4b8000001616d820 */ /* 0x000fe40000400000 */
[----:B------:R-:W-:Y:S01]  /*477a0*/  @!P5 FMUL R7, R7, 16777216 ;  /* 0x4b8000000707d820 */ /* 0x000fe20000400000 */
[----:B0-----:R-:W3:Y:S04]  /*477b0*/  LDL R6, [R1+0x3f0] ;  /* 0x0003f00001067983 */ /* 0x001ee80000100800 */
[----:B------:R-:W-:Y:S01]  /*477c0*/  @!P5 STL [R1+0x444], R20 ;  /* 0x000444140100d387 */ /* 0x000fe20000100800 */
[----:B------:R-:W-:-:S03]  /*477d0*/  @P1 FMUL R17, R17, 0.25 ;  /* 0x3e80000011111820 */ /* 0x000fc60000400000 */
[----:B------:R0:W-:Y:S01]  /*477e0*/  @!P5 STL [R1+0x450], R7 ;  /* 0x000450070100d387 */ /* 0x0001e20000100800 */
[----:B------:R-:W-:Y:S02]  /*477f0*/  @!P5 FMUL R8, R8, 16777216 ;  /* 0x4b8000000808d820 */ /* 0x000fe40000400000 */
[----:B------:R-:W-:Y:S01]  /*47800*/  @P1 FMUL R16, R16, 0.25 ;  /* 0x3e80000010101820 */ /* 0x000fe20000400000 */
[----:B0-----:R-:W3:Y:S01]  /*47810*/  LDL R7, [R1+0x3f4] ;  /* 0x0003f40001077983 */ /* 0x001ee20000100800 */
[----:B------:R-:W-:Y:S02]  /*47820*/  @P1 FMUL R15, R15, 0.25 ;  /* 0x3e8000000f0f1820 */ /* 0x000fe40000400000 */
[----:B------:R-:W-:Y:S01]  /*47830*/  @P1 FMUL R14, R14, 0.25 ;  /* 0x3e8000000e0e1820 */ /* 0x000fe20000400000 */
[----:B------:R-:W-:Y:S01]  /*47840*/  @!P5 STL [R1+0x44c], R21 ;  /* 0x00044c150100d387 */ /* 0x000fe20000100800 */
[----:B------:R-:W-:Y:S01]  /*47850*/  LOP3.LUT P1, RZ, R2, 0x40, RZ, 0xc0, !PT ;  /* 0x0000004002ff7812 */ /* 0x000fe2000782c0ff */
[----:B------:R-:W-:-:S02]  /*47860*/  @!P5 FMUL R10, R10, 16777216 ;  /* 0x4b8000000a0ad820 */ /* 0x000fc40000400000 */
[----:B------:R0:W-:Y:S04]  /*47870*/  @!P5 STL [R1+0x458], R8 ;  /* 0x000458080100d387 */ /* 0x0001e80000100800 */
[----:B0-----:R-:W3:Y:S04]  /*47880*/  LDL R8, [R1+0x3f8] ;  /* 0x0003f80001087983 */ /* 0x001ee80000100800 */
[----:B------:R-:W-:Y:S01]  /*47890*/  @!P5 STL [R1+0x454], R22 ;  /* 0x000454160100d387 */ /* 0x000fe20000100800 */
[----:B------:R-:W-:-:S03]  /*478a0*/  @!P5 FMUL R11, R11, 16777216 ;  /* 0x4b8000000b0bd820 */ /* 0x000fc60000400000 */
[----:B------:R0:W-:Y:S01]  /*478b0*/  @!P5 STL [R1+0x45c], R10 ;  /* 0x00045c0a0100d387 */ /* 0x0001e20000100800 */
[----:B------:R-:W-:Y:S02]  /*478c0*/  @!P5 FMUL R23, R23, 16777216 ;  /* 0x4b8000001717d820 */ /* 0x000fe40000400000 */
[----:B------:R-:W-:Y:S02]  /*478d0*/  @!P5 FMUL R24, R24, 16777216 ;  /* 0x4b8000001818d820 */ /* 0x000fe40000400000 */
[----:B------:R-:W-:Y:S01]  /*478e0*/  @!P5 FMUL R27, R27, 16777216 ;  /* 0x4b8000001b1bd820 */ /* 0x000fe20000400000 */
[----:B0-----:R-:W3:Y:S01]  /*478f0*/  LDL R10, [R1+0x3fc] ;  /* 0x0003fc00010a7983 */ /* 0x001ee20000100800 */
[----:B------:R-:W-:-:S03]  /*47900*/  @!P5 FMUL R13, R13, 16777216 ;  /* 0x4b8000000d0dd820 */ /* 0x000fc60000400000 */
[----:B------:R0:W-:Y:S01]  /*47910*/  @!P5 STL [R1+0x470], R11 ;  /* 0x0004700b0100d387 */ /* 0x0001e20000100800 */
[----:B------:R-:W-:-:S03]  /*47920*/  @!P5 FMUL R5, R5, 16777216 ;  /* 0x4b8000000505d820 */ /* 0x000fc60000400000 */
[----:B0-----:R-:W3:Y:S04]  /*47930*/  LDL R11, [R1+0x410] ;  /* 0x00041000010b7983 */ /* 0x001ee80000100800 */
[----:B------:R-:W-:Y:S04]  /*47940*/  @!P5 STL [R1+0x474], R23 ;  /* 0x000474170100d387 */ /* 0x000fe80000100800 */
[----:B------:R-:W-:Y:S04]  /*47950*/  @!P5 STL [R1+0x478], R24 ;  /* 0x000478180100d387 */ /* 0x000fe80000100800 */
[----:B------:R0:W-:Y:S04]  /*47960*/  @!P5 STL [R1+0x47c], R27 ;  /* 0x00047c1b0100d387 */ /* 0x0001e80000100800 */
[----:B0-----:R-:W3:Y:S04]  /*47970*/  LDL R27, [R1+0x414] ;  /* 0x00041400011b7983 */ /* 0x001ee80000100800 */
[----:B------:R0:W-:Y:S04]  /*47980*/  @!P5 STL [R1+0x480], R13 ;  /* 0x0004800d0100d387 */ /* 0x0001e80000100800 */
[----:B0-----:R-:W3:Y:S04]  /*47990*/  LDL R13, [R1+0x418] ;  /* 0x00041800010d7983 */ /* 0x001ee80000100800 */
[----:B------:R0:W-:Y:S04]  /*479a0*/  @!P5 STL [R1+0x114], R5 ;  /* 0x000114050100d387 */ /* 0x0001e80000100800 */
[----:B0-----:R-:W3:Y:S01]  /*479b0*/  LDL R5, [R1+0x41c] ;  /* 0x00041c0001057983 */ /* 0x001ee20000100800 */
[----:B----4-:R-:W-:-:S02]  /*479c0*/  @!P1 FMUL R25, R25, 16777216 ;  /* 0x4b80000019199820 */ /* 0x010fc40000400000 */
[----:B-----5:R-:W-:-:S05]  /*479d0*/  @!P1 FMUL R9, R9, 16777216 ;  /* 0x4b80000009099820 */ /* 0x020fca0000400000 */
[----:B------:R0:W-:Y:S04]  /*479e0*/  @!P1 STL [R1+0x388], R9 ;  /* 0x0003880901009387 */ /* 0x0001e80000100800 */
[----:B------:R-:W-:Y:S04]  /*479f0*/  @!P1 STL [R1+0x384], R25 ;  /* 0x0003841901009387 */ /* 0x000fe80000100800 */
[----:B0-----:R-:W4:Y:S01]  /*47a00*/  LDL R9, [R1+0x420] ;  /* 0x0004200001097983 */ /* 0x001f220000100800 */
[----:B------:R-:W-:-:S05]  /*47a10*/  @!P1 FMUL R4, R4, 16777216 ;  /* 0x4b80000004049820 */ /* 0x000fca0000400000 */
[----:B------:R0:W-:Y:S04]  /*47a20*/  @!P1 STL [R1+0x38c], R4 ;  /* 0x00038c0401009387 */ /* 0x0001e80000100800 */
[----:B0-----:R-:W5:Y:S01]  /*47a30*/  LDL R4, [R1+0x118] ;  /* 0x0001180001047983 */ /* 0x001f620000100800 */
[----:B------:R-:W-:Y:S02]  /*47a40*/  @!P1 FMUL R26, R26, 16777216 ;  /* 0x4b8000001a1a9820 */ /* 0x000fe40000400000 */
[----:B------:R-:W-:Y:S02]  /*47a50*/  @!P1 FMUL R28, R28, 16777216 ;  /* 0x4b8000001c1c9820 */ /* 0x000fe40000400000 */
[----:B--2---:R-:W-:Y:S01]  /*47a60*/  @!P1 FMUL R29, R29, 16777216 ;  /* 0x4b8000001d1d9820 */ /* 0x004fe20000400000 */
[----:B------:R-:W-:Y:S04]  /*47a70*/  @!P1 STL [R1+0x3d0], R26 ;  /* 0x0003d01a01009387 */ /* 0x000fe80000100800 */
[----:B------:R-:W2:Y:S01]  /*47a80*/  LDL R20, [R1+0x294] ;  /* 0x0002940001147983 */ /* 0x000ea20000100800 */
[----:B---3--:R-:W-:-:S03]  /*47a90*/  @!P1 FMUL R12, R12, 16777216 ;  /* 0x4b8000000c0c9820 */ /* 0x008fc60000400000 */
[----:B------:R-:W-:Y:S04]  /*47aa0*/  @!P1 STL [R1+0x3d4], R28 ;  /* 0x0003d41c01009387 */ /* 0x000fe80000100800 */
[----:B------:R0:W-:Y:S04]  /*47ab0*/  @!P1 STL [R1+0x3dc], R12 ;  /* 0x0003dc0c01009387 */ /* 0x0001e80000100800 */
[----:B------:R-:W-:Y:S04]  /*47ac0*/  @!P1 STL [R1+0x3d8], R29 ;  /* 0x0003d81d01009387 */ /* 0x000fe80000100800 */
[----:B------:R-:W3:Y:S04]  /*47ad0*/  LDL R21, [R1+0x29c] ;  /* 0x00029c0001157983 */ /* 0x000ee80000100800 */
[----:B0-----:R-:W2:Y:S01]  /*47ae0*/  LDL R12, [R1+0x298] ;  /* 0x00029800010c7983 */ /* 0x001ea20000100800 */
[----:B------:R-:W-:-:S05]  /*47af0*/  @!P1 FMUL R6, R6, 16777216 ;  /* 0x4b80000006069820 */ /* 0x000fca0000400000 */
[----:B------:R0:W-:Y:S04]  /*47b00*/  @!P1 STL [R1+0x3f0], R6 ;  /* 0x0003f00601009387 */ /* 0x0001e80000100800 */
[----:B------:R-:W3:Y:S04]  /*47b10*/  LDL R22, [R1+0x2c4] ;  /* 0x0002c40001167983 */ /* 0x000ee80000100800 */
[----:B0-----:R-:W3:Y:S01]  /*47b20*/  LDL R6, [R1+0x2c0] ;  /* 0x0002c00001067983 */ /* 0x001ee20000100800 */
[----:B------:R-:W-:-:S05]  /*47b30*/  @!P1 FMUL R7, R7, 16777216 ;  /* 0x4b80000007079820 */ /* 0x000fca0000400000 */
[----:B------:R0:W-:Y:S04]  /*47b40*/  @!P1 STL [R1+0x3f4], R7 ;  /* 0x0003f40701009387 */ /* 0x0001e80000100800 */
[----:B0-----:R-:W3:Y:S01]  /*47b50*/  LDL R7, [R1+0x2c8] ;  /* 0x0002c80001077983 */ /* 0x001ee20000100800 */
[----:B------:R-:W-:-:S05]  /*47b60*/  @!P1 FMUL R8, R8, 16777216 ;  /* 0x4b80000008089820 */ /* 0x000fca0000400000 */
[----:B------:R0:W-:Y:S04]  /*47b70*/  @!P1 STL [R1+0x3f8], R8 ;  /* 0x0003f80801009387 */ /* 0x0001e80000100800 */
[----:B0-----:R-:W3:Y:S01]  /*47b80*/  LDL R8, [R1+0x2cc] ;  /* 0x0002cc0001087983 */ /* 0x001ee20000100800 */
[----:B------:R-:W-:-:S05]  /*47b90*/  @!P1 FMUL R10, R10, 16777216 ;  /* 0x4b8000000a0a9820 */ /* 0x000fca0000400000 */
[----:B------:R0:W-:Y:S04]  /*47ba0*/  @!P1 STL [R1+0x3fc], R10 ;  /* 0x0003fc0a01009387 */ /* 0x0001e80000100800 */
[----:B------:R-:W3:Y:S04]  /*47bb0*/  LDL R23, [R1+0x334] ;  /* 0x0003340001177983 */ /* 0x000ee80000100800 */
[----:B------:R-:W3:Y:S01]  /*47bc0*/  LDL R24, [R1+0x338] ;  /* 0x0003380001187983 */ /* 0x000ee20000100800 */
[----:B------:R-:W-:-:S03]  /*47bd0*/  @!P1 FMUL R11, R11, 16777216 ;  /* 0x4b8000000b0b9820 */ /* 0x000fc60000400000 */
[----:B0-----:R-:W3:Y:S04]  /*47be0*/  LDL R10, [R1+0x330] ;  /* 0x00033000010a7983 */ /* 0x001ee80000100800 */
[----:B------:R-:W3:Y:S04]  /*47bf0*/  LDL R28, [R1+0x33c] ;  /* 0x00033c00011c7983 */ /* 0x000ee80000100800 */
[----:B------:R0:W-:Y:S04]  /*47c00*/  @!P1 STL [R1+0x410], R11 ;  /* 0x0004100b01009387 */ /* 0x0001e80000100800 */
[----:B------:R-:W3:Y:S04]  /*47c10*/  LDL R29, [R1+0x350] ;  /* 0x00035000011d7983 */ /* 0x000ee80000100800 */
[----:B------:R-:W3:Y:S01]  /*47c20*/  LDL R25, [R1+0x358] ;  /* 0x0003580001197983 */ /* 0x000ee20000100800 */
[----:B------:R-:W-:-:S03]  /*47c30*/  @!P1 FMUL R27, R27, 16777216 ;  /* 0x4b8000001b1b9820 */ /* 0x000fc60000400000 */
[----:B0-----:R-:W3:Y:S04]  /*47c40*/  LDL R11, [R1+0x354] ;  /* 0x00035400010b7983 */ /* 0x001ee80000100800 */
[----:B------:R0:W-:Y:S04]  /*47c50*/  @!P1 STL [R1+0x414], R27 ;  /* 0x0004141b01009387 */ /* 0x0001e80000100800 */
[----:B------:R-:W3:Y:S01]  /*47c60*/  LDL R26, [R1+0x35c] ;  /* 0x00035c00011a7983 */ /* 0x000ee20000100800 */
[----:B------:R-:W-:-:S05]  /*47c70*/  @!P1 FMUL R13, R13, 16777216 ;  /* 0x4b8000000d0d9820 */ /* 0x000fca0000400000 */
[----:B------:R1:W-:Y:S04]  /*47c80*/  @!P1 STL [R1+0x418], R13 ;  /* 0x0004180d01009387 */ /* 0x0003e80000100800 */
[----:B0-----:R-:W3:Y:S01]  /*47c90*/  LDL R27, [R1+0x380] ;  /* 0x00038000011b7983 */ /* 0x001ee20000100800 */
[----:B------:R-:W-:-:S05]  /*47ca0*/  @!P1 FMUL R5, R5, 16777216 ;  /* 0x4b80000005059820 */ /* 0x000fca0000400000 */
[----:B------:R0:W-:Y:S04]  /*47cb0*/  @!P1 STL [R1+0x41c], R5 ;  /* 0x00041c0501009387 */ /* 0x0001e80000100800 */
[----:B-1----:R-:W3:Y:S04]  /*47cc0*/  LDL R13, [R1+0x254] ;  /* 0x00025400010d7983 */ /* 0x002ee80000100800 */
[----:B0-----:R-:W3:Y:S01]  /*47cd0*/  LDL R5, [R1+0x11c] ;  /* 0x00011c0001057983 */ /* 0x001ee20000100800 */
[----:B----4-:R-:W-:Y:S02]  /*47ce0*/  @!P1 FMUL R9, R9, 16777216 ;  /* 0x4b80000009099820 */ /* 0x010fe40000400000 */
[----:B-----5:R-:W-:-:S05]  /*47cf0*/  @!P1 FMUL R4, R4, 16777216 ;  /* 0x4b80000004049820 */ /* 0x020fca0000400000 */
[----:B------:R0:W-:Y:S04]  /*47d00*/  @!P1 STL [R1+0x118], R4 ;  /* 0x0001180401009387 */ /* 0x0001e80000100800 */
[----:B------:R1:W-:Y:S04]  /*47d10*/  @!P1 STL [R1+0x420], R9 ;  /* 0x0004200901009387 */ /* 0x0003e80000100800 */
[----:B0-----:R-:W4:Y:S01]  /*47d20*/  LDL R4, [R1+0x258] ;  /* 0x0002580001047983 */ /* 0x001f220000100800 */
[----:B------:R-:W-:Y:S02]  /*47d30*/  @!P0 FMUL R0, R0, 16777216 ;  /* 0x4b80000000008820 */ /* 0x000fe40000400000 */
[----:B------:R-:W-:Y:S01]  /*47d40*/  @!P0 FMUL R3, R3, 16777216 ;  /* 0x4b80000003038820 */ /* 0x000fe20000400000 */
[----:B------:R-:W-:Y:S01]  /*47d50*/  LOP3.LUT P0, RZ, R2, 0x10, RZ, 0xc0, !PT ;  /* 0x0000001002ff7812 */ /* 0x000fe2000780c0ff */
[----:B-1----:R-:W5:-:S12]  /*47d60*/  LDL R9, [R1+0x25c] ;  /* 0x00025c0001097983 */ /* 0x002f580000100800 */
[----:B--2---:R-:W-:Y:S02]  /*47d70*/  @!P0 FMUL R12, R12, 16777216 ;  /* 0x4b8000000c0c8820 */ /* 0x004fe40000400000 */
[----:B------:R-:W-:Y:S02]  /*47d80*/  @!P0 FMUL R20, R20, 16777216 ;  /* 0x4b80000014148820 */ /* 0x000fe40000400000 */
[----:B---3--:R-:W-:Y:S01]  /*47d90*/  @!P0 FMUL R21, R21, 16777216 ;  /* 0x4b80000015158820 */ /* 0x008fe20000400000 */
[----:B------:R0:W-:Y:S04]  /*47da0*/  @!P0 STL [R1+0x298], R12 ;  /* 0x0002980c01008387 */ /* 0x0001e80000100800 */
[----:B0-----:R-:W2:Y:S01]  /*47db0*/  LDL R12, [R1+0x260] ;  /* 0x00026000010c7983 */ /* 0x001ea20000100800 */
[----:B------:R-:W-:-:S03]  /*47dc0*/  @!P0 FMUL R22, R22, 16777216 ;  /* 0x4b80000016168820 */ /* 0x000fc60000400000 */
[----:B------:R-:W-:Y:S01]  /*47dd0*/  @!P0 STL [R1+0x294], R20 ;  /* 0x0002941401008387 */ /* 0x000fe20000100800 */
[----:B------:R-:W-:-:S05]  /*47de0*/  @!P0 FMUL R6, R6, 16777216 ;  /* 0x4b80000006068820 */ /* 0x000fca0000400000 */
[----:B------:R0:W-:Y:S01]  /*47df0*/  @!P0 STL [R1+0x2c0], R6 ;  /* 0x0002c00601008387 */ /* 0x0001e20000100800 */
[----:B------:R-:W-:-:S03]  /*47e00*/  LOP3.LUT P5, RZ, R2, 0x8, RZ, 0xc0, !PT ;  /* 0x0000000802ff7812 */ /* 0x000fc600078ac0ff */
[----:B0-----:R-:W3:Y:S01]  /*47e10*/  LDL R6, [R1+0x264] ;  /* 0x0002640001067983 */ /* 0x001ee20000100800 */
[----:B------:R-:W-:-:S03]  /*47e20*/  @!P0 FMUL R7, R7, 16777216 ;  /* 0x4b80000007078820 */ /* 0x000fc60000400000 */
[----:B------:R-:W-:Y:S04]  /*47e30*/  @!P0 STL [R1+0x29c], R21 ;  /* 0x00029c1501008387 */ /* 0x000fe80000100800 */
[----:B------:R0:W-:Y:S04]  /*47e40*/  @!P0 STL [R1+0x2c8], R7 ;  /* 0x0002c80701008387 */ /* 0x0001e80000100800 */
[----:B0-----:R-:W3:Y:S01]  /*47e50*/  LDL R7, [R1+0x268] ;  /* 0x0002680001077983 */ /* 0x001ee20000100800 */
[----:B------:R-:W-:-:S03]  /*47e60*/  @!P0 FMUL R8, R8, 16777216 ;  /* 0x4b80000008088820 */ /* 0x000fc60000400000 */
[----:B------:R-:W-:Y:S04]  /*47e70*/  @!P0 STL [R1+0x2c4], R22 ;  /* 0x0002c41601008387 */ /* 0x000fe80000100800 */
[----:B------:R0:W-:Y:S01]  /*47e80*/  @!P0 STL [R1+0x2cc], R8 ;  /* 0x0002cc0801008387 */ /* 0x0001e20000100800 */
[----:B------:R-:W-:-:S03]  /*47e90*/  @!P0 FMUL R23, R23, 16777216 ;  /* 0x4b80000017178820 */ /* 0x000fc60000400000 */
[----:B0-----:R-:W3:Y:S01]  /*47ea0*/  LDL R8, [R1+0x26c] ;  /* 0x00026c0001087983 */ /* 0x001ee20000100800 */
[----:B------:R-:W-:Y:S02]  /*47eb0*/  @!P0 FMUL R24, R24, 16777216 ;  /* 0x4b80000018188820 */ /* 0x000fe40000400000 */
[----:B------:R-:W-:Y:S02]  /*47ec0*/  @!P0 FMUL R10, R10, 16777216 ;  /* 0x4b8000000a0a8820 */ /* 0x000fe40000400000 */
[----:B------:R-:W-:-:S03]  /*47ed0*/  @!P0 FMUL R28, R28, 16777216 ;  /* 0x4b8000001c1c8820 */ /* 0x000fc60000400000 */
[----:B------:R0:W-:Y:S01]  /*47ee0*/  @!P0 STL [R1+0x330], R10 ;  /* 0x0003300a01008387 */ /* 0x0001e20000100800 */
[----:B------:R-:W-:-:S03]  /*47ef0*/  @!P0 FMUL R29, R29, 16777216 ;  /* 0x4b8000001d1d8820 */ /* 0x000fc60000400000 */
[----:B0-----:R-:W3:Y:S04]  /*47f00*/  LDL R10, [R1+0x270] ;  /* 0x00027000010a7983 */ /* 0x001ee80000100800 */
[----:B------:R-:W-:Y:S01]  /*47f10*/  @!P0 STL [R1+0x334], R23 ;  /* 0x0003341701008387 */ /* 0x000fe20000100800 */
[----:B------:R-:W-:-:S03]  /*47f20*/  @!P0 FMUL R11, R11, 16777216 ;  /* 0x4b8000000b0b8820 */ /* 0x000fc60000400000 */
[----:B------:R-:W-:Y:S04]  /*47f30*/  @!P0 STL [R1+0x338], R24 ;  /* 0x0003381801008387 */ /* 0x000fe80000100800 */
[----:B------:R0:W-:Y:S01]  /*47f40*/  @!P0 STL [R1+0x33c], R28 ;  /* 0x00033c1c01008387 */ /* 0x0001e20000100800 */
[----:B------:R-:W-:Y:S02]  /*47f50*/  @!P0 FMUL R25, R25, 16777216 ;  /* 0x4b80000019198820 */ /* 0x000fe40000400000 */
[----:B------:R-:W-:Y:S01]  /*47f60*/  @!P0 FMUL R26, R26, 16777216 ;  /* 0x4b8000001a1a8820 */ /* 0x000fe20000400000 */
[----:B0-----:R-:W3:Y:S04]  /*47f70*/  LDL R28, [R1+0x274] ;  /* 0x00027400011c7983 */ /* 0x001ee80000100800 */
[----:B------:R0:W-:Y:S01]  /*47f80*/  @!P0 STL [R1+0x350], R29 ;  /* 0x0003501d01008387 */ /* 0x0001e20000100800 */
[----:B------:R-:W-:-:S03]  /*47f90*/  @!P0 FMUL R27, R27, 16777216 ;  /* 0x4b8000001b1b8820 */ /* 0x000fc60000400000 */
[----:B0-----:R-:W3:Y:S04]  /*47fa0*/  LDL R29, [R1+0x278] ;  /* 0x00027800011d7983 */ /* 0x001ee80000100800 */
[----:B------:R0:W-:Y:S01]  /*47fb0*/  @!P0 STL [R1+0x354], R11 ;  /* 0x0003540b01008387 */ /* 0x0001e20000100800 */
[----:B------:R-:W-:-:S03]  /*47fc0*/  @!P0 FMUL R5, R5, 16777216 ;  /* 0x4b80000005058820 */ /* 0x000fc60000400000 */
[----:B0-----:R-:W3:Y:S04]  /*47fd0*/  LDL R11, [R1+0x27c] ;  /* 0x00027c00010b7983 */ /* 0x001ee80000100800 */
[----:B------:R-:W-:Y:S04]  /*47fe0*/  @!P0 STL [R1+0x358], R25 ;  /* 0x0003581901008387 */ /* 0x000fe80000100800 */
[----:B------:R0:W-:Y:S04]  /*47ff0*/  @!P0 STL [R1+0x11c], R5 ;  /* 0x00011c0501008387 */ /* 0x0001e80000100800 */
[----:B------:R-:W-:Y:S04]  /*48000*/  @!P0 STL [R1+0x35c], R26 ;  /* 0x00035c1a01008387 */ /* 0x000fe80000100800 */
[----:B0-----:R-:W3:Y:S04]  /*48010*/  LDL R5, [R1+0x280] ;  /* 0x0002800001057983 */ /* 0x001ee80000100800 */
[----:B------:R-:W-:Y:S01]  /*48020*/  @!P0 STL [R1+0x380], R27 ;  /* 0x0003801b01008387 */ /* 0x000fe20000100800 */
[----:B----4-:R-:W-:-:S05]  /*48030*/  @!P5 FMUL R4, R4, 16777216 ;  /* 0x4b8000000404d820 */ /* 0x010fca0000400000 */
[----:B------:R0:W-:Y:S04]  /*48040*/  @!P5 STL [R1+0x258], R4 ;  /* 0x000258040100d387 */ /* 0x0001e80000100800 */
[----:B0-----:R-:W4:Y:S01]  /*48050*/  LDL R4, [R1+0x284] ;  /* 0x0002840001047983 */ /* 0x001f220000100800 */
[----:B------:R-:W-:Y:S02]  /*48060*/  @!P5 FMUL R13, R13, 16777216 ;  /* 0x4b8000000d0dd820 */ /* 0x000fe40000400000 */
[----:B-----5:R-:W-:-:S03]  /*48070*/  @!P5 FMUL R9, R9, 16777216 ;  /* 0x4b8000000909d820 */ /* 0x020fc60000400000 */
[----:B------:R-:W-:Y:S04]  /*48080*/  @!P5 STL [R1+0x254], R13 ;  /* 0x0002540d0100d387 */ /* 0x000fe80000100800 */
[----:B------:R-:W5:Y:S04]  /*48090*/  LDL R19, [R1+0x288] ;  /* 0x0002880001137983 */ /* 0x000f680000100800 */
[----:B------:R0:W-:Y:S01]  /*480a0*/  @!P5 STL [R1+0x25c], R9 ;  /* 0x00025c090100d387 */ /* 0x0001e20000100800 */
[----:B--2---:R-:W-:-:S03]  /*480b0*/  @!P5 FMUL R12, R12, 16777216 ;  /* 0x4b8000000c0cd820 */ /* 0x004fc60000400000 */
[----:B------:R-:W2:Y:S04]  /*480c0*/  LDL R20, [R1+0x290] ;  /* 0x0002900001147983 */ /* 0x000ea80000100800 */
[----:B------:R-:W2:Y:S04]  /*480d0*/  LDL R21, [R1+0x120] ;  /* 0x0001200001157983 */ /* 0x000ea80000100800 */
[----:B0-----:R-:W2:Y:S04]  /*480e0*/  LDL R9, [R1+0x28c] ;  /* 0x00028c0001097983 */ /* 0x001ea80000100800 */
[----:B------:R0:W-:Y:S04]  /*480f0*/  @!P5 STL [R1+0x260], R12 ;  /* 0x0002600c0100d387 */ /* 0x0001e80000100800 */
[----:B------:R-:W2:Y:S04]  /*48100*/  LDL R13, [R1+0x218] ;  /* 0x00021800010d7983 */ /* 0x000ea80000100800 */
[----:B------:R-:W2:Y:S01]  /*48110*/  LDL R22, [R1+0x214] ;  /* 0x0002140001167983 */ /* 0x000ea20000100800 */
[----:B---3--:R-:W-:-:S05]  /*48120*/  @!P5 FMUL R6, R6, 16777216 ;  /* 0x4b8000000606d820 */ /* 0x008fca0000400000 */
[----:B------:R1:W-:Y:S04]  /*48130*/  @!P5 STL [R1+0x264], R6 ;  /* 0x000264060100d387 */ /* 0x0003e80000100800 */
[----:B0-----:R-:W3:Y:S04]  /*48140*/  LDL R12, [R1+0x21c] ;  /* 0x00021c00010c7983 */ /* 0x001ee80000100800 */
[----:B-1----:R-:W3:Y:S01]  /*48150*/  LDL R6, [R1+0x220] ;  /* 0x0002200001067983 */ /* 0x002ee20000100800 */
[----:B------:R-:W-:-:S05]  /*48160*/  @!P5 FMUL R7, R7, 16777216 ;  /* 0x4b8000000707d820 */ /* 0x000fca0000400000 */
[----:B------:R0:W-:Y:S04]  /*48170*/  @!P5 STL [R1+0x268], R7 ;  /* 0x000268070100d387 */ /* 0x0001e80000100800 */
[----:B------:R-:W3:Y:S01]  /*48180*/  LDL R23, [R1+0x224] ;  /* 0x0002240001177983 */ /* 0x000ee20000100800 */
[----:B------:R-:W-:-:S05]  /*48190*/  @!P5 FMUL R8, R8, 16777216 ;  /* 0x4b8000000808d820 */ /* 0x000fca0000400000 */
[----:B------:R1:W-:Y:S04]  /*481a0*/  @!P5 STL [R1+0x26c], R8 ;  /* 0x00026c080100d387 */ /* 0x0003e80000100800 */
[----:B------:R-:W3:Y:S04]  /*481b0*/  LDL R24, [R1+0x228] ;  /* 0x0002280001187983 */ /* 0x000ee80000100800 */
[----:B0-----:R-:W3:Y:S01]  /*481c0*/  LDL R7, [R1+0x22c] ;  /* 0x00022c0001077983 */ /* 0x001ee20000100800 */
[----:B------:R-:W-:-:S05]  /*481d0*/  @!P5 FMUL R10, R10, 16777216 ;  /* 0x4b8000000a0ad820 */ /* 0x000fca0000400000 */
[----:B------:R0:W-:Y:S04]  /*481e0*/  @!P5 STL [R1+0x270], R10 ;  /* 0x0002700a0100d387 */ /* 0x0001e80000100800 */
[----:B-1----:R-:W3:Y:S04]  /*481f0*/  LDL R8, [R1+0x230] ;  /* 0x0002300001087983 */ /* 0x002ee80000100800 */
[----:B------:R-:W3:Y:S04]  /*48200*/  LDL R25, [R1+0x238] ;  /* 0x0002380001197983 */ /* 0x000ee80000100800 */
[----:B0-----:R-:W3:Y:S01]  /*48210*/  LDL R10, [R1+0x234] ;  /* 0x00023400010a7983 */ /* 0x001ee20000100800 */
[----:B------:R-:W-:-:S05]  /*48220*/  @!P5 FMUL R28, R28, 16777216 ;  /* 0x4b8000001c1cd820 */ /* 0x000fca0000400000 */
[----:B------:R0:W-:Y:S04]  /*48230*/  @!P5 STL [R1+0x274], R28 ;  /* 0x0002741c0100d387 */ /* 0x0001e80000100800 */
[----:B------:R-:W3:Y:S01]  /*48240*/  LDL R26, [R1+0x23c] ;  /* 0x00023c00011a7983 */ /* 0x000ee20000100800 */
[----:B------:R-:W-:-:S05]  /*48250*/  @!P5 FMUL R29, R29, 16777216 ;  /* 0x4b8000001d1dd820 */ /* 0x000fca0000400000 */
[----:B------:R1:W-:Y:S04]  /*48260*/  @!P5 STL [R1+0x278], R29 ;  /* 0x0002781d0100d387 */ /* 0x0003e80000100800 */
[----:B------:R-:W3:Y:S01]  /*48270*/  LDL R27, [R1+0x240] ;  /* 0x00024000011b7983 */ /* 0x000ee20000100800 */
[----:B------:R-:W-:-:S05]  /*48280*/  @!P5 FMUL R11, R11, 16777216 ;  /* 0x4b8000000b0bd820 */ /* 0x000fca0000400000 */
[----:B------:R1:W-:Y:S04]  /*48290*/  @!P5 STL [R1+0x27c], R11 ;  /* 0x00027c0b0100d387 */ /* 0x0003e80000100800 */
[----:B0-----:R-:W3:Y:S04]  /*482a0*/  LDL R28, [R1+0x244] ;  /* 0x00024400011c7983 */ /* 0x001ee80000100800 */
[----:B-1----:R-:W3:Y:S04]  /*482b0*/  LDL R29, [R1+0x24c] ;  /* 0x00024c00011d7983 */ /* 0x002ee80000100800 */
[----:B------:R-:W3:Y:S01]  /*482c0*/  LDL R11, [R1+0x248] ;  /* 0x00024800010b7983 */ /* 0x000ee20000100800 */
[----:B------:R-:W-:-:S05]  /*482d0*/  @!P5 FMUL R5, R5, 16777216 ;  /* 0x4b8000000505d820 */ /* 0x000fca0000400000 */
[----:B------:R0:W-:Y:S04]  /*482e0*/  @!P5 STL [R1+0x280], R5 ;  /* 0x000280050100d387 */ /* 0x0001e80000100800 */
[----:B0-----:R-:W3:Y:S01]  /*482f0*/  LDL R5, [R1+0x250] ;  /* 0x0002500001057983 */ /* 0x001ee20000100800 */
[----:B----4-:R-:W-:-:S05]  /*48300*/  @!P5 FMUL R4, R4, 16777216 ;  /* 0x4b8000000404d820 */ /* 0x010fca0000400000 */
[----:B------:R0:W-:Y:S04]  /*48310*/  @!P5 STL [R1+0x284], R4 ;  /* 0x000284040100d387 */ /* 0x0001e80000100800 */
[----:B0-----:R-:W4:Y:S01]  /*48320*/  LDL R4, [R1+0x124] ;  /* 0x0001240001047983 */ /* 0x001f220000100800 */
[----:B------:R-:W-:Y:S01]  /*48330*/  LOP3.LUT P1, RZ, R2, 0x4, RZ, 0xc0, !PT ;  /* 0x0000000402ff7812 */ /* 0x000fe2000782c0ff */
[----:B-----5:R-:W-:Y:S02]  /*48340*/  @!P5 FMUL R19, R19, 16777216 ;  /* 0x4b8000001313d820 */ /* 0x020fe40000400000 */
[----:B--2---:R-:W-:Y:S02]  /*48350*/  @!P5 FMUL R20, R20, 16777216 ;  /* 0x4b8000001414d820 */ /* 0x004fe40000400000 */
[----:B------:R-:W-:-:S02]  /*48360*/  @!P5 FMUL R21, R21, 16777216 ;  /* 0x4b8000001515d820 */ /* 0x000fc40000400000 */
[----:B------:R-:W-:-:S05]  /*48370*/  @!P5 FMUL R9, R9, 16777216 ;  /* 0x4b8000000909d820 */ /* 0x000fca0000400000 */
[----:B------:R0:W-:Y:S01]  /*48380*/  @!P5 STL [R1+0x28c], R9 ;  /* 0x00028c090100d387 */ /* 0x0001e20000100800 */
[----:B------:R-:W-:Y:S02]  /*48390*/  @!P1 FMUL R13, R13, 16777216 ;  /* 0x4b8000000d0d9820 */ /* 0x000fe40000400000 */
[----:B------:R-:W-:Y:S01]  /*483a0*/  @!P1 FMUL R22, R22, 16777216 ;  /* 0x4b80000016169820 */ /* 0x000fe20000400000 */
[----:B0-----:R-:W2:Y:S04]  /*483b0*/  LDL R9, [R1+0x1d4] ;  /* 0x0001d40001097983 */ /* 0x001ea80000100800 */
[----:B------:R-:W-:Y:S04]  /*483c0*/  @!P5 STL [R1+0x288], R19 ;  /* 0x000288130100d387 */ /* 0x000fe80000100800 */
[----:B------:R-:W-:Y:S01]  /*483d0*/  @!P5 STL [R1+0x120], R21 ;  /* 0x000120150100d387 */ /* 0x000fe20000100800 */
[----:B---3--:R-:W-:-:S03]  /*483e0*/  @!P1 FMUL R12, R12, 16777216 ;  /* 0x4b8000000c0c9820 */ /* 0x008fc60000400000 */
[----:B------:R-:W-:Y:S01]  /*483f0*/  @!P5 STL [R1+0x290], R20 ;  /* 0x000290140100d387 */ /* 0x000fe20000100800 */
[----:B------:R-:W-:-:S03]  /*48400*/  @!P1 FMUL R6, R6, 16777216 ;  /* 0x4b80000006069820 */ /* 0x000fc60000400000 */
[----:B------:R0:W-:Y:S04]  /*48410*/  @!P1 STL [R1+0x218], R13 ;  /* 0x0002180d01009387 */ /* 0x0001e80000100800 */
[----:B0-----:R-:W3:Y:S01]  /*48420*/  LDL R13, [R1+0x1d8] ;  /* 0x0001d800010d7983 */ /* 0x001ee20000100800 */
[----:B------:R-:W-:-:S03]  /*48430*/  @!P1 FMUL R23, R23, 16777216 ;  /* 0x4b80000017179820 */ /* 0x000fc60000400000 */
[----:B------:R-:W-:Y:S04]  /*48440*/  @!P1 STL [R1+0x214], R22 ;  /* 0x0002141601009387 */ /* 0x000fe80000100800 */
[----:B------:R0:W-:Y:S04]  /*48450*/  @!P1 STL [R1+0x21c], R12 ;  /* 0x00021c0c01009387 */ /* 0x0001e80000100800 */
[----:B0-----:R-:W5:Y:S01]  /*48460*/  LDL R12, [R1+0x1dc] ;  /* 0x0001dc00010c7983 */ /* 0x001f620000100800 */
[----:B------:R-:W-:-:S03]  /*48470*/  @!P1 FMUL R24, R24, 16777216 ;  /* 0x4b80000018189820 */ /* 0x000fc60000400000 */
[----:B------:R0:W-:Y:S01]  /*48480*/  @!P1 STL [R1+0x220], R6 ;  /* 0x0002200601009387 */ /* 0x0001e20000100800 */
[----:B------:R-:W-:-:S03]  /*48490*/  @!P1 FMUL R7, R7, 16777216 ;  /* 0x4b80000007079820 */ /* 0x000fc60000400000 */
[----:B0-----:R-:W5:Y:S04]  /*484a0*/  LDL R6, [R1+0x1e0] ;  /* 0x0001e00001067983 */ /* 0x001f680000100800 */
[----:B------:R-:W-:Y:S01]  /*484b0*/  @!P1 STL [R1+0x224], R23 ;  /* 0x0002241701009387 */ /* 0x000fe20000100800 */
[----:B------:R-:W-:-:S03]  /*484c0*/  @!P1 FMUL R8, R8, 16777216 ;  /* 0x4b80000008089820 */ /* 0x000fc60000400000 */
[----:B------:R-:W-:Y:S01]  /*484d0*/  @!P1 STL [R1+0x228], R24 ;  /* 0x0002281801009387 */ /* 0x000fe20000100800 */
[----:B------:R-:W-:-:S03]  /*484e0*/  @!P1 FMUL R25, R25, 16777216 ;  /* 0x4b80000019199820 */ /* 0x000fc60000400000 */
[----:B------:R0:W-:Y:S01]  /*484f0*/  @!P1 STL [R1+0x22c], R7 ;  /* 0x00022c0701009387 */ /* 0x0001e20000100800 */
[----:B------:R-:W-:-:S03]  /*48500*/  @!P1 FMUL R10, R10, 16777216 ;  /* 0x4b8000000a0a9820 */ /* 0x000fc60000400000 */
[----:B0-----:R-:W5:Y:S04]  /*48510*/  LDL R7, [R1+0x1e4] ;  /* 0x0001e40001077983 */ /* 0x001f680000100800 */
[----:B------:R0:W-:Y:S01]  /*48520*/  @!P1 STL [R1+0x230], R8 ;  /* 0x0002300801009387 */ /* 0x0001e20000100800 */
[----:B------:R-:W-:-:S03]  /*48530*/  @!P1 FMUL R26, R26, 16777216 ;  /* 0x4b8000001a1a9820 */ /* 0x000fc60000400000 */
[----:B0-----:R-:W5:Y:S04]  /*48540*/  LDL R8, [R1+0x1e8] ;  /* 0x0001e80001087983 */ /* 0x001f680000100800 */
[----:B------:R0:W-:Y:S01]  /*48550*/  @!P1 STL [R1+0x234], R10 ;  /* 0x0002340a01009387 */ /* 0x0001e20000100800 */
[----:B------:R-:W-:-:S03]  /*48560*/  @!P1 FMUL R27, R27, 16777216 ;  /* 0x4b8000001b1b9820 */ /* 0x000fc60000400000 */
[----:B0-----:R-:W5:Y:S04]  /*48570*/  LDL R10, [R1+0x1ec] ;  /* 0x0001ec00010a7983 */ /* 0x001f680000100800 */
[----:B------:R-:W-:Y:S04]  /*48580*/  @!P1 STL [R1+0x238], R25 ;  /* 0x0002381901009387 */ /* 0x000fe80000100800 */
[----:B------:R-:W-:Y:S01]  /*48590*/  @!P1 STL [R1+0x23c], R26 ;  /* 0x00023c1a01009387 */ /* 0x000fe20000100800 */
[----:B------:R-:W-:Y:S02]  /*485a0*/  @!P1 FMUL R28, R28, 16777216 ;  /* 0x4b8000001c1c9820 */ /* 0x000fe40000400000 */
[----:B------:R-:W-:-:S05]  /*485b0*/  @!P1 FMUL R11, R11, 16777216 ;  /* 0x4b8000000b0b9820 */ /* 0x000fca0000400000 */
[----:B------:R0:W-:Y:S04]  /*485c0*/  @!P1 STL [R1+0x248], R11 ;  /* 0x0002480b01009387 */ /* 0x0001e80000100800 */
[----:B------:R-:W-:Y:S01]  /*485d0*/  @!P1 STL [R1+0x240], R27 ;  /* 0x0002401b01009387 */ /* 0x000fe20000100800 */
[----:B------:R-:W-:-:S03]  /*485e0*/  @!P1 FMUL R29, R29, 16777216 ;  /* 0x4b8000001d1d9820 */ /* 0x000fc60000400000 */
[----:B0-----:R-:W5:Y:S01]  /*485f0*/  LDL R11, [R1+0x1f0] ;  /* 0x0001f000010b7983 */ /* 0x001f620000100800 */
[----:B------:R-:W-:-:S03]  /*48600*/  @!P1 FMUL R5, R5, 16777216 ;  /* 0x4b80000005059820 */ /* 0x000fc60000400000 */
[----:B------:R-:W-:Y:S04]  /*48610*/  @!P1 STL [R1+0x244], R28 ;  /* 0x0002441c01009387 */ /* 0x000fe80000100800 */
[----:B------:R0:W-:Y:S04]  /*48620*/  @!P1 STL [R1+0x250], R5 ;  /* 0x0002500501009387 */ /* 0x0001e80000100800 */
[----:B0-----:R-:W5:Y:S04]  /*48630*/  LDL R5, [R1+0x1f4] ;  /* 0x0001f40001057983 */ /* 0x001f680000100800 */
[----:B------:R-:W-:Y:S01]  /*48640*/  @!P1 STL [R1+0x24c], R29 ;  /* 0x00024c1d01009387 */ /* 0x000fe20000100800 */
[----:B----4-:R-:W-:-:S05]  /*48650*/  @!P1 FMUL R4, R4, 16777216 ;  /* 0x4b80000004049820 */ /* 0x010fca0000400000 */
[----:B------:R0:W-:Y:S01]  /*48660*/  @!P1 STL [R1+0x124], R4 ;  /* 0x0001240401009387 */ /* 0x0001e20000100800 */
[----:B------:R-:W-:-:S03]  /*48670*/  LOP3.LUT P0, RZ, R2, 0x2, RZ, 0xc0, !PT ;  /* 0x0000000202ff7812 */ /* 0x000fc6000780c0ff */
[----:B------:R-:W4:Y:S04]  /*48680*/  LDL R18, [R1+0x1fc] ;  /* 0x0001fc0001127983 */ /* 0x000f280000100800 */
[----:B------:R-:W4:Y:S04]  /*48690*/  LDL R19, [R1+0x200] ;  /* 0x0002000001137983 */ /* 0x000f280000100800 */
[----:B0-----:R-:W4:Y:S04]  /*486a0*/  LDL R4, [R1+0x1f8] ;  /* 0x0001f80001047983 */ /* 0x001f280000100800 */
[----:B------:R-:W4:Y:S01]  /*486b0*/  LDL R20, [R1+0x204] ;  /* 0x0002040001147983 */ /* 0x000f220000100800 */
[----:B--2---:R-:W-:-:S05]  /*486c0*/  @!P0 FMUL R9, R9, 16777216 ;  /* 0x4b80000009098820 */ /* 0x004fca0000400000 */
[----:B------:R0:W-:Y:S04]  /*486d0*/  @!P0 STL [R1+0x1d4], R9 ;  /* 0x0001d40901008387 */ /* 0x0001e80000100800 */
[----:B------:R-:W2:Y:S04]  /*486e0*/  LDL R21, [R1+0x208] ;  /* 0x0002080001157983 */ /* 0x000ea80000100800 */
[----:B------:R-:W2:Y:S04]  /*486f0*/  LDL R27, [R1+0x210] ;  /* 0x00021000011b7983 */ /* 0x000ea80000100800 */
[----:B0-----:R-:W2:Y:S04]  /*48700*/  LDL R9, [R1+0x20c] ;  /* 0x00020c0001097983 */ /* 0x001ea80000100800 */
[----:B------:R-:W2:Y:S01]  /*48710*/  LDL R22, [R1+0x128] ;  /* 0x0001280001167983 */ /* 0x000ea20000100800 */
[----:B---3--:R-:W-:-:S05]  /*48720*/  @!P0 FMUL R13, R13, 16777216 ;  /* 0x4b8000000d0d8820 */ /* 0x008fca0000400000 */
[----:B------:R0:W-:Y:S04]  /*48730*/  @!P0 STL [R1+0x1d8], R13 ;  /* 0x0001d80d01008387 */ /* 0x0001e80000100800 */
[----:B------:R-:W3:Y:S01]  /*48740*/  LDL R23, [R1+0x194] ;  /* 0x0001940001177983 */ /* 0x000ee20000100800 */
[----:B-----5:R-:W-:-:S05]  /*48750*/  @!P0 FMUL R12, R12, 16777216 ;  /* 0x4b8000000c0c8820 */ /* 0x020fca0000400000 */
[----:B------:R1:W-:Y:S04]  /*48760*/  @!P0 STL [R1+0x1dc], R12 ;  /* 0x0001dc0c01008387 */ /* 0x0003e80000100800 */
[----:B------:R-:W5:Y:S04]  /*48770*/  LDL R24, [R1+0x198] ;  /* 0x0001980001187983 */ /* 0x000f680000100800 */
[----:B------:R-:W5:Y:S01]  /*48780*/  LDL R28, [R1+0x19c] ;  /* 0x00019c00011c7983 */ /* 0x000f620000100800 */
[----:B------:R-:W-:-:S05]  /*48790*/  @!P0 FMUL R6, R6, 16777216 ;  /* 0x4b80000006068820 */ /* 0x000fca0000400000 */
[----:B------:R1:W-:Y:S04]  /*487a0*/  @!P0 STL [R1+0x1e0], R6 ;  /* 0x0001e00601008387 */ /* 0x0003e80000100800 */
[----:B0-----:R-:W5:Y:S04]  /*487b0*/  LDL R13, [R1+0x1a0] ;  /* 0x0001a000010d7983 */ /* 0x001f680000100800 */
[----:B-1----:R-:W5:Y:S04]  /*487c0*/  LDL R12, [R1+0x1a4] ;  /* 0x0001a400010c7983 */ /* 0x002f680000100800 */
[----:B------:R-:W5:Y:S01]  /*487d0*/  LDL R25, [R1+0x1a8] ;  /* 0x0001a80001197983 */ /* 0x000f620000100800 */
[----:B------:R-:W-:-:S05]  /*487e0*/  @!P0 FMUL R7, R7, 16777216 ;  /* 0x4b80000007078820 */ /* 0x000fca0000400000 */
[----:B------:R0:W-:Y:S04]  /*487f0*/  @!P0 STL [R1+0x1e4], R7 ;  /* 0x0001e40701008387 */ /* 0x0001e80000100800 */
[----:B------:R-:W5:Y:S01]  /*48800*/  LDL R26, [R1+0x1ac] ;  /* 0x0001ac00011a7983 */ /* 0x000f620000100800 */
[----:B------:R-:W-:-:S05]  /*48810*/  @!P0 FMUL R8, R8, 16777216 ;  /* 0x4b80000008088820 */ /* 0x000fca0000400000 */
[----:B------:R-:W-:Y:S04]  /*48820*/  @!P0 STL [R1+0x1e8], R8 ;  /* 0x0001e80801008387 */ /* 0x000fe80000100800 */
[----:B------:R-:W5:Y:S01]  /*48830*/  LDL R29, [R1+0x1b0] ;  /* 0x0001b000011d7983 */ /* 0x000f620000100800 */
[----:B------:R-:W-:-:S05]  /*48840*/  @!P0 FMUL R10, R10, 16777216 ;  /* 0x4b8000000a0a8820 */ /* 0x000fca0000400000 */
[----:B------:R1:W-:Y:S04]  /*48850*/  @!P0 STL [R1+0x1ec], R10 ;  /* 0x0001ec0a01008387 */ /* 0x0003e80000100800 */
[----:B------:R-:W5:Y:S04]  /*48860*/  LDL R6, [R1+0x1b4] ;  /* 0x0001b40001067983 */ /* 0x000f680000100800 */
[----:B0-----:R-:W5:Y:S04]  /*48870*/  LDL R7, [R1+0x1bc] ;  /* 0x0001bc0001077983 */ /* 0x001f680000100800 */
[----:B-1----:R-:W5:Y:S01]  /*48880*/  LDL R10, [R1+0x1b8] ;  /* 0x0001b800010a7983 */ /* 0x002f620000100800 */
[----:B------:R-:W-:-:S05]  /*48890*/  @!P0 FMUL R11, R11, 16777216 ;  /* 0x4b8000000b0b8820 */ /* 0x000fca0000400000 */
[----:B------:R0:W-:Y:S04]  /*488a0*/  @!P0 STL [R1+0x1f0], R11 ;  /* 0x0001f00b01008387 */ /* 0x0001e80000100800 */
[----:B------:R-:W5:Y:S04]  /*488b0*/  LDL R8, [R1+0x1c4] ;  /* 0x0001c40001087983 */ /* 0x000f680000100800 */
[----:B0-----:R-:W5:Y:S01]  /*488c0*/  LDL R11, [R1+0x1c0] ;  /* 0x0001c000010b7983 */ /* 0x001f620000100800 */
[----:B------:R-:W-:-:S05]  /*488d0*/  @!P0 FMUL R5, R5, 16777216 ;  /* 0x4b80000005058820 */ /* 0x000fca0000400000 */
[----:B------:R0:W-:Y:S04]  /*488e0*/  @!P0 STL [R1+0x1f4], R5 ;  /* 0x0001f40501008387 */ /* 0x0001e80000100800 */
[----:B0-----:R-:W5:Y:S01]  /*488f0*/  LDL R5, [R1+0x1c8] ;  /* 0x0001c80001057983 */ /* 0x001f620000100800 */
[----:B----4-:R-:W-:-:S05]  /*48900*/  @!P0 FMUL R4, R4, 16777216 ;  /* 0x4b80000004048820 */ /* 0x010fca0000400000 */
[----:B------:R0:W-:Y:S04]  /*48910*/  @!P0 STL [R1+0x1f8], R4 ;  /* 0x0001f80401008387 */ /* 0x0001e80000100800 */
[----:B0-----:R-:W4:Y:S01]  /*48920*/  LDL R4, [R1+0x1cc] ;  /* 0x0001cc0001047983 */ /* 0x001f220000100800 */
[----:B------:R-:W-:Y:S01]  /*48930*/  LOP3.LUT P5, RZ, R2, 0x1, RZ, 0xc0, !PT ;  /* 0x0000000102ff7812 */ /* 0x000fe200078ac0ff */
[----:B------:R-:W-:Y:S02]  /*48940*/  @!P0 FMUL R18, R18, 16777216 ;  /* 0x4b80000012128820 */ /* 0x000fe40000400000 */
[----:B------:R-:W-:Y:S02]  /*48950*/  @!P0 FMUL R19, R19, 16777216 ;  /* 0x4b80000013138820 */ /* 0x000fe40000400000 */
[----:B------:R-:W-:Y:S01]  /*48960*/  @!P0 FMUL R20, R20, 16777216 ;  /* 0x4b80000014148820 */ /* 0x000fe20000400000 */
[----:B------:R-:W-:Y:S01]  /*48970*/  @!P0 STL [R1+0x1fc], R18 ;  /* 0x0001fc1201008387 */ /* 0x000fe20000100800 */
[----:B--2---:R-:W-:-:S02]  /*48980*/  @!P0 FMUL R21, R21, 16777216 ;  /* 0x4b80000015158820 */ /* 0x004fc40000400000 */
[----:B------:R-:W-:Y:S01]  /*48990*/  @!P0 FMUL R9, R9, 16777216 ;  /* 0x4b80000009098820 */ /* 0x000fe20000400000 */
[----:B------:R-:W-:Y:S01]  /*489a0*/  @!P0 STL [R1+0x200], R19 ;  /* 0x0002001301008387 */ /* 0x000fe20000100800 */
[----:B------:R-:W-:Y:S02]  /*489b0*/  @!P0 FMUL R27, R27, 16777216 ;  /* 0x4b8000001b1b8820 */ /* 0x000fe40000400000 */
[----:B------:R-:W-:Y:S01]  /*489c0*/  @!P0 FMUL R22, R22, 16777216 ;  /* 0x4b80000016168820 */ /* 0x000fe20000400000 */
[----:B------:R0:W-:Y:S04]  /*489d0*/  @!P0 STL [R1+0x20c], R9 ;  /* 0x00020c0901008387 */ /* 0x0001e80000100800 */
[----:B------:R-:W-:Y:S04]  /*489e0*/  @!P0 STL [R1+0x204], R20 ;  /* 0x0002041401008387 */ /* 0x000fe80000100800 */
[----:B0-----:R-:W2:Y:S01]  /*489f0*/  LDL R9, [R1+0x1d0] ;  /* 0x0001d00001097983 */ /* 0x001ea20000100800 */
[----:B---3--:R-:W-:-:S03]  /*48a00*/  @!P5 FMUL R23, R23, 16777216 ;  /* 0x4b8000001717d820 */ /* 0x008fc60000400000 */
[----:B------:R-:W-:Y:S04]  /*48a10*/  @!P0 STL [R1+0x208], R21 ;  /* 0x0002081501008387 */ /* 0x000fe80000100800 */
[----:B------:R0:W-:Y:S04]  /*48a20*/  @!P0 STL [R1+0x210], R27 ;  /* 0x0002101b01008387 */ /* 0x0001e80000100800 */
[----:B0-----:R-:W3:Y:S01]  /*48a30*/  LDL R27, [R1+0x130] ;  /* 0x00013000011b7983 */ /* 0x001ee20000100800 */
[----:B-----5:R-:W-:-:S03]  /*48a40*/  @!P5 FMUL R24, R24, 16777216 ;  /* 0x4b8000001818d820 */ /* 0x020fc60000400000 */
[----:B------:R-:W-:Y:S01]  /*48a50*/  @!P0 STL [R1+0x128], R22 ;  /* 0x0001281601008387 */ /* 0x000fe20000100800 */
[----:B------:R-:W-:-:S03]  /*48a60*/  @!P5 FMUL R28, R28, 16777216 ;  /* 0x4b8000001c1cd820 */ /* 0x000fc60000400000 */
[----:B------:R-:W-:Y:S04]  /*48a70*/  @!P5 STL [R1+0x194], R23 ;  /* 0x000194170100d387 */ /* 0x000fe80000100800 */
[----:B------:R-:W-:Y:S01]  /*48a80*/  @!P5 STL [R1+0x198], R24 ;  /* 0x000198180100d387 */ /* 0x000fe20000100800 */
[----:B------:R-:W-:-:S03]  /*48a90*/  @!P5 FMUL R13, R13, 16777216 ;  /* 0x4b8000000d0dd820 */ /* 0x000fc60000400000 */
[----:B------:R0:W-:Y:S01]  /*48aa0*/  @!P5 STL [R1+0x19c], R28 ;  /* 0x00019c1c0100d387 */ /* 0x0001e20000100800 */
[----:B------:R-:W-:Y:S02]  /*48ab0*/  @!P5 FMUL R12, R12, 16777216 ;  /* 0x4b8000000c0cd820 */ /* 0x000fe40000400000 */
[----:B------:R-:W-:Y:S01]  /*48ac0*/  @!P5 FMUL R25, R25, 16777216 ;  /* 0x4b8000001919d820 */ /* 0x000fe20000400000 */
        /* <DEDUP_REMOVED lines=11> */
[----:B------:R0:W-:Y:S01]  /*48b80*/  @!P5 STL [R1+0x1b8], R10 ;  /* 0x0001b80a0100d387 */ /* 0x0001e20000100800 */
[----:B------:R-:W-:-:S03]  /*48b90*/  @!P5 FMUL R7, R7, 16777216 ;  /* 0x4b8000000707d820 */ /* 0x000fc60000400000 */
[----:B------:R-:W-:Y:S04]  /*48ba0*/  @!P5 STL [R1+0x1b0], R29 ;  /* 0x0001b01d0100d387 */ /* 0x000fe80000100800 */
[----:B0-----:R-:W5:Y:S04]  /*48bb0*/  LDL R10, [R1+0x160] ;  /* 0x00016000010a7983 */ /* 0x001f680000100800 */
[----:B------:R-:W-:Y:S01]  /*48bc0*/  @!P5 STL [R1+0x1b4], R6 ;  /* 0x0001b4060100d387 */ /* 0x000fe20000100800 */
[----:B------:R-:W-:-:S05]  /*48bd0*/  @!P5 FMUL R11, R11, 16777216 ;  /* 0x4b8000000b0bd820 */ /* 0x000fca0000400000 */
[----:B------:R0:W-:Y:S01]  /*48be0*/  @!P5 STL [R1+0x1c0], R11 ;  /* 0x0001c00b0100d387 */ /* 0x0001e20000100800 */
[----:B------:R-:W-:-:S03]  /*48bf0*/  @!P5 FMUL R8, R8, 16777216 ;  /* 0x4b8000000808d820 */ /* 0x000fc60000400000 */
[----:B0-----:R-:W5:Y:S01]  /*48c00*/  LDL R11, [R1+0x164] ;  /* 0x00016400010b7983 */ /* 0x001f620000100800 */
[----:B------:R-:W-:-:S03]  /*48c10*/  @!P5 FMUL R5, R5, 16777216 ;  /* 0x4b8000000505d820 */ /* 0x000fc60000400000 */
[----:B------:R-:W-:Y:S04]  /*48c20*/  @!P5 STL [R1+0x1bc], R7 ;  /* 0x0001bc070100d387 */ /* 0x000fe80000100800 */
[----:B------:R0:W-:Y:S04]  /*48c30*/  @!P5 STL [R1+0x1c8], R5 ;  /* 0x0001c8050100d387 */ /* 0x0001e80000100800 */
[----:B0-----:R-:W5:Y:S04]  /*48c40*/  LDL R5, [R1+0x168] ;  /* 0x0001680001057983 */ /* 0x001f680000100800 */
[----:B------:R0:W-:Y:S04]  /*48c50*/  @!P5 STL [R1+0x1c4], R8 ;  /* 0x0001c4080100d387 */ /* 0x0001e80000100800 */
[----:B------:R-:W5:Y:S04]  /*48c60*/  LDL R29, [R1+0x16c] ;  /* 0x00016c00011d7983 */ /* 0x000f680000100800 */
[----:B------:R-:W5:Y:S04]  /*48c70*/  LDL R6, [R1+0x170] ;  /* 0x0001700001067983 */ /* 0x000f680000100800 */
[----:B------:R-:W5:Y:S01]  /*48c80*/  LDL R7, [R1+0x174] ;  /* 0x0001740001077983 */ /* 0x000f620000100800 */
[----:B----4-:R-:W-:-:S05]  /*48c90*/  @!P5 FMUL R4, R4, 16777216 ;  /* 0x4b8000000404d820 */ /* 0x010fca0000400000 */
[----:B------:R1:W-:Y:S01]  /*48ca0*/  @!P5 STL [R1+0x1cc], R4 ;  /* 0x0001cc040100d387 */ /* 0x0003e20000100800 */
[----:B------:R-:W-:-:S03]  /*48cb0*/  LOP3.LUT P0, RZ, R2, 0x8000000, RZ, 0xc0, !PT ;  /* 0x0800000002ff7812 */ /* 0x000fc6000780c0ff */
[----:B0-----:R-:W4:Y:S04]  /*48cc0*/  LDL R8, [R1+0x178] ;  /* 0x0001780001087983 */ /* 0x001f280000100800 */
[----:B-1----:R-:W4:Y:S01]  /*48cd0*/  LDL R4, [R1+0x17c] ;  /* 0x00017c0001047983 */ /* 0x002f220000100800 */
[----:B--2---:R-:W-:-:S05]  /*48ce0*/  @!P5 FMUL R9, R9, 16777216 ;  /* 0x4b8000000909d820 */ /* 0x004fca0000400000 */
[----:B------:R0:W-:Y:S04]  /*48cf0*/  @!P5 STL [R1+0x1d0], R9 ;  /* 0x0001d0090100d387 */ /* 0x0001e80000100800 */
[----:B0-----:R-:W2:Y:S01]  /*48d00*/  LDL R9, [R1+0x180] ;  /* 0x0001800001097983 */ /* 0x001ea20000100800 */
[----:B---3--:R-:W-:-:S05]  /*48d10*/  @!P5 FMUL R27, R27, 16777216 ;  /* 0x4b8000001b1bd820 */ /* 0x008fca0000400000 */
[----:B------:R-:W-:Y:S04]  /*48d20*/  @!P5 STL [R1+0x130], R27 ;  /* 0x0001301b0100d387 */ /* 0x000fe80000100800 */
[----:B------:R-:W3:Y:S01]  /*48d30*/  LDL R18, [R1+0x184] ;  /* 0x0001840001127983 */ /* 0x000ee20000100800 */
[----:B-----5:R-:W-:-:S05]  /*48d40*/  @!P0 FMUL R28, R28, 16777216 ;  /* 0x4b8000001c1c8820 */ /* 0x020fca0000400000 */
[----:B------:R-:W-:Y:S04]  /*48d50*/  @!P0 STL [R1+0x154], R28 ;  /* 0x0001541c01008387 */ /* 0x000fe80000100800 */
[----:B------:R-:W5:Y:S01]  /*48d60*/  LDL R19, [R1+0x188] ;  /* 0x0001880001137983 */ /* 0x000f620000100800 */
[----:B------:R-:W-:-:S05]  /*48d70*/  @!P0 FMUL R13, R13, 16777216 ;  /* 0x4b8000000d0d8820 */ /* 0x000fca0000400000 */
[----:B------:R0:W-:Y:S04]  /*48d80*/  @!P0 STL [R1+0x158], R13 ;  /* 0x0001580d01008387 */ /* 0x0001e80000100800 */
[----:B------:R-:W5:Y:S01]  /*48d90*/  LDL R20, [R1+0x18c] ;  /* 0x00018c0001147983 */ /* 0x000f620000100800 */
[----:B------:R-:W-:-:S05]  /*48da0*/  @!P0 FMUL R12, R12, 16777216 ;  /* 0x4b8000000c0c8820 */ /* 0x000fca0000400000 */
[----:B------:R1:W-:Y:S04]  /*48db0*/  @!P0 STL [R1+0x15c], R12 ;  /* 0x00015c0c01008387 */ /* 0x0003e80000100800 */
[----:B------:R-:W5:Y:S04]  /*48dc0*/  LDL R26, [R1+0x12c] ;  /* 0x00012c00011a7983 */ /* 0x000f680000100800 */
[----:B------:R-:W5:Y:S04]  /*48dd0*/  LDL R25, [R1+0x190] ;  /* 0x0001900001197983 */ /* 0x000f680000100800 */
[----:B0-----:R-:W5:Y:S01]  /*48de0*/  LDL R13, [R1+0xd4] ;  /* 0x0000d400010d7983 */ /* 0x001f620000100800 */
[----:B------:R-:W-:-:S05]  /*48df0*/  @!P0 FMUL R10, R10, 16777216 ;  /* 0x4b8000000a0a8820 */ /* 0x000fca0000400000 */
[----:B------:R0:W-:Y:S04]  /*48e00*/  @!P0 STL [R1+0x160], R10 ;  /* 0x0001600a01008387 */ /* 0x0001e80000100800 */
[----:B-1----:R-:W5:Y:S04]  /*48e10*/  LDL R12, [R1+0xe0] ;  /* 0x0000e000010c7983 */ /* 0x002f680000100800 */
[----:B0-----:R-:W5:Y:S01]  /*48e20*/  LDL R10, [R1+0xdc] ;  /* 0x0000dc00010a7983 */ /* 0x001f620000100800 */
[----:B------:R-:W-:-:S05]  /*48e30*/  @!P0 FMUL R11, R11, 16777216 ;  /* 0x4b8000000b0b8820 */ /* 0x000fca0000400000 */
[----:B------:R0:W-:Y:S04]  /*48e40*/  @!P0 STL [R1+0x164], R11 ;  /* 0x0001640b01008387 */ /* 0x0001e80000100800 */
[----:B0-----:R-:W5:Y:S01]  /*48e50*/  LDL R11, [R1+0xe4] ;  /* 0x0000e400010b7983 */ /* 0x001f620000100800 */
[----:B------:R-:W-:-:S05]  /*48e60*/  @!P0 FMUL R5, R5, 16777216 ;  /* 0x4b80000005058820 */ /* 0x000fca0000400000 */
[----:B------:R0:W-:Y:S01]  /*48e70*/  @!P0 STL [R1+0x168], R5 ;  /* 0x0001680501008387 */ /* 0x0001e20000100800 */
[----:B------:R-:W-:Y:S02]  /*48e80*/  @!P0 FMUL R29, R29, 16777216 ;  /* 0x4b8000001d1d8820 */ /* 0x000fe40000400000 */
[----:B------:R-:W-:Y:S01]  /*48e90*/  @!P0 FMUL R6, R6, 16777216 ;  /* 0x4b80000006068820 */ /* 0x000fe20000400000 */
[----:B0-----:R-:W5:Y:S01]  /*48ea0*/  LDL R5, [R1+0xe8] ;  /* 0x0000e80001057983 */ /* 0x001f620000100800 */
[----:B------:R-:W-:-:S03]  /*48eb0*/  @!P0 FMUL R7, R7, 16777216 ;  /* 0x4b80000007078820 */ /* 0x000fc60000400000 */
[----:B------:R-:W-:Y:S04]  /*48ec0*/  @!P0 STL [R1+0x16c], R29 ;  /* 0x00016c1d01008387 */ /* 0x000fe80000100800 */
[----:B------:R-:W-:Y:S01]  /*48ed0*/  @!P0 STL [R1+0x170], R6 ;  /* 0x0001700601008387 */ /* 0x000fe20000100800 */
[----:B----4-:R-:W-:-:S05]  /*48ee0*/  @!P0 FMUL R4, R4, 16777216 ;  /* 0x4b80000004048820 */ /* 0x010fca0000400000 */
[----:B------:R0:W-:Y:S04]  /*48ef0*/  @!P0 STL [R1+0x17c], R4 ;  /* 0x00017c0401008387 */ /* 0x0001e80000100800 */
[----:B------:R1:W-:Y:S04]  /*48f00*/  @!P0 STL [R1+0x174], R7 ;  /* 0x0001740701008387 */ /* 0x0003e80000100800 */
[----:B0-----:R-:W4:Y:S01]  /*48f10*/  LDL R4, [R1+0xec] ;  /* 0x0000ec0001047983 */ /* 0x001f220000100800 */
[----:B------:R-:W-:Y:S01]  /*48f20*/  @!P0 FMUL R8, R8, 16777216 ;  /* 0x4b80000008088820 */ /* 0x000fe20000400000 */
[----:B------:R-:W-:-:S04]  /*48f30*/  LOP3.LUT P1, RZ, R2, 0x10000000, RZ, 0xc0, !PT ;  /* 0x1000000002ff7812 */ /* 0x000fc8000782c0ff */
[----:B------:R0:W-:Y:S04]  /*48f40*/  @!P0 STL [R1+0x178], R8 ;  /* 0x0001780801008387 */ /* 0x0001e80000100800 */
[----:B------:R-:W4:Y:S01]  /*48f50*/  LDL R21, [R1+0xf0] ;  /* 0x0000f00001157983 */ /* 0x000f220000100800 */
[----:B--2---:R-:W-:-:S03]  /*48f60*/  @!P0 FMUL R9, R9, 16777216 ;  /* 0x4b80000009098820 */ /* 0x004fc60000400000 */
[----:B------:R-:W2:Y:S04]  /*48f70*/  LDL R22, [R1+0xf4] ;  /* 0x0000f40001167983 */ /* 0x000ea80000100800 */
[----:B------:R-:W2:Y:S04]  /*48f80*/  LDL R23, [R1+0xf8] ;  /* 0x0000f80001177983 */ /* 0x000ea80000100800 */
[----:B------:R0:W-:Y:S01]  /*48f90*/  @!P0 STL [R1+0x180], R9 ;  /* 0x0001800901008387 */ /* 0x0001e20000100800 */
[----:B---3--:R-:W-:-:S03]  /*48fa0*/  @!P0 FMUL R18, R18, 16777216 ;  /* 0x4b80000012128820 */ /* 0x008fc60000400000 */
[----:B------:R-:W3:Y:S04]  /*48fb0*/  LDL R24, [R1+0xfc] ;  /* 0x0000fc0001187983 */ /* 0x000ee80000100800 */
[----:B------:R-:W3:Y:S04]  /*48fc0*/  LDL R27, [R1+0x100] ;  /* 0x00010000011b7983 */ /* 0x000ee80000100800 */
[----:B------:R-:W3:Y:S04]  /*48fd0*/  LDL R28, [R1+0x104] ;  /* 0x00010400011c7983 */ /* 0x000ee80000100800 */
[----:B------:R-:W3:Y:S04]  /*48fe0*/  LDL R29, [R1+0x108] ;  /* 0x00010800011d7983 */ /* 0x000ee80000100800 */
[----:B------:R-:W3:Y:S04]  /*48ff0*/  LDL R6, [R1+0x10c] ;  /* 0x00010c0001067983 */ /* 0x000ee80000100800 */
[----:B-1----:R-:W3:Y:S04]  /*49000*/  LDL R7, [R1+0x140] ;  /* 0x0001400001077983 */ /* 0x002ee80000100800 */
[----:B0-----:R-:W3:Y:S01]  /*49010*/  LDL R8, [R1+0x150] ;  /* 0x0001500001087983 */ /* 0x001ee20000100800 */
[----:B-----5:R-:W-:-:S03]  /*49020*/  @!P0 FMUL R19, R19, 16777216 ;  /* 0x4b80000013138820 */ /* 0x020fc60000400000 */
[----:B------:R-:W5:Y:S04]  /*49030*/  LDL R9, [R1+0x138] ;  /* 0x0001380001097983 */ /* 0x000f680000100800 */
[----:B------:R-:W-:Y:S04]  /*49040*/  @!P0 STL [R1+0x184], R18 ;  /* 0x0001841201008387 */ /* 0x000fe80000100800 */
[----:B------:R-:W-:Y:S01]  /*49050*/  @!P0 STL [R1+0x188], R19 ;  /* 0x0001881301008387 */ /* 0x000fe20000100800 */
[----:B------:R-:W-:Y:S02]  /*49060*/  @!P0 FMUL R20, R20, 16777216 ;  /* 0x4b80000014148820 */ /* 0x000fe40000400000 */
[----:B------:R-:W-:-:S02]  /*49070*/  @!P0 FMUL R26, R26, 16777216 ;  /* 0x4b8000001a1a8820 */ /* 0x000fc40000400000 */
[----:B------:R-:W-:-:S03]  /*49080*/  @!P0 FMUL R25, R25, 16777216 ;  /* 0x4b80000019198820 */ /* 0x000fc60000400000 */
[----:B------:R-:W-:Y:S01]  /*49090*/  @!P0 STL [R1+0x12c], R26 ;  /* 0x00012c1a01008387 */ /* 0x000fe20000100800 */
[----:B------:R-:W-:-:S03]  /*490a0*/  @!P1 FMUL R13, R13, 16777216 ;  /* 0x4b8000000d0d9820 */ /* 0x000fc60000400000 */
[----:B------:R-:W-:Y:S04]  /*490b0*/  @!P0 STL [R1+0x18c], R20 ;  /* 0x00018c1401008387 */ /* 0x000fe80000100800 */
[----:B------:R-:W-:Y:S01]  /*490c0*/  @!P0 STL [R1+0x190], R25 ;  /* 0x0001901901008387 */ /* 0x000fe20000100800 */
[----:B------:R-:W-:Y:S02]  /*490d0*/  @!P1 FMUL R12, R12, 16777216 ;  /* 0x4b8000000c0c9820 */ /* 0x000fe40000400000 */
[----:B------:R-:W-:-:S05]  /*490e0*/  @!P1 FMUL R10, R10, 16777216 ;  /* 0x4b8000000a0a9820 */ /* 0x000fca0000400000 */
[----:B------:R0:W-:Y:S04]  /*490f0*/  @!P1 STL [R1+0xdc], R10 ;  /* 0x0000dc0a01009387 */ /* 0x0001e80000100800 */
[----:B0-----:R-:W5:Y:S04]  /*49100*/  LDL R10, [R1+0x98] ;  /* 0x00009800010a7983 */ /* 0x001f680000100800 */
[----:B------:R-:W-:Y:S01]  /*49110*/  @!P1 STL [R1+0xd4], R13 ;  /* 0x0000d40d01009387 */ /* 0x000fe20000100800 */
[----:B------:R-:W-:-:S05]  /*49120*/  @!P1 FMUL R11, R11, 16777216 ;  /* 0x4b8000000b0b9820 */ /* 0x000fca0000400000 */
[----:B------:R0:W-:Y:S04]  /*49130*/  @!P1 STL [R1+0xe4], R11 ;  /* 0x0000e40b01009387 */ /* 0x0001e80000100800 */
[----:B0-----:R-:W5:Y:S01]  /*49140*/  LDL R11, [R1+0x9c] ;  /* 0x00009c00010b7983 */ /* 0x001f620000100800 */
[----:B------:R-:W-:-:S03]  /*49150*/  @!P1 FMUL R5, R5, 16777216 ;  /* 0x4b80000005059820 */ /* 0x000fc60000400000 */
[----:B------:R0:W-:Y:S04]  /*49160*/  @!P1 STL [R1+0xe0], R12 ;  /* 0x0000e00c01009387 */ /* 0x0001e80000100800 */
[----:B------:R-:W5:Y:S04]  /*49170*/  LDL R25, [R1+0xa0] ;  /* 0x0000a00001197983 */ /* 0x000f680000100800 */
[----:B------:R-:W5:Y:S04]  /*49180*/  LDL R26, [R1+0xa4] ;  /* 0x0000a400011a7983 */ /* 0x000f680000100800 */
[----:B------:R-:W5:Y:S04]  /*49190*/  LDL R13, [R1+0xa8] ;  /* 0x0000a800010d7983 */ /* 0x000f680000100800 */
[----:B------:R1:W-:Y:S04]  /*491a0*/  @!P1 STL [R1+0xe8], R5 ;  /* 0x0000e80501009387 */ /* 0x0003e80000100800 */
[----:B0-----:R-:W5:Y:S04]  /*491b0*/  LDL R12, [R1+0xac] ;  /* 0x0000ac00010c7983 */ /* 0x001f680000100800 */
[----:B-1----:R-:W5:Y:S01]  /*491c0*/  LDL R5, [R1+0xb0] ;  /* 0x0000b00001057983 */ /* 0x002f620000100800 */
[----:B----4-:R-:W-:-:S05]  /*491d0*/  @!P1 FMUL R4, R4, 16777216 ;  /* 0x4b80000004049820 */ /* 0x010fca0000400000 */
[----:B------:R0:W-:Y:S04]  /*491e0*/  @!P1 STL [R1+0xec], R4 ;  /* 0x0000ec0401009387 */ /* 0x0001e80000100800 */
[----:B0-----:R-:W4:Y:S01]  /*491f0*/  LDL R4, [R1+0xb4] ;  /* 0x0000b40001047983 */ /* 0x001f220000100800 */
[----:B------:R-:W-:Y:S02]  /*49200*/  @!P1 FMUL R21, R21, 16777216 ;  /* 0x4b80000015159820 */ /* 0x000fe40000400000 */
[----:B--2---:R-:W-:Y:S02]  /*49210*/  @!P1 FMUL R22, R22, 16777216 ;  /* 0x4b80000016169820 */ /* 0x004fe40000400000 */
[----:B------:R-:W-:Y:S01]  /*49220*/  @!P1 FMUL R23, R23, 16777216 ;  /* 0x4b80000017179820 */ /* 0x000fe20000400000 */
[----:B------:R-:W-:Y:S01]  /*49230*/  @!P1 STL [R1+0xf0], R21 ;  /* 0x0000f01501009387 */ /* 0x000fe20000100800 */
[----:B---3--:R-:W-:-:S03]  /*49240*/  @!P1 FMUL R24, R24, 16777216 ;  /* 0x4b80000018189820 */ /* 0x008fc60000400000 */
[----:B------:R-:W-:Y:S01]  /*49250*/  @!P1 STL [R1+0xf4], R22 ;  /* 0x0000f41601009387 */ /* 0x000fe20000100800 */
[----:B------:R-:W-:-:S03]  /*49260*/  @!P1 FMUL R27, R27, 16777216 ;  /* 0x4b8000001b1b9820 */ /* 0x000fc60000400000 */
[----:B------:R-:W-:Y:S01]  /*49270*/  @!P1 STL [R1+0xf8], R23 ;  /* 0x0000f81701009387 */ /* 0x000fe20000100800 */
[----:B------:R-:W-:-:S03]  /*49280*/  @!P1 FMUL R28, R28, 16777216 ;  /* 0x4b8000001c1c9820 */ /* 0x000fc60000400000 */
[----:B------:R-:W-:Y:S01]  /*49290*/  @!P1 STL [R1+0xfc], R24 ;  /* 0x0000fc1801009387 */ /* 0x000fe20000100800 */
[----:B------:R-:W-:-:S03]  /*492a0*/  @!P1 FMUL R29, R29, 16777216 ;  /* 0x4b8000001d1d9820 */ /* 0x000fc60000400000 */
[----:B------:R0:W-:Y:S01]  /*492b0*/  @!P1 STL [R1+0x100], R27 ;  /* 0x0001001b01009387 */ /* 0x0001e20000100800 */
[----:B------:R-:W-:-:S03]  /*492c0*/  @!P1 FMUL R6, R6, 16777216 ;  /* 0x4b80000006069820 */ /* 0x000fc60000400000 */
[----:B------:R1:W-:Y:S01]  /*492d0*/  @!P1 STL [R1+0x104], R28 ;  /* 0x0001041c01009387 */ /* 0x0003e20000100800 */
[----:B------:R-:W-:-:S03]  /*492e0*/  @!P1 FMUL R7, R7, 16777216 ;  /* 0x4b80000007079820 */ /* 0x000fc60000400000 */
[----:B------:R2:W-:Y:S01]  /*492f0*/  @!P1 STL [R1+0x108], R29 ;  /* 0x0001081d01009387 */ /* 0x0005e20000100800 */
[----:B------:R-:W-:-:S03]  /*49300*/  @!P1 FMUL R8, R8, 16777216 ;  /* 0x4b80000008089820 */ /* 0x000fc60000400000 */
[----:B------:R3:W-:Y:S01]  /*49310*/  @!P1 STL [R1+0x10c], R6 ;  /* 0x00010c0601009387 */ /* 0x0007e20000100800 */
[----:B-----5:R-:W-:-:S03]  /*49320*/  @!P1 FMUL R9, R9, 16777216 ;  /* 0x4b80000009099820 */ /* 0x020fc60000400000 */
[----:B------:R-:W5:Y:S04]  /*49330*/  LDL R18, [R1+0xb8] ;  /* 0x0000b80001127983 */ /* 0x000f680000100800 */
[----:B------:R1:W-:Y:S04]  /*49340*/  @!P1 STL [R1+0x140], R7 ;  /* 0x0001400701009387 */ /* 0x0003e80000100800 */
[----:B0-----:R-:W5:Y:S04]  /*49350*/  LDL R27, [R1+0xbc] ;  /* 0x0000bc00011b7983 */ /* 0x001f680000100800 */
[----:B------:R0:W-:Y:S04]  /*49360*/  @!P1 STL [R1+0x150], R8 ;  /* 0x0001500801009387 */ /* 0x0001e80000100800 */
[----:B-1----:R-:W5:Y:S04]  /*49370*/  LDL R28, [R1+0xc0] ;  /* 0x0000c000011c7983 */ /* 0x002f680000100800 */
[----:B------:R1:W-:Y:S04]  /*49380*/  @!P1 STL [R1+0x138], R9 ;  /* 0x0001380901009387 */ /* 0x0003e80000100800 */
[----:B--2---:R-:W2:Y:S04]  /*49390*/  LDL R29, [R1+0xc4] ;  /* 0x0000c400011d7983 */ /* 0x004ea80000100800 */
[----:B---3--:R-:W3:Y:S04]  /*493a0*/  LDL R6, [R1+0xc8] ;  /* 0x0000c80001067983 */ /* 0x008ee80000100800 */
[----:B------:R-:W3:Y:S04]  /*493b0*/  LDL R7, [R1+0xcc] ;  /* 0x0000cc0001077983 */ /* 0x000ee80000100800 */
[----:B0-----:R-:W3:Y:S04]  /*493c0*/  LDL R8, [R1+0xd0] ;  /* 0x0000d00001087983 */ /* 0x001ee80000100800 */
[----:B-1----:R-:W3:Y:S01]  /*493d0*/  LDL R9, [R1+0xd8] ;  /* 0x0000d80001097983 */ /* 0x002ee20000100800 */
[----:B------:R-:W-:-:S05]  /*493e0*/  @!P2 FMUL R10, R10, 16777216 ;  /* 0x4b8000000a0aa820 */ /* 0x000fca0000400000 */
[----:B------:R0:W-:Y:S04]  /*493f0*/  @!P2 STL [R1+0x98], R10 ;  /* 0x0000980a0100a387 */ /* 0x0001e80000100800 */
[----:B0-----:R-:W3:Y:S01]  /*49400*/  LDL R10, [R1+0x134] ;  /* 0x00013400010a7983 */ /* 0x001ee20000100800 */
[----:B------:R-:W-:-:S05]  /*49410*/  @!P2 FMUL R11, R11, 16777216 ;  /* 0x4b8000000b0ba820 */ /* 0x000fca0000400000 */
[----:B------:R0:W-:Y:S01]  /*49420*/  @!P2 STL [R1+0x9c], R11 ;  /* 0x00009c0b0100a387 */ /* 0x0001e20000100800 */
[----:B------:R-:W-:Y:S02]  /*49430*/  @!P2 FMUL R25, R25, 16777216 ;  /* 0x4b8000001919a820 */ /* 0x000fe40000400000 */
[----:B------:R-:W-:Y:S01]  /*49440*/  @!P2 FMUL R26, R26, 16777216 ;  /* 0x4b8000001a1aa820 */ /* 0x000fe20000400000 */
[----:B0-----:R-:W3:Y:S01]  /*49450*/  LDL R11, [R1+0x54] ;  /* 0x00005400010b7983 */ /* 0x001ee20000100800 */
[----:B------:R-:W-:-:S03]  /*49460*/  @!P2 FMUL R13, R13, 16777216 ;  /* 0x4b8000000d0da820 */ /* 0x000fc60000400000 */
[----:B------:R-:W-:Y:S01]  /*49470*/  @!P2 STL [R1+0xa0], R25 ;  /* 0x0000a0190100a387 */ /* 0x000fe20000100800 */
[----:B------:R-:W-:-:S03]  /*49480*/  @!P2 FMUL R12, R12, 16777216 ;  /* 0x4b8000000c0ca820 */ /* 0x000fc60000400000 */
[----:B------:R-:W-:Y:S04]  /*49490*/  @!P2 STL [R1+0xa4], R26 ;  /* 0x0000a41a0100a387 */ /* 0x000fe80000100800 */
[----:B------:R0:W-:Y:S01]  /*494a0*/  @!P2 STL [R1+0xa8], R13 ;  /* 0x0000a80d0100a387 */ /* 0x0001e20000100800 */
[----:B------:R-:W-:-:S03]  /*494b0*/  @!P2 FMUL R5, R5, 16777216 ;  /* 0x4b8000000505a820 */ /* 0x000fc60000400000 */
[----:B0-----:R-:W3:Y:S04]  /*494c0*/  LDL.LU R13, [R1+0x13c] ;  /* 0x00013c00010d7983 */ /* 0x001ee80000300800 */
[----:B------:R-:W-:Y:S04]  /*494d0*/  @!P2 STL [R1+0xac], R12 ;  /* 0x0000ac0c0100a387 */ /* 0x000fe80000100800 */
[----:B------:R-:W3:Y:S04]  /*494e0*/  LDL R19, [R1+0x50] ;  /* 0x0000500001137983 */ /* 0x000ee80000100800 */
[----:B------:R0:W-:Y:S04]  /*494f0*/  @!P2 STL [R1+0xb0], R5 ;  /* 0x0000b0050100a387 */ /* 0x0001e80000100800 */
[----:B------:R-:W3:Y:S04]  /*49500*/  LDL R20, [R1+0x44] ;  /* 0x0000440001147983 */ /* 0x000ee80000100800 */
[----:B------:R-:W3:Y:S01]  /*49510*/  LDL R21, [R1+0x40] ;  /* 0x0000400001157983 */ /* 0x000ee20000100800 */
[----:B----4-:R-:W-:-:S05]  /*49520*/  @!P2 FMUL R4, R4, 16777216 ;  /* 0x4b8000000404a820 */ /* 0x010fca0000400000 */
[----:B------:R1:W-:Y:S04]  /*49530*/  @!P2 STL [R1+0xb4], R4 ;  /* 0x0000b4040100a387 */ /* 0x0003e80000100800 */
[----:B------:R-:W4:Y:S04]  /*49540*/  LDL R22, [R1+0x34] ;  /* 0x0000340001167983 */ /* 0x000f280000100800 */
[----:B------:R-:W4:Y:S04]  /*49550*/  LDL R23, [R1+0x30] ;  /* 0x0000300001177983 */ /* 0x000f280000100800 */
[----:B------:R-:W4:Y:S04]  /*49560*/  LDL R24, [R1+0x24] ;  /* 0x0000240001187983 */ /* 0x000f280000100800 */
[----:B------:R-:W4:Y:S04]  /*49570*/  LDL R25, [R1+0x20] ;  /* 0x0000200001197983 */ /* 0x000f280000100800 */
[----:B------:R-:W4:Y:S04]  /*49580*/  LDL R26, [R1+0x14] ;  /* 0x00001400011a7983 */ /* 0x000f280000100800 */
[----:B0-----:R-:W4:Y:S04]  /*49590*/  LDL R5, [R1+0x10] ;  /* 0x0000100001057983 */ /* 0x001f280000100800 */
[----:B-1----:R-:W4:Y:S04]  /*495a0*/  LDL R4, [R1+0x4] ;  /* 0x0000040001047983 */ /* 0x002f280000100800 */
[----:B------:R-:W4:Y:S01]  /*495b0*/  LDL R12, [R1] ;  /* 0x00000000010c7983 */ /* 0x000f220000100800 */
[----:B-----5:R-:W-:-:S05]  /*495c0*/  @!P2 FMUL R18, R18, 16777216 ;  /* 0x4b8000001212a820 */ /* 0x020fca0000400000 */
[----:B------:R0:W-:Y:S01]  /*495d0*/  @!P2 STL [R1+0xb8], R18 ;  /* 0x0000b8120100a387 */ /* 0x0001e20000100800 */
[----:B------:R-:W-:-:S03]  /*495e0*/  @!P2 FMUL R27, R27, 16777216 ;  /* 0x4b8000001b1ba820 */ /* 0x000fc60000400000 */
[----:B0-----:R-:W5:Y:S01]  /*495f0*/  LDL.LU R18, [R1+0x182c] ;  /* 0x00182c0001127983 */ /* 0x001f620000300800 */
[----:B------:R-:W-:-:S03]  /*49600*/  @!P2 FMUL R28, R28, 16777216 ;  /* 0x4b8000001c1ca820 */ /* 0x000fc60000400000 */
[----:B------:R0:W-:Y:S01]  /*49610*/  @!P2 STL [R1+0xbc], R27 ;  /* 0x0000bc1b0100a387 */ /* 0x0001e20000100800 */
[----:B--2---:R-:W-:-:S03]  /*49620*/  @!P2 FMUL R29, R29, 16777216 ;  /* 0x4b8000001d1da820 */ /* 0x004fc60000400000 */
[----:B------:R1:W-:Y:S01]  /*49630*/  @!P2 STL [R1+0xc0], R28 ;  /* 0x0000c01c0100a387 */ /* 0x0003e20000100800 */
[----:B---3--:R-:W-:-:S03]  /*49640*/  @!P2 FMUL R6, R6, 16777216 ;  /* 0x4b8000000606a820 */ /* 0x008fc60000400000 */
[----:B------:R2:W-:Y:S01]  /*49650*/  @!P2 STL [R1+0xc4], R29 ;  /* 0x0000c41d0100a387 */ /* 0x0005e20000100800 */
[----:B------:R-:W-:-:S03]  /*49660*/  @!P2 FMUL R7, R7, 16777216 ;  /* 0x4b8000000707a820 */ /* 0x000fc60000400000 */
[----:B0-----:R-:W3:Y:S01]  /*49670*/  LDL R27, [R1+0x90] ;  /* 0x00009000011b7983 */ /* 0x001ee20000100800 */
[----:B------:R-:W-:-:S03]  /*49680*/  @!P2 FMUL R8, R8, 16777216 ;  /* 0x4b8000000808a820 */ /* 0x000fc60000400000 */
[----:B------:R0:W-:Y:S01]  /*49690*/  @!P2 STL [R1+0xc8], R6 ;  /* 0x0000c8060100a387 */ /* 0x0001e20000100800 */
[----:B------:R-:W-:-:S03]  /*496a0*/  @!P2 FMUL R9, R9, 16777216 ;  /* 0x4b8000000909a820 */ /* 0x000fc60000400000 */
[----:B-1----:R-:W3:Y:S04]  /*496b0*/  LDL R28, [R1+0x94] ;  /* 0x00009400011c7983 */ /* 0x002ee80000100800 */
[----:B------:R1:W-:Y:S04]  /*496c0*/  @!P2 STL [R1+0xcc], R7 ;  /* 0x0000cc070100a387 */ /* 0x0003e80000100800 */
[----:B------:R0:W-:Y:S01]  /*496d0*/  @!P2 STL [R1+0xd0], R8 ;  /* 0x0000d0080100a387 */ /* 0x0001e20000100800 */
[----:B------:R-:W-:-:S05]  /*496e0*/  @!P2 FMUL R10, R10, 16777216 ;  /* 0x4b8000000a0aa820 */ /* 0x000fca0000400000 */
[----:B------:R-:W-:Y:S04]  /*496f0*/  @!P2 STL [R1+0x134], R10 ;  /* 0x0001340a0100a387 */ /* 0x000fe80000100800 */
[----:B------:R1:W-:Y:S04]  /*49700*/  @!P2 STL [R1+0xd8], R9 ;  /* 0x0000d8090100a387 */ /* 0x0003e80000100800 */
[----:B--2---:R-:W2:Y:S04]  /*49710*/  LDL R29, [R1+0x4c] ;  /* 0x00004c00011d7983 */ /* 0x004ea80000100800 */
[----:B0-----:R-:W5:Y:S04]  /*49720*/  LDL R6, [R1+0x48] ;  /* 0x0000480001067983 */ /* 0x001f680000100800 */
[----:B-1----:R-:W5:Y:S01]  /*49730*/  LDL R7, [R1+0x3c] ;  /* 0x00003c0001077983 */ /* 0x002f620000100800 */
[----:B------:R-:W-:-:S05]  /*49740*/  @!P3 FMUL R11, R11, 16777216 ;  /* 0x4b8000000b0bb820 */ /* 0x000fca0000400000 */
[----:B------:R0:W-:Y:S04]  /*49750*/  @!P3 STL [R1+0x54], R11 ;  /* 0x0000540b0100b387 */ /* 0x0001e80000100800 */
[----:B------:R-:W5:Y:S04]  /*49760*/  LDL R8, [R1+0x38] ;  /* 0x0000380001087983 */ /* 0x000f680000100800 */
[----:B------:R-:W5:Y:S04]  /*49770*/  LDL R9, [R1+0x2c] ;  /* 0x00002c0001097983 */ /* 0x000f680000100800 */
[----:B------:R-:W5:Y:S04]  /*49780*/  LDL R10, [R1+0x28] ;  /* 0x00002800010a7983 */ /* 0x000f680000100800 */
[----:B0-----:R-:W5:Y:S01]  /*49790*/  LDL R11, [R1+0x1c] ;  /* 0x00001c00010b7983 */ /* 0x001f620000100800 */
[----:B------:R-:W-:-:S05]  /*497a0*/  @!P3 FMUL R19, R19, 16777216 ;  /* 0x4b8000001313b820 */ /* 0x000fca0000400000 */
[----:B------:R0:W-:Y:S01]  /*497b0*/  @!P3 STL [R1+0x50], R19 ;  /* 0x000050130100b387 */ /* 0x0001e20000100800 */
[----:B------:R-:W-:Y:S02]  /*497c0*/  @!P3 FMUL R20, R20, 16777216 ;  /* 0x4b8000001414b820 */ /* 0x000fe40000400000 */
[----:B------:R-:W-:Y:S01]  /*497d0*/  @!P3 FMUL R21, R21, 16777216 ;  /* 0x4b8000001515b820 */ /* 0x000fe20000400000 */
[----:B0-----:R-:W5:Y:S04]  /*497e0*/  LDL.LU R19, [R1+0x1828] ;  /* 0x0018280001137983 */ /* 0x001f680000300800 */
[----:B------:R0:W-:Y:S04]  /*497f0*/  @!P3 STL [R1+0x44], R20 ;  /* 0x000044140100b387 */ /* 0x0001e80000100800 */
[----:B0-----:R-:W5:Y:S04]  /*49800*/  LDL.LU R20, [R1+0x1824] ;  /* 0x0018240001147983 */ /* 0x001f680000300800 */
[----:B------:R0:W-:Y:S04]  /*49810*/  @!P3 STL [R1+0x40], R21 ;  /* 0x000040150100b387 */ /* 0x0001e80000100800 */
[----:B0-----:R-:W5:Y:S01]  /*49820*/  LDL.LU R21, [R1+0x1820] ;  /* 0x0018200001157983 */ /* 0x001f620000300800 */
[----:B----4-:R-:W-:-:S02]  /*49830*/  @!P3 FMUL R22, R22, 16777216 ;  /* 0x4b8000001616b820 */ /* 0x010fc40000400000 */
[----:B------:R-:W-:-:S03]  /*49840*/  @!P3 FMUL R23, R23, 16777216 ;  /* 0x4b8000001717b820 */ /* 0x000fc60000400000 */
[----:B------:R0:W-:Y:S01]  /*49850*/  @!P3 STL [R1+0x34], R22 ;  /* 0x000034160100b387 */ /* 0x0001e20000100800 */
[----:B------:R-:W-:Y:S02]  /*49860*/  @!P3 FMUL R24, R24, 16777216 ;  /* 0x4b8000001818b820 */ /* 0x000fe40000400000 */
[----:B------:R-:W-:Y:S01]  /*49870*/  @!P3 FMUL R25, R25, 16777216 ;  /* 0x4b8000001919b820 */ /* 0x000fe20000400000 */
[----:B0-----:R-:W4:Y:S01]  /*49880*/  LDL.LU R22, [R1+0x181c] ;  /* 0x00181c0001167983 */ /* 0x001f220000300800 */
[----:B------:R-:W-:-:S03]  /*49890*/  @!P3 FMUL R26, R26, 16777216 ;  /* 0x4b8000001a1ab820 */ /* 0x000fc60000400000 */
[----:B------:R0:W-:Y:S01]  /*498a0*/  @!P3 STL [R1+0x30], R23 ;  /* 0x000030170100b387 */ /* 0x0001e20000100800 */
[----:B------:R-:W-:Y:S02]  /*498b0*/  @!P3 FMUL R5, R5, 16777216 ;  /* 0x4b8000000505b820 */ /* 0x000fe40000400000 */
[----:B------:R-:W-:Y:S01]  /*498c0*/  @!P3 FMUL R4, R4, 16777216 ;  /* 0x4b8000000404b820 */ /* 0x000fe20000400000 */
[----:B0-----:R-:W4:Y:S04]  /*498d0*/  LDL.LU R23, [R1+0x1818] ;  /* 0x0018180001177983 */ /* 0x001f280000300800 */
[----:B------:R0:W-:Y:S04]  /*498e0*/  @!P3 STL [R1+0x24], R24 ;  /* 0x000024180100b387 */ /* 0x0001e80000100800 */
        /* <DEDUP_REMOVED lines=8> */
[----:B0-----:R-:W4:Y:S01]  /*49970*/  LDL.LU R4, [R1+0x1804] ;  /* 0x0018040001047983 */ /* 0x001f220000300800 */
[----:B------:R-:W-:-:S02]  /*49980*/  @!P3 FMUL R12, R12, 16777216 ;  /* 0x4b8000000c0cb820 */ /* 0x000fc40000400000 */
[----:B---3--:R-:W-:-:S03]  /*49990*/  @!P3 FMUL R27, R27, 16777216 ;  /* 0x4b8000001b1bb820 */ /* 0x008fc60000400000 */
[----:B------:R0:W-:Y:S01]  /*499a0*/  @!P3 STL [R1], R12 ;  /* 0x0000000c0100b387 */ /* 0x0001e20000100800 */
[----:B------:R-:W-:Y:S02]  /*499b0*/  @!P3 FMUL R28, R28, 16777216 ;  /* 0x4b8000001c1cb820 */ /* 0x000fe40000400000 */
[----:B------:R-:W-:Y:S01]  /*499c0*/  @!P3 FMUL R13, R13, 16777216 ;  /* 0x4b8000000d0db820 */ /* 0x000fe20000400000 */
[----:B0-----:R-:W3:Y:S01]  /*499d0*/  LDL.LU R12, [R1+0x144] ;  /* 0x00014400010c7983 */ /* 0x001ee20000300800 */
[----:B--2---:R-:W-:Y:S02]  /*499e0*/  @!P4 FMUL R29, R29, 16777216 ;  /* 0x4b8000001d1dc820 */ /* 0x004fe40000400000 */
[----:B-----5:R-:W-:Y:S02]  /*499f0*/  @!P4 FMUL R6, R6, 16777216 ;  /* 0x4b8000000606c820 */ /* 0x020fe40000400000 */
[----:B------:R-:W-:Y:S02]  /*49a00*/  @!P4 FMUL R7, R7, 16777216 ;  /* 0x4b8000000707c820 */ /* 0x000fe40000400000 */
[----:B------:R-:W-:-:S02]  /*49a10*/  @!P4 FMUL R8, R8, 16777216 ;  /* 0x4b8000000808c820 */ /* 0x000fc40000400000 */
[----:B------:R-:W-:Y:S02]  /*49a20*/  @!P4 FMUL R9, R9, 16777216 ;  /* 0x4b8000000909c820 */ /* 0x000fe40000400000 */
[----:B------:R-:W-:Y:S02]  /*49a30*/  @!P4 FMUL R10, R10, 16777216 ;  /* 0x4b8000000a0ac820 */ /* 0x000fe40000400000 */
[----:B------:R-:W-:Y:S02]  /*49a40*/  @!P4 FMUL R11, R11, 16777216 ;  /* 0x4b8000000b0bc820 */ /* 0x000fe40000400000 */
[----:B----4-:R-:W-:Y:S02]  /*49a50*/  @!P3 FMUL R5, R5, 16777216 ;  /* 0x4b8000000505b820 */ /* 0x010fe40000400000 */
[----:B------:R-:W-:-:S05]  /*49a60*/  @!P3 FMUL R4, R4, 16777216 ;  /* 0x4b8000000404b820 */ /* 0x000fca0000400000 */
[----:B------:R0:W-:Y:S04]  /*49a70*/  STL [R1+0x17b8], R4 ;  /* 0x0017b80401007387 */ /* 0x0001e80000100800 */
[----:B0-----:R-:W2:Y:S04]  /*49a80*/  LDL R4, [R1+0x8] ;  /* 0x0000080001047983 */ /* 0x001ea80000100800 */
[----:B------:R0:W-:Y:S04]  /*49a90*/  STL [R1+0x17bc], R5 ;  /* 0x0017bc0501007387 */ /* 0x0001e80000100800 */
[----:B0-----:R-:W4:Y:S04]  /*49aa0*/  LDL R5, [R1+0xc] ;  /* 0x00000c0001057983 */ /* 0x001f280000100800 */
[----:B------:R0:W-:Y:S04]  /*49ab0*/  @!P3 STL [R1+0x90], R27 ;  /* 0x0000901b0100b387 */ /* 0x0001e80000100800 */
[----:B0-----:R-:W5:Y:S04]  /*49ac0*/  LDL.LU R27, [R1+0x1800] ;  /* 0x00180000011b7983 */ /* 0x001f680000300800 */
[----:B------:R0:W-:Y:S04]  /*49ad0*/  @!P3 STL [R1+0x94], R28 ;  /* 0x0000941c0100b387 */ /* 0x0001e80000100800 */
[----:B0-----:R-:W5:Y:S04]  /*49ae0*/  LDL.LU R28, [R1+0x17fc] ;  /* 0x0017fc00011c7983 */ /* 0x001f680000300800 */
[----:B------:R0:W-:Y:S04]  /*49af0*/  STL [R1+0x17d8], R13 ;  /* 0x0017d80d01007387 */ /* 0x0001e80000100800 */
[----:B0-----:R-:W5:Y:S04]  /*49b00*/  LDL R13, [R1+0x18] ;  /* 0x00001800010d7983 */ /* 0x001f680000100800 */
[----:B------:R0:W-:Y:S04]  /*49b10*/  @!P4 STL [R1+0x4c], R29 ;  /* 0x00004c1d0100c387 */ /* 0x0001e80000100800 */
[----:B0-----:R-:W5:Y:S04]  /*49b20*/  LDL.LU R29, [R1+0x17f8] ;  /* 0x0017f800011d7983 */ /* 0x001f680000300800 */
        /* <DEDUP_REMOVED lines=11> */
[----:B0-----:R-:W5:Y:S01]  /*49be0*/  LDL.LU R11, [R1+0x17e0] ;  /* 0x0017e000010b7983 */ /* 0x001f620000300800 */
[----:B---3--:R-:W-:-:S02]  /*49bf0*/  @!P4 FMUL R12, R12, 16777216 ;  /* 0x4b8000000c0cc820 */ /* 0x008fc40000400000 */
[----:B--2---:R-:W-:-:S05]  /*49c00*/  @!P4 FMUL R4, R4, 16777216 ;  /* 0x4b8000000404c820 */ /* 0x004fca0000400000 */
[----:B------:R0:W-:Y:S01]  /*49c10*/  @!P4 STL [R1+0x8], R4 ;  /* 0x000008040100c387 */ /* 0x0001e20000100800 */
[----:B----4-:R-:W-:Y:S02]  /*49c20*/  @!P4 FMUL R5, R5, 16777216 ;  /* 0x4b8000000505c820 */ /* 0x010fe40000400000 */
[----:B-----5:R-:W-:-:S05]  /*49c30*/  @!P4 FMUL R13, R13, 16777216 ;  /* 0x4b8000000d0dc820 */ /* 0x020fca0000400000 */
[----:B------:R1:W-:Y:S04]  /*49c40*/  @!P4 STL [R1+0x18], R13 ;  /* 0x0000180d0100c387 */ /* 0x0003e80000100800 */
[----:B0-----:R-:W2:Y:S04]  /*49c50*/  LDL R4, [R1+0x148] ;  /* 0x0001480001047983 */ /* 0x001ea80000100800 */
[----:B------:R0:W-:Y:S04]  /*49c60*/  @!P4 STL [R1+0xc], R5 ;  /* 0x00000c050100c387 */ /* 0x0001e80000100800 */
[----:B-1----:R-:W3:Y:S04]  /*49c70*/  LDL.LU R13, [R1+0x6ec] ;  /* 0x0006ec00010d7983 */ /* 0x002ee80000300800 */
[----:B0-----:R-:W4:Y:S01]  /*49c80*/  LDL.LU R5, [R1+0x6d4] ;  /* 0x0006d40001057983 */ /* 0x001f220000300800 */
[----:B------:R-:W-:-:S02]  /*49c90*/  @!P6 FMUL R29, R29, 16777216 ;  /* 0x4b8000001d1de820 */ /* 0x000fc40000400000 */
[----:B------:R-:W-:Y:S02]  /*49ca0*/  @!P4 FMUL R6, R6, 16777216 ;  /* 0x4b8000000606c820 */ /* 0x000fe40000400000 */
[----:B------:R-:W-:Y:S02]  /*49cb0*/  @!P6 FMUL R28, R28, 16777216 ;  /* 0x4b8000001c1ce820 */ /* 0x000fe40000400000 */
[----:B------:R-:W-:Y:S02]  /*49cc0*/  @!P4 FMUL R7, R7, 16777216 ;  /* 0x4b8000000707c820 */ /* 0x000fe40000400000 */
[----:B------:R-:W-:Y:S02]  /*49cd0*/  @!P4 FMUL R8, R8, 16777216 ;  /* 0x4b8000000808c820 */ /* 0x000fe40000400000 */
[----:B------:R-:W-:Y:S02]  /*49ce0*/  @!P4 FMUL R9, R9, 16777216 ;  /* 0x4b8000000909c820 */ /* 0x000fe40000400000 */
[----:B------:R-:W-:-:S02]  /*49cf0*/  @!P4 FMUL R10, R10, 16777216 ;  /* 0x4b8000000a0ac820 */ /* 0x000fc40000400000 */
[----:B------:R-:W-:-:S05]  /*49d00*/  @!P4 FMUL R11, R11, 16777216 ;  /* 0x4b8000000b0bc820 */ /* 0x000fca0000400000 */
[----:B------:R0:W-:Y:S04]  /*49d10*/  STL [R1+0x1798], R11 ;  /* 0x0017980b01007387 */ /* 0x0001e80000100800 */
[----:B0-----:R-:W5:Y:S04]  /*49d20*/  LDL.LU R11, [R1+0x114] ;  /* 0x00011400010b7983 */ /* 0x001f680000300800 */
[----:B------:R0:W-:Y:S04]  /*49d30*/  STL [R1+0x179c], R10 ;  /* 0x00179c0a01007387 */ /* 0x0001e80000100800 */
[----:B0-----:R-:W3:Y:S04]  /*49d40*/  LDL.LU R10, [R1+0x110] ;  /* 0x00011000010a7983 */ /* 0x001ee80000300800 */
        /* <DEDUP_REMOVED lines=9> */
[----:B0-----:R-:W4:Y:S04]  /*49de0*/  LDL.LU R12, [R1+0x6e4] ;  /* 0x0006e400010c7983 */ /* 0x001f280000300800 */
[----:B------:R0:W-:Y:S04]  /*49df0*/  STL [R1+0x17b4], R29 ;  /* 0x0017b41d01007387 */ /* 0x0001e80000100800 */
[----:B0-----:R-:W5:Y:S04]  /*49e00*/  LDL.LU R29, [R1+0x7b0] ;  /* 0x0007b000011d7983 */ /* 0x001f680000300800 */
[----:B------:R0:W-:Y:S04]  /*49e10*/  STL [R1+0x17c0], R28 ;  /* 0x0017c01c01007387 */ /* 0x0001e80000100800 */
[----:B0-----:R-:W5:Y:S01]  /*49e20*/  LDL.LU R28, [R1+0x7b4] ;  /* 0x0007b400011c7983 */ /* 0x001f620000300800 */
[----:B------:R-:W-:-:S02]  /*49e30*/  LOP3.LUT P5, RZ, R2, 0x800, RZ, 0xc0, !PT ;  /* 0x0000080002ff7812 */ /* 0x000fc400078ac0ff */
[----:B------:R-:W-:-:S11]  /*49e40*/  LOP3.LUT R2, R2, 0xfdffffff, RZ, 0xc0, !PT ;  /* 0xfdffffff02027812 */ /* 0x000fd600078ec0ff */
[----:B------:R-:W-:-:S04]  /*49e50*/  @P5 LOP3.LUT R2, R2, 0x2000000, RZ, 0xfc, !PT ;  /* 0x0200000002025812 */ /* 0x000fc800078efcff */
[C---:B------:R-:W-:Y:S02]  /*49e60*/  LOP3.LUT P5, RZ, R2.reuse, 0x400, RZ, 0xc0, !PT ;  /* 0x0000040002ff7812 */ /* 0x040fe400078ac0ff */
[----:B------:R-:W-:Y:S01]  /*49e70*/  LOP3.LUT R2, R2, 0xfbffffff, RZ, 0xc0, !PT ;  /* 0xfbffffff02027812 */ /* 0x000fe200078ec0ff */
[----:B------:R-:W-:Y:S02]  /*49e80*/  @!P6 FMUL R27, R27, 16777216 ;  /* 0x4b8000001b1be820 */ /* 0x000fe40000400000 */
[----:B------:R-:W-:Y:S02]  /*49e90*/  @!P6 FMUL R26, R26, 16777216 ;  /* 0x4b8000001a1ae820 */ /* 0x000fe40000400000 */
[----:B------:R-:W-:Y:S02]  /*49ea0*/  @!P6 FMUL R25, R25, 16777216 ;  /* 0x4b8000001919e820 */ /* 0x000fe40000400000 */
[----:B------:R-:W-:-:S04]  /*49eb0*/  @!P6 FMUL R24, R24, 16777216 ;  /* 0x4b8000001818e820 */ /* 0x000fc80000400000 */
[----:B------:R-:W-:Y:S01]  /*49ec0*/  @P5 LOP3.LUT R2, R2, 0x4000000, RZ, 0xfc, !PT ;  /* 0x0400000002025812 */ /* 0x000fe200078efcff */
[----:B------:R-:W-:Y:S01]  /*49ed0*/  STL [R1+0x17c4], R27 ;  /* 0x0017c41b01007387 */ /* 0x000fe20000100800 */
[----:B------:R-:W-:Y:S02]  /*49ee0*/  @!P6 FMUL R23, R23, 16777216 ;  /* 0x4b8000001717e820 */ /* 0x000fe40000400000 */
[----:B------:R-:W-:Y:S01]  /*49ef0*/  LOP3.LUT P5, RZ, R2, 0x200, RZ, 0xc0, !PT ;  /* 0x0000020002ff7812 */ /* 0x000fe200078ac0ff */
[----:B------:R-:W-:Y:S04]  /*49f00*/  STL [R1+0x17c8], R26 ;  /* 0x0017c81a01007387 */ /* 0x000fe80000100800 */
[----:B------:R-:W-:Y:S04]  /*49f10*/  STL [R1+0x17cc], R25 ;  /* 0x0017cc1901007387 */ /* 0x000fe80000100800 */
[----:B------:R-:W-:Y:S04]  /*49f20*/  STL [R1+0x17d0], R24 ;  /* 0x0017d01801007387 */ /* 0x000fe80000100800 */
[----:B------:R-:W-:Y:S01]  /*49f30*/  STL [R1+0x17d4], R23 ;  /* 0x0017d41701007387 */ /* 0x000fe20000100800 */
[----:B------:R-:W-:-:S02]  /*49f40*/  @!P6 FMUL R22, R22, 16777216 ;  /* 0x4b8000001616e820 */ /* 0x000fc40000400000 */
[----:B------:R-:W-:Y:S02]  /*49f50*/  @!P6 FMUL R21, R21, 16777216 ;  /* 0x4b8000001515e820 */ /* 0x000fe40000400000 */
[----:B------:R-:W-:Y:S02]  /*49f60*/  @!P6 FMUL R20, R20, 16777216 ;  /* 0x4b8000001414e820 */ /* 0x000fe40000400000 */
[----:B------:R-:W-:Y:S02]  /*49f70*/  @!P6 FMUL R19, R19, 16777216 ;  /* 0x4b8000001313e820 */ /* 0x000fe40000400000 */
[----:B------:R-:W-:Y:S02]  /*49f80*/  @!P6 FMUL R18, R18, 16777216 ;  /* 0x4b8000001212e820 */ /* 0x000fe40000400000 */
[----:B------:R-:W-:Y:S02]  /*49f90*/  @!P6 FMUL R17, R17, 16777216 ;  /* 0x4b8000001111e820 */ /* 0x000fe40000400000 */
[----:B------:R-:W-:-:S02]  /*49fa0*/  @!P6 FMUL R16, R16, 16777216 ;  /* 0x4b8000001010e820 */ /* 0x000fc40000400000 */
[----:B------:R-:W-:Y:S02]  /*49fb0*/  @!P6 FMUL R15, R15, 16777216 ;  /* 0x4b8000000f0fe820 */ /* 0x000fe40000400000 */
[----:B--2---:R-:W-:-:S05]  /*49fc0*/  @!P6 FMUL R4, R4, 16777216 ;  /* 0x4b8000000404e820 */ /* 0x004fca0000400000 */
[----:B------:R0:W-:Y:S04]  /*49fd0*/  @!P6 STL [R1+0x148], R4 ;  /* 0x000148040100e387 */ /* 0x0001e80000100800 */
[----:B0-----:R-:W2:Y:S01]  /*49fe0*/  LDL.LU R4, [R1+0x488] ;  /* 0x0004880001047983 */ /* 0x001ea20000300800 */
[----:B------:R-:W-:Y:S01]  /*49ff0*/  @!P6 FMUL R14, R14, 16777216 ;  /* 0x4b8000000e0ee820 */ /* 0x000fe20000400000 */
[C---:B------:R-:W-:Y:S02]  /*4a000*/  LOP3.LUT P6, RZ, R2.reuse, 0x1000, RZ, 0xc0, !PT ;  /* 0x0000100002ff7812 */ /* 0x040fe400078cc0ff */
[C---:B------:R-:W-:Y:S02]  /*4a010*/  LOP3.LUT P4, RZ, R2.reuse, 0x2000, RZ, 0xc0, !PT ;  /* 0x0000200002ff7812 */ /* 0x040fe4000788c0ff */
[----:B------:R-:W-:-:S02]  /*4a020*/  LOP3.LUT P3, RZ, R2, 0x10000, RZ, 0xc0, !PT ;  /* 0x0001000002ff7812 */ /* 0x000fc4000786c0ff */
[C---:B------:R-:W-:Y:S02]  /*4a030*/  LOP3.LUT P2, RZ, R2.reuse, 0x800000, RZ, 0xc0, !PT ;  /* 0x0080000002ff7812 */ /* 0x040fe4000784c0ff */
[C---:B------:R-:W-:Y:S02]  /*4a040*/  LOP3.LUT P1, RZ, R2.reuse, 0x200000, RZ, 0xc0, !PT ;  /* 0x0020000002ff7812 */ /* 0x040fe4000782c0ff */
[----:B------:R-:W-:Y:S02]  /*4a050*/  LOP3.LUT P0, RZ, R2, 0x400000, RZ, 0xc0, !PT ;  /* 0x0040000002ff7812 */ /* 0x000fe4000780c0ff */
[----:B---3--:R-:W-:Y:S02]  /*4a060*/  FSEL R6, R6, -INF , P3 ;  /* 0xff80000006067808 */ /* 0x008fe40001800000 */
[----:B----4-:R-:W-:Y:S02]  /*4a070*/  FSEL R27, R12, -INF , P4 ;  /* 0xff8000000c1b7808 */ /* 0x010fe40002000000 */
[----:B------:R-:W-:-:S02]  /*4a080*/  FSEL R12, R7, -INF , P2 ;  /* 0xff800000070c7808 */ /* 0x000fc40001000000 */
[----:B-----5:R-:W-:Y:S02]  /*4a090*/  FSEL R24, R28, -INF , P5 ;  /* 0xff8000001c187808 */ /* 0x020fe40002800000 */
[----:B------:R-:W-:-:S04]  /*4a0a0*/  LOP3.LUT P5, RZ, R2, 0x4000000, RZ, 0xc0, !PT ;  /* 0x0400000002ff7812 */ /* 0x000fc800078ac0ff */
[----:B------:R-:W-:Y:S02]  /*4a0b0*/  FSEL R23, R29, -INF , P5 ;  /* 0xff8000001d177808 */ /* 0x000fe40002800000 */
[----:B------:R-:W-:Y:S01]  /*4a0c0*/  LOP3.LUT P5, RZ, R2, 0x2000000, RZ, 0xc0, !PT ;  /* 0x0200000002ff7812 */ /* 0x000fe200078ac0ff */
[----:B------:R-:W-:Y:S03]  /*4a0d0*/  STL [R1+0x4b0], R24 ;  /* 0x0004b01801007387 */ /* 0x000fe60000100800 */
[----:B------:R-:W-:Y:S01]  /*4a0e0*/  FSEL R13, R13, -INF , P5 ;  /* 0xff8000000d0d7808 */ /* 0x000fe20002800000 */
[----:B------:R0:W-:Y:S04]  /*4a0f0*/  STL [R1+0x4b4], R23 ;  /* 0x0004b41701007387 */ /* 0x0001e80000100800 */
[----:B0-----:R-:W3:Y:S04]  /*4a100*/  LDL.LU R23, [R1+0x490] ;  /* 0x0004900001177983 */ /* 0x001ee80000300800 */
[----:B------:R-:W4:Y:S04]  /*4a110*/  LDL.LU R24, [R1+0x494] ;  /* 0x0004940001187983 */ /* 0x000f280000300800 */
[----:B------:R0:W-:Y:S04]  /*4a120*/  STL [R1+0x4b8], R13 ;  /* 0x0004b80d01007387 */ /* 0x0001e80000100800 */
[----:B------:R-:W5:Y:S04]  /*4a130*/  LDL.LU R25, [R1+0x498] ;  /* 0x0004980001197983 */ /* 0x000f680000300800 */
[----:B------:R-:W5:Y:S04]  /*4a140*/  LDL.LU R26, [R1+0x49c] ;  /* 0x00049c00011a7983 */ /* 0x000f680000300800 */
[----:B0-----:R-:W5:Y:S01]  /*4a150*/  LDL.LU R13, [R1+0x4a0] ;  /* 0x0004a000010d7983 */ /* 0x001f620000300800 */
[----:B------:R-:W-:-:S03]  /*4a160*/  FSEL R28, R8, -INF , P6 ;  /* 0xff800000081c7808 */ /* 0x000fc60003000000 */
[----:B------:R-:W5:Y:S01]  /*4a170*/  LDL.LU R8, [R1+0x4a4] ;  /* 0x0004a40001087983 */ /* 0x000f620000300800 */
[----:B------:R-:W-:-:S03]  /*4a180*/  FSEL R7, R9, -INF , P1 ;  /* 0xff80000009077808 */ /* 0x000fc60000800000 */
[----:B------:R-:W-:Y:S04]  /*4a190*/  STL [R1+0x4bc], R28 ;  /* 0x0004bc1c01007387 */ /* 0x000fe80000100800 */
[----:B------:R-:W-:Y:S04]  /*4a1a0*/  STL [R1+0x4c0], R27 ;  /* 0x0004c01b01007387 */ /* 0x000fe80000100800 */
[----:B------:R0:W-:Y:S04]  /*4a1b0*/  STL [R1+0x4c4], R6 ;  /* 0x0004c40601007387 */ /* 0x0001e80000100800 */
[----:B------:R-:W-:Y:S04]  /*4a1c0*/  STL [R1+0x4c8], R12 ;  /* 0x0004c80c01007387 */ /* 0x000fe80000100800 */
[----:B------:R-:W5:Y:S01]  /*4a1d0*/  LDL.LU R29, [R1+0x4a8] ;  /* 0x0004a800011d7983 */ /* 0x000f620000300800 */
[----:B0-----:R-:W-:-:S03]  /*4a1e0*/  FSEL R6, R5, -INF , P0 ;  /* 0xff80000005067808 */ /* 0x001fc60000000000 */
[----:B------:R-:W-:Y:S04]  /*4a1f0*/  STL [R1+0x4cc], R7 ;  /* 0x0004cc0701007387 */ /* 0x000fe80000100800 */
[----:B------:R-:W5:Y:S04]  /*4a200*/  LDL.LU R5, [R1+0x4ac] ;  /* 0x0004ac0001057983 */ /* 0x000f680000300800 */
[----:B------:R0:W-:Y:S02]  /*4a210*/  STL [R1+0x4d0], R6 ;  /* 0x0004d00601007387 */ /* 0x0001e40000100800 */
[----:B0-----:R-:W0:Y:S02]  /*4a220*/  MUFU.RCP R6, R10 ;  /* 0x0000000a00067308 */ /* 0x001e240000001000 */
[----:B------:R-:W-:Y:S04]  /*4a230*/  STL [R1+0x165c], R2 ;  /* 0x00165c0201007387 */ /* 0x000fe80000100800 */
[----:B------:R-:W5:Y:S04]  /*4a240*/  LDL.LU R27, [R1+0x6c0] ;  /* 0x0006c000011b7983 */ /* 0x000f680000300800 */
[----:B------:R-:W5:Y:S04]  /*4a250*/  LDL.LU R28, [R1+0x6c4] ;  /* 0x0006c400011c7983 */ /* 0x000f680000300800 */
[----:B------:R-:W5:Y:S01]  /*4a260*/  LDL.LU R12, [R1+0x6c8] ;  /* 0x0006c800010c7983 */ /* 0x000f620000300800 */
[----:B0-----:R-:W-:-:S05]  /*4a270*/  FMUL R0, R6, R0 ;  /* 0x0000000006007220 */ /* 0x001fca0000400000 */
[----:B------:R2:W-:Y:S04]  /*4a280*/  STL [R1+0x1660], R0 ;  /* 0x0016600001007387 */ /* 0x0005e80000100800 */
[----:B------:R-:W5:Y:S01]  /*4a290*/  LDL.LU R10, [R1+0x6cc] ;  /* 0x0006cc00010a7983 */ /* 0x000f620000300800 */
[----:B--2---:R-:W-:Y:S01]  /*4a2a0*/  FMUL R0, R6, R4 ;  /* 0x0000000406007220 */ /* 0x004fe20000400000 */
[----:B------:R-:W-:Y:S01]  /*4a2b0*/  LOP3.LUT P5, RZ, R2, 0x1000000, RZ, 0xc0, !PT ;  /* 0x0100000002ff7812 */ /* 0x000fe200078ac0ff */
[----:B------:R-:W-:Y:S01]  /*4a2c0*/  FMUL R3, R6, R3 ;  /* 0x0000000306037220 */ /* 0x000fe20000400000 */
[----:B------:R-:W-:Y:S02]  /*4a2d0*/  LOP3.LUT P0, RZ, R2, 0x80000, RZ, 0xc0, !PT ;  /* 0x0008000002ff7812 */ /* 0x000fe4000780c0ff */
[----:B------:R4:W-:Y:S01]  /*4a2e0*/  STL [R1+0x434], R0 ;  /* 0x0004340001007387 */ /* 0x0009e20000100800 */
[----:B------:R0:W1:Y:S03]  /*4a2f0*/  MUFU.RCP R7, R11 ;  /* 0x0000000b00077308 */ /* 0x0000660000001000 */
[----:B------:R-:W2:Y:S04]  /*4a300*/  LDL.LU R9, [R1+0x6d0] ;  /* 0x0006d00001097983 */ /* 0x000ea80000300800 */
[----:B0-----:R-:W2:Y:S04]  /*4a310*/  LDL.LU R11, [R1+0x118] ;  /* 0x00011800010b7983 */ /* 0x001ea80000300800 */
[----:B------:R-:W1:Y:S04]  /*4a320*/  LDL.LU R4, [R1+0x424] ;  /* 0x0004240001047983 */ /* 0x000e680000300800 */
[----:B------:R5:W-:Y:S01]  /*4a330*/  STL [R1+0x1664], R3 ;  /* 0x0016640301007387 */ /* 0x000be20000100800 */
[----:B---3--:R-:W-:-:S02]  /*4a340*/  FMUL R2, R6, R23 ;  /* 0x0000001706027220 */ /* 0x008fc40000400000 */
[----:B----4-:R-:W-:-:S03]  /*4a350*/  FMUL R0, R6, R24 ;  /* 0x0000001806007220 */ /* 0x010fc60000400000 */
[----:B------:R0:W-:Y:S04]  /*4a360*/  STL [R1+0x1668], R2 ;  /* 0x0016680201007387 */ /* 0x0001e80000100800 */
[----:B------:R3:W-:Y:S01]  /*4a370*/  STL [R1+0x408], R0 ;  /* 0x0004080001007387 */ /* 0x0007e20000100800 */
[C---:B-----5:R-:W-:Y:S02]  /*4a380*/  FMUL R3, R6.reuse, R25 ;  /* 0x0000001906037220 */ /* 0x060fe40000400000 */
[----:B0-----:R-:W-:-:S03]  /*4a390*/  FMUL R2, R6, R26 ;  /* 0x0000001a06027220 */ /* 0x001fc60000400000 */
[----:B------:R-:W-:Y:S01]  /*4a3a0*/  STL [R1+0x404], R3 ;  /* 0x0004040301007387 */ /* 0x000fe20000100800 */
[----:B---3--:R-:W-:-:S03]  /*4a3b0*/  FMUL R0, R6, R13 ;  /* 0x0000000d06007220 */ /* 0x008fc60000400000 */
[----:B------:R-:W3:Y:S04]  /*4a3c0*/  LDL.LU R13, [R1+0x428] ;  /* 0x00042800010d7983 */ /* 0x000ee80000300800 */
[----:B------:R0:W-:Y:S04]  /*4a3d0*/  STL [R1+0x400], R2 ;  /* 0x0004000201007387 */ /* 0x0001e80000100800 */
[----:B------:R4:W-:Y:S01]  /*4a3e0*/  STL [R1+0x3ec], R0 ;  /* 0x0003ec0001007387 */ /* 0x0009e20000100800 */
[----:B0-----:R-:W-:-:S03]  /*4a3f0*/  FMUL R2, R6, R8 ;  /* 0x0000000806027220 */ /* 0x001fc60000400000 */
[----:B----4-:R-:W4:Y:S04]  /*4a400*/  LDL.LU R0, [R1+0x42c] ;  /* 0x00042c0001007983 */ /* 0x010f280000300800 */
[----:B------:R-:W5:Y:S04]  /*4a410*/  LDL.LU R23, [R1+0x440] ;  /* 0x0004400001177983 */ /* 0x000f680000300800 */
[----:B------:R-:W5:Y:S04]  /*4a420*/  LDL.LU R24, [R1+0x444] ;  /* 0x0004440001187983 */ /* 0x000f680000300800 */
[----:B------:R-:W5:Y:S04]  /*4a430*/  LDL.LU R8, [R1+0x448] ;  /* 0x0004480001087983 */ /* 0x000f680000300800 */
[----:B------:R0:W-:Y:S01]  /*4a440*/  STL [R1+0x166c], R2 ;  /* 0x00166c0201007387 */ /* 0x0001e20000100800 */
[----:B------:R-:W-:-:S02]  /*4a450*/  FMUL R3, R6, R5 ;  /* 0x0000000506037220 */ /* 0x000fc40000400000 */
[C---:B0-----:R-:W-:Y:S02]  /*4a460*/  FMUL R2, R6.reuse, R29 ;  /* 0x0000001d06027220 */ /* 0x041fe40000400000 */
[----:B------:R-:W5:Y:S04]  /*4a470*/  LDL.LU R29, [R1+0x44c] ;  /* 0x00044c00011d7983 */ /* 0x000f680000300800 */
[----:B------:R0:W-:Y:S04]  /*4a480*/  STL [R1+0x3e4], R2 ;  /* 0x0003e40201007387 */ /* 0x0001e80000100800 */
[----:B------:R-:W5:Y:S04]  /*4a490*/  LDL.LU R5, [R1+0x450] ;  /* 0x0004500001057983 */ /* 0x000f680000300800 */
[----:B------:R0:W-:Y:S02]  /*4a4a0*/  STL [R1+0x1670], R3 ;  /* 0x0016700301007387 */ /* 0x0001e40000100800 */
[----:B0-----:R-:W-:-:S02]  /*4a4b0*/  FMUL R2, R6, R28 ;  /* 0x0000001c06027220 */ /* 0x001fc40000400000 */
[----:B------:R-:W-:-:S03]  /*4a4c0*/  FMUL R3, R6, R27 ;  /* 0x0000001b06037220 */ /* 0x000fc60000400000 */
[----:B------:R-:W-:Y:S04]  /*4a4d0*/  STL [R1+0x1674], R2 ;  /* 0x0016740201007387 */ /* 0x000fe80000100800 */
[----:B------:R0:W-:Y:S04]  /*4a4e0*/  STL [R1+0x3cc], R3 ;  /* 0x0003cc0301007387 */ /* 0x0001e80000100800 */
[----:B------:R-:W5:Y:S01]  /*4a4f0*/  LDL.LU R25, [R1+0x454] ;  /* 0x0004540001197983 */ /* 0x000f620000300800 */
[----:B0-----:R-:W-:-:S03]  /*4a500*/  FMUL R3, R6, R12 ;  /* 0x0000000c06037220 */ /* 0x001fc60000400000 */
[----:B------:R-:W5:Y:S04]  /*4a510*/  LDL.LU R12, [R1+0x458] ;  /* 0x00045800010c7983 */ /* 0x000f680000300800 */
[----:B------:R0:W-:Y:S02]  /*4a520*/  STL [R1+0x1678], R3 ;  /* 0x0016780301007387 */ /* 0x0001e40000100800 */
[C---:B0-----:R-:W-:Y:S02]  /*4a530*/  FMUL R3, R6.reuse, R10 ;  /* 0x0000000a06037220 */ /* 0x041fe40000400000 */
[----:B------:R-:W5:Y:S01]  /*4a540*/  LDL.LU R10, [R1+0x45c] ;  /* 0x00045c00010a7983 */ /* 0x000f620000300800 */
[----:B--2---:R-:W-:Y:S02]  /*4a550*/  FMUL R2, R6, R9 ;  /* 0x0000000906027220 */ /* 0x004fe40000400000 */
[----:B------:R0:W2:Y:S01]  /*4a560*/  MUFU.RCP R6, R11 ;  /* 0x0000000b00067308 */ /* 0x0000a20000001000 */
[----:B------:R1:W-:Y:S04]  /*4a570*/  STL [R1+0x3c0], R3 ;  /* 0x0003c00301007387 */ /* 0x0003e80000100800 */
[----:B0-----:R-:W2:Y:S01]  /*4a580*/  LDL.LU R11, [R1+0x470] ;  /* 0x00047000010b7983 */ /* 0x001ea20000300800 */
[----:B-1----:R-:W-:-:S03]  /*4a590*/  FMUL R3, R7, R4 ;  /* 0x0000000407037220 */ /* 0x002fc60000400000 */
[----:B------:R-:W-:Y:S04]  /*4a5a0*/  STL [R1+0x3bc], R2 ;  /* 0x0003bc0201007387 */ /* 0x000fe80000100800 */
[----:B------:R-:W2:Y:S04]  /*4a5b0*/  LDL.LU R4, [R1+0x474] ;  /* 0x0004740001047983 */ /* 0x000ea80000300800 */
[----:B------:R-:W2:Y:S04]  /*4a5c0*/  LDL.LU R26, [R1+0x478] ;  /* 0x00047800011a7983 */ /* 0x000ea80000300800 */
[----:B------:R-:W2:Y:S04]  /*4a5d0*/  LDL.LU R27, [R1+0x47c] ;  /* 0x00047c00011b7983 */ /* 0x000ea80000300800 */
[----:B------:R-:W2:Y:S04]  /*4a5e0*/  LDL.LU R28, [R1+0x480] ;  /* 0x00048000011c7983 */ /* 0x000ea80000300800 */
[----:B------:R-:W2:Y:S04]  /*4a5f0*/  LDL.LU R9, [R1+0x11c] ;  /* 0x00011c0001097983 */ /* 0x000ea80000300800 */
[----:B------:R3:W-:Y:S02]  /*4a600*/  STL [R1+0x167c], R3 ;  /* 0x00167c0301007387 */ /* 0x0007e40000100800 */
[----:B---3--:R-:W-:-:S02]  /*4a610*/  FMUL R3, R7, R13 ;  /* 0x0000000d07037220 */ /* 0x008fc40000400000 */
[----:B------:R-:W3:Y:S04]  /*4a620*/  LDL.LU R13, [R1+0x384] ;  /* 0x00038400010d7983 */ /* 0x000ee80000300800 */
[----:B------:R0:W-:Y:S01]  /*4a630*/  STL [R1+0x3b4], R3 ;  /* 0x0003b40301007387 */ /* 0x0001e20000100800 */
[C---:B----4-:R-:W-:Y:S02]  /*4a640*/  FMUL R2, R7.reuse, R0 ;  /* 0x0000000007027220 */ /* 0x050fe40000400000 */
[----:B-----5:R-:W-:-:S03]  /*4a650*/  FMUL R0, R7, R23 ;  /* 0x0000001707007220 */ /* 0x020fc60000400000 */
[----:B------:R1:W-:Y:S01]  /*4a660*/  STL [R1+0x1680], R2 ;  /* 0x0016800201007387 */ /* 0x0003e20000100800 */
[----:B0-----:R-:W-:-:S03]  /*4a670*/  FMUL R3, R7, R24 ;  /* 0x0000001807037220 */ /* 0x001fc60000400000 */
[----:B------:R0:W-:Y:S01]  /*4a680*/  STL [R1+0x3ac], R0 ;  /* 0x0003ac0001007387 */ /* 0x0001e20000100800 */
[----:B-1----:R-:W-:-:S03]  /*4a690*/  FMUL R2, R7, R8 ;  /* 0x0000000807027220 */ /* 0x002fc60000400000 */
[----:B0-----:R-:W4:Y:S04]  /*4a6a0*/  LDL.LU R0, [R1+0x38c] ;  /* 0x00038c0001007983 */ /* 0x001f280000300800 */
[----:B------:R0:W-:Y:S04]  /*4a6b0*/  STL [R1+0x3a8], R3 ;  /* 0x0003a80301007387 */ /* 0x0001e80000100800 */
[----:B------:R-:W5:Y:S01]  /*4a6c0*/  LDL.LU R8, [R1+0x3d0] ;  /* 0x0003d00001087983 */ /* 0x000f620000300800 */
[----:B0-----:R-:W-:-:S03]  /*4a6d0*/  FMUL R3, R7, R29 ;  /* 0x0000001d07037220 */ /* 0x001fc60000400000 */
[----:B------:R0:W-:Y:S04]  /*4a6e0*/  STL [R1+0x3a4], R2 ;  /* 0x0003a40201007387 */ /* 0x0001e80000100800 */
[----:B------:R-:W4:Y:S04]  /*4a6f0*/  LDL.LU R23, [R1+0x3d4] ;  /* 0x0003d40001177983 */ /* 0x000f280000300800 */
[----:B------:R-:W-:Y:S01]  /*4a700*/  STL [R1+0x3a0], R3 ;  /* 0x0003a00301007387 */ /* 0x000fe20000100800 */
[----:B0-----:R-:W-:-:S03]  /*4a710*/  FMUL R2, R7, R5 ;  /* 0x0000000507027220 */ /* 0x001fc60000400000 */
[----:B------:R-:W4:Y:S04]  /*4a720*/  LDL.LU R5, [R1+0x3d8] ;  /* 0x0003d80001057983 */ /* 0x000f280000300800 */
[----:B------:R-:W4:Y:S04]  /*4a730*/  LDL.LU R24, [R1+0x3dc] ;  /* 0x0003dc0001187983 */ /* 0x000f280000300800 */
[----:B------:R-:W4:Y:S04]  /*4a740*/  LDL.LU R29, [R1+0x3f0] ;  /* 0x0003f000011d7983 */ /* 0x000f280000300800 */
[----:B------:R0:W-:Y:S04]  /*4a750*/  STL [R1+0x1688], R2 ;  /* 0x0016880201007387 */ /* 0x0001e80000100800 */
[----:B0-----:R-:W4:Y:S01]  /*4a760*/  LDL.LU R2, [R1+0x388] ;  /* 0x0003880001027983 */ /* 0x001f220000300800 */
[----:B------:R-:W-:-:S02]  /*4a770*/  FMUL R3, R7, R25 ;  /* 0x0000001907037220 */ /* 0x000fc40000400000 */
[C---:B------:R-:W-:Y:S01]  /*4a780*/  FMUL R12, R7.reuse, R12 ;  /* 0x0000000c070c7220 */ /* 0x040fe20000400000 */
[----:B------:R-:W5:Y:S04]  /*4a790*/  LDL.LU R25, [R1+0x3f4] ;  /* 0x0003f40001197983 */ /* 0x000f680000300800 */
[----:B------:R0:W-:Y:S04]  /*4a7a0*/  STL [R1+0x398], R3 ;  /* 0x0003980301007387 */ /* 0x0001e80000100800 */
[----:B------:R1:W-:Y:S01]  /*4a7b0*/  STL [R1+0x394], R12 ;  /* 0x0003940c01007387 */ /* 0x0003e20000100800 */
[----:B0-----:R-:W-:-:S03]  /*4a7c0*/  FMUL R3, R7, R10 ;  /* 0x0000000a07037220 */ /* 0x001fc60000400000 */
[----:B-1----:R-:W5:Y:S04]  /*4a7d0*/  LDL.LU R12, [R1+0x3f8] ;  /* 0x0003f800010c7983 */ /* 0x002f680000300800 */
[----:B------:R-:W5:Y:S04]  /*4a7e0*/  LDL.LU R10, [R1+0x3fc] ;  /* 0x0003fc00010a7983 */ /* 0x000f680000300800 */
[----:B------:R2:W-:Y:S02]  /*4a7f0*/  STL [R1+0x390], R3 ;  /* 0x0003900301007387 */ /* 0x0005e40000100800 */
[----:B--2---:R-:W-:-:S02]  /*4a800*/  FMUL R3, R7, R11 ;  /* 0x0000000b07037220 */ /* 0x004fc40000400000 */
[----:B------:R-:W2:Y:S04]  /*4a810*/  LDL.LU R11, [R1+0x410] ;  /* 0x00041000010b7983 */ /* 0x000ea80000300800 */
[----:B------:R0:W-:Y:S02]  /*4a820*/  STL [R1+0x37c], R3 ;  /* 0x00037c0301007387 */ /* 0x0001e40000100800 */
[C---:B0-----:R-:W-:Y:S02]  /*4a830*/  FMUL R3, R7.reuse, R4 ;  /* 0x0000000407037220 */ /* 0x041fe40000400000 */
[----:B------:R-:W2:Y:S04]  /*4a840*/  LDL.LU R4, [R1+0x414] ;  /* 0x0004140001047983 */ /* 0x000ea80000300800 */
[----:B------:R0:W-:Y:S02]  /*4a850*/  STL [R1+0x36c], R3 ;  /* 0x00036c0301007387 */ /* 0x0001e40000100800 */
[----:B0-----:R-:W-:-:S02]  /*4a860*/  FMUL R3, R7, R26 ;  /* 0x0000001a07037220 */ /* 0x001fc40000400000 */
[----:B------:R-:W-:-:S03]  /*4a870*/  FMUL R26, R7, R27 ;  /* 0x0000001b071a7220 */ /* 0x000fc60000400000 */
[----:B------:R0:W-:Y:S04]  /*4a880*/  STL [R1+0x368], R3 ;  /* 0x0003680301007387 */ /* 0x0001e80000100800 */
[----:B------:R1:W-:Y:S01]  /*4a890*/  STL [R1+0x364], R26 ;  /* 0x0003641a01007387 */ /* 0x0003e20000100800 */
[----:B0-----:R-:W-:-:S03]  /*4a8a0*/  FMUL R3, R7, R28 ;  /* 0x0000001c07037220 */ /* 0x001fc60000400000 */
[----:B-1----:R-:W2:Y:S01]  /*4a8b0*/  LDL.LU R26, [R1+0x418] ;  /* 0x00041800011a7983 */ /* 0x002ea20000300800 */
[----:B------:R0:W1:Y:S03]  /*4a8c0*/  MUFU.RCP R7, R9 ;  /* 0x0000000900077308 */ /* 0x0000660000001000 */
[----:B------:R3:W-:Y:S04]  /*4a8d0*/  STL [R1+0x34c], R3 ;  /* 0x00034c0301007387 */ /* 0x0007e80000100800 */
[----:B------:R-:W2:Y:S04]  /*4a8e0*/  LDL.LU R27, [R1+0x41c] ;  /* 0x00041c00011b7983 */ /* 0x000ea80000300800 */
[----:B------:R-:W2:Y:S04]  /*4a8f0*/  LDL.LU R28, [R1+0x420] ;  /* 0x00042000011c7983 */ /* 0x000ea80000300800 */
[----:B0-----:R-:W2:Y:S01]  /*4a900*/  LDL.LU R9, [R1+0x120] ;  /* 0x0001200001097983 */ /* 0x001ea20000300800 */
[----:B---3--:R-:W-:-:S03]  /*4a910*/  FMUL R3, R6, R13 ;  /* 0x0000000d06037220 */ /* 0x008fc60000400000 */
[----:B------:R-:W1:Y:S04]  /*4a920*/  LDL.LU R13, [R1+0x294] ;  /* 0x00029400010d7983 */ /* 0x000e680000300800 */
[----:B------:R4:W-:Y:S02]  /*4a930*/  STL [R1+0x1684], R3 ;  /* 0x0016840301007387 */ /* 0x0009e40000100800 */
[C---:B----4-:R-:W-:Y:S02]  /*4a940*/  FMUL R3, R6.reuse, R2 ;  /* 0x0000000206037220 */ /* 0x050fe40000400000 */
[C---:B------:R-:W-:Y:S02]  /*4a950*/  FMUL R2, R6.reuse, R0 ;  /* 0x0000000006027220 */ /* 0x040fe40000400000 */
[C---:B-----5:R-:W-:Y:S01]  /*4a960*/  FMUL R0, R6.reuse, R8 ;  /* 0x0000000806007220 */ /* 0x060fe20000400000 */
[----:B------:R0:W-:Y:S04]  /*4a970*/  STL [R1+0x378], R3 ;  /* 0x0003780301007387 */ /* 0x0001e80000100800 */
[----:B------:R-:W3:Y:S04]  /*4a980*/  LDL.LU R8, [R1+0x298] ;  /* 0x0002980001087983 */ /* 0x000ee80000300800 */
[----:B------:R4:W-:Y:S04]  /*4a990*/  STL [R1+0x374], R2 ;  /* 0x0003740201007387 */ /* 0x0009e80000100800 */
[----:B------:R5:W-:Y:S01]  /*4a9a0*/  STL [R1+0x168c], R0 ;  /* 0x00168c0001007387 */ /* 0x000be20000100800 */
[----:B0-----:R-:W-:-:S02]  /*4a9b0*/  FMUL R3, R6, R29 ;  /* 0x0000001d06037220 */ /* 0x001fc40000400000 */
[C---:B----4-:R-:W-:Y:S02]  /*4a9c0*/  FMUL R2, R6.reuse, R5 ;  /* 0x0000000506027220 */ /* 0x050fe40000400000 */
[----:B------:R-:W4:Y:S01]  /*4a9d0*/  LDL.LU R5, [R1+0x29c] ;  /* 0x00029c0001057983 */ /* 0x000f220000300800 */
[----:B-----5:R-:W-:-:S05]  /*4a9e0*/  FMUL R0, R6, R23 ;  /* 0x0000001706007220 */ /* 0x020fca0000400000 */
[----:B------:R0:W-:Y:S04]  /*4a9f0*/  STL [R1+0x360], R0 ;  /* 0x0003600001007387 */ /* 0x0001e80000100800 */
[----:B------:R5:W-:Y:S04]  /*4aa00*/  STL [R1+0x348], R2 ;  /* 0x0003480201007387 */ /* 0x000be80000100800 */
[----:B------:R-:W4:Y:S01]  /*4aa10*/  LDL.LU R29, [R1+0x2c0] ;  /* 0x0002c000011d7983 */ /* 0x000f220000300800 */
[C---:B0-----:R-:W-:Y:S02]  /*4aa20*/  FMUL R0, R6.reuse, R24 ;  /* 0x0000001806007220 */ /* 0x041fe40000400000 */
[----:B-----5:R-:W-:-:S03]  /*4aa30*/  FMUL R2, R6, R25 ;  /* 0x0000001906027220 */ /* 0x020fc60000400000 */
[----:B------:R-:W-:Y:S04]  /*4aa40*/  STL [R1+0x344], R0 ;  /* 0x0003440001007387 */ /* 0x000fe80000100800 */
[----:B------:R-:W-:Y:S04]  /*4aa50*/  STL [R1+0x1690], R3 ;  /* 0x0016900301007387 */ /* 0x000fe80000100800 */
[----:B------:R0:W-:Y:S02]  /*4aa60*/  STL [R1+0x1694], R2 ;  /* 0x0016940201007387 */ /* 0x0001e40000100800 */
[----:B0-----:R-:W-:-:S02]  /*4aa70*/  FMUL R2, R6, R10 ;  /* 0x0000000a06027220 */ /* 0x001fc40000400000 */
[----:B------:R-:W5:Y:S01]  /*4aa80*/  LDL.LU R10, [R1+0x2c4] ;  /* 0x0002c400010a7983 */ /* 0x000f620000300800 */
[----:B------:R-:W-:-:S05]  /*4aa90*/  FMUL R0, R6, R12 ;  /* 0x0000000c06007220 */ /* 0x000fca0000400000 */
[----:B------:R2:W-:Y:S04]  /*4aaa0*/  STL [R1+0x328], R0 ;  /* 0x0003280001007387 */ /* 0x0005e80000100800 */
[----:B------:R-:W-:Y:S01]  /*4aab0*/  STL [R1+0x324], R2 ;  /* 0x0003240201007387 */ /* 0x000fe20000100800 */
[----:B--2---:R-:W-:-:S05]  /*4aac0*/  FMUL R0, R6, R11 ;  /* 0x0000000b06007220 */ /* 0x004fca0000400000 */
[----:B------:R0:W-:Y:S04]  /*4aad0*/  STL [R1+0x1698], R0 ;  /* 0x0016980001007387 */ /* 0x0001e80000100800 */
[----:B------:R-:W2:Y:S04]  /*4aae0*/  LDL.LU R12, [R1+0x2c8] ;  /* 0x0002c800010c7983 */ /* 0x000ea80000300800 */
[----:B------:R-:W2:Y:S01]  /*4aaf0*/  LDL.LU R11, [R1+0x2cc] ;  /* 0x0002cc00010b7983 */ /* 0x000ea20000300800 */
[----:B0-----:R-:W-:-:S03]  /*4ab00*/  FMUL R0, R6, R4 ;  /* 0x0000000406007220 */ /* 0x001fc60000400000 */
[----:B------:R-:W2:Y:S04]  /*4ab10*/  LDL.LU R4, [R1+0x330] ;  /* 0x0003300001047983 */ /* 0x000ea80000300800 */
[----:B------:R0:W-:Y:S01]  /*4ab20*/  STL [R1+0x169c], R0 ;  /* 0x00169c0001007387 */ /* 0x0001e20000100800 */
[C---:B------:R-:W-:Y:S02]  /*4ab30*/  FMUL R2, R6.reuse, R27 ;  /* 0x0000001b06027220 */ /* 0x040fe40000400000 */
[----:B0-----:R-:W-:-:S05]  /*4ab40*/  FMUL R0, R6, R26 ;  /* 0x0000001a06007220 */ /* 0x001fca0000400000 */
[----:B------:R0:W-:Y:S04]  /*4ab50*/  STL [R1+0x16a0], R0 ;  /* 0x0016a00001007387 */ /* 0x0001e80000100800 */
[----:B------:R-:W-:Y:S01]  /*4ab60*/  STL [R1+0x314], R2 ;  /* 0x0003140201007387 */ /* 0x000fe20000100800 */
[----:B0-----:R-:W-:-:S03]  /*4ab70*/  FMUL R0, R6, R28 ;  /* 0x0000001c06007220 */ /* 0x001fc60000400000 */
[----:B------:R-:W2:Y:S04]  /*4ab80*/  LDL.LU R28, [R1+0x33c] ;  /* 0x00033c00011c7983 */ /* 0x000ea80000300800 */
[----:B------:R1:W-:Y:S04]  /*4ab90*/  STL [R1+0x310], R0 ;  /* 0x0003100001007387 */ /* 0x0003e80000100800 */
[----:B------:R-:W2:Y:S01]  /*4aba0*/  LDL.LU R6, [R1+0x350] ;  /* 0x0003500001067983 */ /* 0x000ea20000300800 */
[----:B-1----:R-:W-:-:S03]  /*4abb0*/  FMUL R0, R7, R13 ;  /* 0x0000000d07007220 */ /* 0x002fc60000400000 */
[----:B------:R-:W2:Y:S04]  /*4abc0*/  LDL.LU R13, [R1+0x354] ;  /* 0x00035400010d7983 */ /* 0x000ea80000300800 */
[----:B------:R4:W-:Y:S01]  /*4abd0*/  STL [R1+0x16a4], R0 ;  /* 0x0016a40001007387 */ /* 0x0009e20000100800 */
[----:B---3--:R-:W-:-:S03]  /*4abe0*/  FMUL R3, R7, R8 ;  /* 0x0000000807037220 */ /* 0x008fc60000400000 */
[----:B------:R-:W3:Y:S04]  /*4abf0*/  LDL.LU R8, [R1+0x35c] ;  /* 0x00035c0001087983 */ /* 0x000ee80000300800 */
[----:B------:R0:W-:Y:S01]  /*4ac00*/  STL [R1+0x16b4], R3 ;  /* 0x0016b40301007387 */ /* 0x0001e20000100800 */
[----:B----4-:R-:W-:-:S03]  /*4ac10*/  FMUL R0, R7, R5 ;  /* 0x0000000507007220 */ /* 0x010fc60000400000 */
[----:B0-----:R-:W4:Y:S04]  /*4ac20*/  LDL.LU R3, [R1+0x358] ;  /* 0x0003580001037983 */ /* 0x001f280000300800 */
[----:B------:R-:W3:Y:S04]  /*4ac30*/  LDL.LU R23, [R1+0x380] ;  /* 0x0003800001177983 */ /* 0x000ee80000300800 */
[----:B------:R-:W3:Y:S04]  /*4ac40*/  LDL.LU R5, [R1+0x124] ;  /* 0x0001240001057983 */ /* 0x000ee80000300800 */
[----:B------:R-:W-:Y:S01]  /*4ac50*/  STL [R1+0x308], R0 ;  /* 0x0003080001007387 */ /* 0x000fe20000100800 */
[----:B------:R-:W-:-:S03]  /*4ac60*/  FMUL R2, R7, R29 ;  /* 0x0000001d07027220 */ /* 0x000fc60000400000 */
[----:B------:R-:W3:Y:S04]  /*4ac70*/  LDL.LU R24, [R1+0x254] ;  /* 0x0002540001187983 */ /* 0x000ee80000300800 */
[----:B------:R-:W3:Y:S04]  /*4ac80*/  LDL.LU R25, [R1+0x258] ;  /* 0x0002580001197983 */ /* 0x000ee80000300800 */
[----:B------:R-:W3:Y:S04]  /*4ac90*/  LDL.LU R29, [R1+0x25c] ;  /* 0x00025c00011d7983 */ /* 0x000ee80000300800 */
[----:B------:R0:W-:Y:S04]  /*4aca0*/  STL [R1+0x16b8], R2 ;  /* 0x0016b80201007387 */ /* 0x0001e80000100800 */
[----:B0-----:R-:W3:Y:S01]  /*4acb0*/  LDL.LU R2, [R1+0x338] ;  /* 0x0003380001027983 */ /* 0x001ee20000300800 */
[----:B-----5:R-:W-:-:S03]  /*4acc0*/  FMUL R0, R7, R10 ;  /* 0x0000000a07007220 */ /* 0x020fc60000400000 */
[----:B------:R-:W5:Y:S04]  /*4acd0*/  LDL.LU R10, [R1+0x260] ;  /* 0x00026000010a7983 */ /* 0x000f680000300800 */
[----:B------:R0:W-:Y:S04]  /*4ace0*/  STL [R1+0x16a8], R0 ;  /* 0x0016a80001007387 */ /* 0x0001e80000100800 */
[----:B0-----:R-:W4:Y:S01]  /*4acf0*/  LDL.LU R0, [R1+0x334] ;  /* 0x0003340001007983 */ /* 0x001f220000300800 */
[C---:B--2---:R-:W-:Y:S02]  /*4ad00*/  FMUL R26, R7.reuse, R12 ;  /* 0x0000000c071a7220 */ /* 0x044fe40000400000 */
[----:B------:R-:W-:-:S02]  /*4ad10*/  FMUL R12, R7, R11 ;  /* 0x0000000b070c7220 */ /* 0x000fc40000400000 */
[----:B------:R-:W2:Y:S01]  /*4ad20*/  LDL.LU R11, [R1+0x264] ;  /* 0x00026400010b7983 */ /* 0x000ea20000300800 */
[----:B------:R-:W-:-:S03]  /*4ad30*/  FMUL R4, R7, R4 ;  /* 0x0000000407047220 */ /* 0x000fc60000400000 */
[----:B------:R0:W-:Y:S04]  /*4ad40*/  STL [R1+0x2f0], R26 ;  /* 0x0002f01a01007387 */ /* 0x0001e80000100800 */
[----:B------:R1:W-:Y:S04]  /*4ad50*/  STL [R1+0x2f8], R12 ;  /* 0x0002f80c01007387 */ /* 0x0003e80000100800 */
[----:B0-----:R-:W2:Y:S04]  /*4ad60*/  LDL.LU R26, [R1+0x268] ;  /* 0x00026800011a7983 */ /* 0x001ea80000300800 */
[----:B------:R-:W2:Y:S04]  /*4ad70*/  LDL.LU R27, [R1+0x26c] ;  /* 0x00026c00011b7983 */ /* 0x000ea80000300800 */
[----:B------:R0:W-:Y:S04]  /*4ad80*/  STL [R1+0x2e8], R4 ;  /* 0x0002e80401007387 */ /* 0x0001e80000100800 */
[----:B-1----:R-:W2:Y:S04]  /*4ad90*/  LDL.LU R12, [R1+0x270] ;  /* 0x00027000010c7983 */ /* 0x002ea80000300800 */
[----:B0-----:R-:W2:Y:S01]  /*4ada0*/  LDL.LU R4, [R1+0x274] ;  /* 0x0002740001047983 */ /* 0x001ea20000300800 */
[----:B---3--:R-:W-:-:S02]  /*4adb0*/  FMUL R2, R7, R2 ;  /* 0x0000000207027220 */ /* 0x008fc40000400000 */
[----:B----4-:R-:W-:-:S05]  /*4adc0*/  FMUL R0, R7, R0 ;  /* 0x0000000007007220 */ /* 0x010fca0000400000 */
[----:B------:R0:W-:Y:S02]  /*4add0*/  STL [R1+0x16ac], R0 ;  /* 0x0016ac0001007387 */ /* 0x0001e40000100800 */
[C---:B0-----:R-:W-:Y:S02]  /*4ade0*/  FMUL R0, R7.reuse, R28 ;  /* 0x0000001c07007220 */ /* 0x041fe40000400000 */
[----:B------:R-:W3:Y:S04]  /*4adf0*/  LDL.LU R28, [R1+0x278] ;  /* 0x00027800011c7983 */ /* 0x000ee80000300800 */
[----:B------:R0:W-:Y:S04]  /*4ae00*/  STL [R1+0x2dc], R2 ;  /* 0x0002dc0201007387 */ /* 0x0001e80000100800 */
[----:B------:R1:W-:Y:S01]  /*4ae10*/  STL [R1+0x2ec], R0 ;  /* 0x0002ec0001007387 */ /* 0x0003e20000100800 */
[----:B0-----:R-:W-:-:S03]  /*4ae20*/  FMUL R2, R7, R6 ;  /* 0x0000000607027220 */ /* 0x001fc60000400000 */
[----:B------:R-:W4:Y:S01]  /*4ae30*/  LDL.LU R6, [R1+0x27c] ;  /* 0x00027c0001067983 */ /* 0x000f220000300800 */
[----:B-1----:R-:W-:-:S03]  /*4ae40*/  FMUL R0, R7, R13 ;  /* 0x0000000d07007220 */ /* 0x002fc60000400000 */
[----:B------:R0:W-:Y:S04]  /*4ae50*/  STL [R1+0x2d8], R2 ;  /* 0x0002d80201007387 */ /* 0x0001e80000100800 */
[----:B------:R-:W4:Y:S01]  /*4ae60*/  LDL.LU R13, [R1+0x280] ;  /* 0x00028000010d7983 */ /* 0x000f220000300800 */
[----:B------:R-:W1:Y:S03]  /*4ae70*/  MUFU.RCP R9, R9 ;  /* 0x0000000900097308 */ /* 0x000e660000001000 */
[----:B------:R2:W-:Y:S01]  /*4ae80*/  STL [R1+0x16b0], R0 ;  /* 0x0016b00001007387 */ /* 0x0005e20000100800 */
[----:B0-----:R-:W-:-:S03]  /*4ae90*/  FMUL R2, R7, R8 ;  /* 0x0000000807027220 */ /* 0x001fc60000400000 */
[----:B------:R-:W4:Y:S01]  /*4aea0*/  LDL.LU R8, [R1+0x284] ;  /* 0x0002840001087983 */ /* 0x000f220000300800 */
[----:B--2---:R-:W-:-:S05]  /*4aeb0*/  FMUL R0, R7, R3 ;  /* 0x0000000307007220 */ /* 0x004fca0000400000 */
[----:B------:R0:W-:Y:S01]  /*4aec0*/  STL [R1+0x2c8], R0 ;  /* 0x0002c80001007387 */ /* 0x0001e20000100800 */
[----:B-1----:R-:W-:-:S03]  /*4aed0*/  FMUL R3, R9, R24 ;  /* 0x0000001809037220 */ /* 0x002fc60000400000 */
[----:B------:R1:W-:Y:S01]  /*4aee0*/  STL [R1+0x2e0], R2 ;  /* 0x0002e00201007387 */ /* 0x0003e20000100800 */
[----:B0-----:R-:W-:Y:S02]  /*4aef0*/  FMUL R0, R7, R23 ;  /* 0x0000001707007220 */ /* 0x001fe40000400000 */
[----:B------:R0:W2:Y:S01]  /*4af00*/  MUFU.RCP R7, R5 ;  /* 0x0000000500077308 */ /* 0x0000a20000001000 */
[C---:B-1----:R-:W-:Y:S01]  /*4af10*/  FMUL R2, R9.reuse, R25 ;  /* 0x0000001909027220 */ /* 0x042fe20000400000 */
[----:B0-----:R-:W2:Y:S04]  /*4af20*/  LDL.LU R5, [R1+0x288] ;  /* 0x0002880001057983 */ /* 0x001ea80000300800 */
[----:B------:R0:W-:Y:S04]  /*4af30*/  STL [R1+0x2c0], R0 ;  /* 0x0002c00001007387 */ /* 0x0001e80000100800 */
[----:B------:R-:W-:Y:S04]  /*4af40*/  STL [R1+0x2d4], R3 ;  /* 0x0002d40301007387 */ /* 0x000fe80000100800 */
[----:B------:R-:W2:Y:S01]  /*4af50*/  LDL.LU R23, [R1+0x290] ;  /* 0x0002900001177983 */ /* 0x000ea20000300800 */
[----:B0-----:R-:W-:-:S03]  /*4af60*/  FMUL R0, R9, R29 ;  /* 0x0000001d09007220 */ /* 0x001fc60000400000 */
[----:B------:R5:W-:Y:S04]  /*4af70*/  STL [R1+0x2d0], R2 ;  /* 0x0002d00201007387 */ /* 0x000be80000100800 */
[----:B------:R0:W-:Y:S01]  /*4af80*/  STL [R1+0x16bc], R0 ;  /* 0x0016bc0001007387 */ /* 0x0001e20000100800 */
[----:B-----5:R-:W-:-:S03]  /*4af90*/  FMUL R2, R9, R10 ;  /* 0x0000000a09027220 */ /* 0x020fc60000400000 */
[----:B0-----:R-:W5:Y:S04]  /*4afa0*/  LDL.LU R0, [R1+0x28c] ;  /* 0x00028c0001007983 */ /* 0x001f680000300800 */
[----:B------:R-:W5:Y:S04]  /*4afb0*/  LDL.LU R29, [R1+0x128] ;  /* 0x00012800011d7983 */ /* 0x000f680000300800 */
[----:B------:R-:W5:Y:S01]  /*4afc0*/  LDL.LU R10, [R1+0x214] ;  /* 0x00021400010a7983 */ /* 0x000f620000300800 */
[----:B------:R-:W-:-:S03]  /*4afd0*/  FMUL R3, R9, R26 ;  /* 0x0000001a09037220 */ /* 0x000fc60000400000 */
[----:B------:R0:W-:Y:S01]  /*4afe0*/  STL [R1+0x2c4], R2 ;  /* 0x0002c40201007387 */ /* 0x0001e20000100800 */
[C---:B------:R-:W-:Y:S02]  /*4aff0*/  FMUL R24, R9.reuse, R27 ;  /* 0x0000001b09187220 */ /* 0x040fe40000400000 */
[C---:B0-----:R-:W-:Y:S02]  /*4b000*/  FMUL R2, R9.reuse, R11 ;  /* 0x0000000b09027220 */ /* 0x041fe40000400000 */
[----:B------:R-:W5:Y:S04]  /*4b010*/  LDL.LU R11, [R1+0x218] ;  /* 0x00021800010b7983 */ /* 0x000f680000300800 */
[----:B------:R0:W-:Y:S04]  /*4b020*/  STL [R1+0x2bc], R2 ;  /* 0x0002bc0201007387 */ /* 0x0001e80000100800 */
[----:B------:R1:W-:Y:S04]  /*4b030*/  STL [R1+0x2b8], R3 ;  /* 0x0002b80301007387 */ /* 0x0003e80000100800 */
[----:B------:R1:W-:Y:S01]  /*4b040*/  STL [R1+0x2b4], R24 ;  /* 0x0002b41801007387 */ /* 0x0003e20000100800 */
[----:B0-----:R-:W-:-:S02]  /*4b050*/  FMUL R2, R9, R12 ;  /* 0x0000000c09027220 */ /* 0x001fc40000400000 */
[C---:B-1----:R-:W-:Y:S01]  /*4b060*/  FMUL R3, R9.reuse, R4 ;  /* 0x0000000409037220 */ /* 0x042fe20000400000 */
[----:B------:R-:W5:Y:S04]  /*4b070*/  LDL.LU R24, [R1+0x21c] ;  /* 0x00021c0001187983 */ /* 0x000f680000300800 */
[----:B------:R3:W-:Y:S04]  /*4b080*/  STL [R1+0x2b0], R2 ;  /* 0x0002b00201007387 */ /* 0x0007e80000100800 */
[----:B------:R-:W5:Y:S04]  /*4b090*/  LDL.LU R12, [R1+0x220] ;  /* 0x00022000010c7983 */ /* 0x000f680000300800 */
[----:B------:R-:W5:Y:S04]  /*4b0a0*/  LDL.LU R4, [R1+0x224] ;  /* 0x0002240001047983 */ /* 0x000f680000300800 */
[----:B------:R4:W-:Y:S04]  /*4b0b0*/  STL [R1+0x16c0], R3 ;  /* 0x0016c00301007387 */ /* 0x0009e80000100800 */
[----:B------:R-:W5:Y:S01]  /*4b0c0*/  LDL.LU R25, [R1+0x228] ;  /* 0x0002280001197983 */ /* 0x000f620000300800 */
[----:B---3--:R-:W-:-:S05]  /*4b0d0*/  FMUL R2, R9, R28 ;  /* 0x0000001c09027220 */ /* 0x008fca0000400000 */
[----:B------:R0:W-:Y:S01]  /*4b0e0*/  STL [R1+0x16c4], R2 ;  /* 0x0016c40201007387 */ /* 0x0001e20000100800 */
[----:B----4-:R-:W-:-:S03]  /*4b0f0*/  FMUL R3, R9, R6 ;  /* 0x0000000609037220 */ /* 0x010fc60000400000 */
[----:B------:R-:W3:Y:S04]  /*4b100*/  LDL.LU R6, [R1+0x22c] ;  /* 0x00022c0001067983 */ /* 0x000ee80000300800 */
[----:B------:R1:W-:Y:S01]  /*4b110*/  STL [R1+0x2a4], R3 ;  /* 0x0002a40301007387 */ /* 0x0003e20000100800 */
[----:B0-----:R-:W-:-:S03]  /*4b120*/  FMUL R2, R9, R13 ;  /* 0x0000000d09027220 */ /* 0x001fc60000400000 */
[----:B------:R-:W4:Y:S04]  /*4b130*/  LDL.LU R26, [R1+0x230] ;  /* 0x00023000011a7983 */ /* 0x000f280000300800 */
[----:B------:R-:W4:Y:S01]  /*4b140*/  LDL.LU R13, [R1+0x234] ;  /* 0x00023400010d7983 */ /* 0x000f220000300800 */
[----:B-1----:R-:W-:-:S03]  /*4b150*/  FMUL R3, R9, R8 ;  /* 0x0000000809037220 */ /* 0x002fc60000400000 */
[----:B------:R2:W-:Y:S04]  /*4b160*/  STL [R1+0x2a0], R2 ;  /* 0x0002a00201007387 */ /* 0x0005e80000100800 */
[----:B------:R-:W4:Y:S04]  /*4b170*/  LDL.LU R27, [R1+0x238] ;  /* 0x00023800011b7983 */ /* 0x000f280000300800 */
[----:B------:R-:W-:Y:S04]  /*4b180*/  STL [R1+0x16c8], R3 ;  /* 0x0016c80301007387 */ /* 0x000fe80000100800 */
[----:B------:R-:W4:Y:S04]  /*4b190*/  LDL.LU R28, [R1+0x23c] ;  /* 0x00023c00011c7983 */ /* 0x000f280000300800 */
[----:B------:R-:W4:Y:S01]  /*4b1a0*/  LDL.LU R8, [R1+0x240] ;  /* 0x0002400001087983 */ /* 0x000f220000300800 */
[----:B--2---:R-:W-:-:S03]  /*4b1b0*/  FMUL R2, R9, R5 ;  /* 0x0000000509027220 */ /* 0x004fc60000400000 */
[----:B------:R-:W2:Y:S04]  /*4b1c0*/  LDL.LU R5, [R1+0x244] ;  /* 0x0002440001057983 */ /* 0x000ea80000300800 */
[----:B------:R5:W-:Y:S02]  /*4b1d0*/  STL [R1+0x16cc], R2 ;  /* 0x0016cc0201007387 */ /* 0x000be40000100800 */
[C---:B-----5:R-:W-:Y:S02]  /*4b1e0*/  FMUL R2, R9.reuse, R0 ;  /* 0x0000000009027220 */ /* 0x060fe40000400000 */
[----:B------:R-:W-:Y:S02]  /*4b1f0*/  FMUL R0, R9, R23 ;  /* 0x0000001709007220 */ /* 0x000fe40000400000 */
[----:B------:R-:W5:Y:S01]  /*4b200*/  LDL.LU R9, [R1+0x248] ;  /* 0x0002480001097983 */ /* 0x000f620000300800 */
[----:B------:R-:W-:-:S03]  /*4b210*/  FMUL R3, R7, R10 ;  /* 0x0000000a07037220 */ /* 0x000fc60000400000 */
[----:B------:R0:W-:Y:S01]  /*4b220*/  STL [R1+0x294], R2 ;  /* 0x0002940201007387 */ /* 0x0001e20000100800 */
[----:B------:R1:W2:Y:S03]  /*4b230*/  MUFU.RCP R23, R29 ;  /* 0x0000001d00177308 */ /* 0x0002a60000001000 */
[----:B------:R-:W-:Y:S04]  /*4b240*/  STL [R1+0x290], R0 ;  /* 0x0002900001007387 */ /* 0x000fe80000100800 */
[----:B------:R-:W-:Y:S04]  /*4b250*/  STL [R1+0x16d0], R3 ;  /* 0x0016d00301007387 */ /* 0x000fe80000100800 */
[----:B-1----:R-:W5:Y:S01]  /*4b260*/  LDL.LU R29, [R1+0x24c] ;  /* 0x00024c00011d7983 */ /* 0x002f620000300800 */
[----:B0-----:R-:W-:-:S03]  /*4b270*/  FMUL R2, R7, R11 ;  /* 0x0000000b07027220 */ /* 0x001fc60000400000 */
[----:B------:R-:W5:Y:S04]  /*4b280*/  LDL.LU R10, [R1+0x250] ;  /* 0x00025000010a7983 */ /* 0x000f680000300800 */
[----:B------:R-:W5:Y:S04]  /*4b290*/  LDL.LU R11, [R1+0x130] ;  /* 0x00013000010b7983 */ /* 0x000f680000300800 */
[----:B------:R0:W-:Y:S02]  /*4b2a0*/  STL [R1+0x16d4], R2 ;  /* 0x0016d40201007387 */ /* 0x0001e40000100800 */
[----:B0-----:R-:W-:-:S02]  /*4b2b0*/  FMUL R2, R7, R24 ;  /* 0x0000001807027220 */ /* 0x001fc40000400000 */
[C---:B------:R-:W-:Y:S02]  /*4b2c0*/  FMUL R0, R7.reuse, R12 ;  /* 0x0000000c07007220 */ /* 0x040fe40000400000 */
[----:B------:R-:W5:Y:S01]  /*4b2d0*/  LDL.LU R12, [R1+0x1d4] ;  /* 0x0001d400010c7983 */ /* 0x000f620000300800 */
[----:B------:R-:W-:-:S03]  /*4b2e0*/  FMUL R3, R7, R4 ;  /* 0x0000000407037220 */ /* 0x000fc60000400000 */
[----:B------:R0:W-:Y:S04]  /*4b2f0*/  STL [R1+0x284], R2 ;  /* 0x0002840201007387 */ /* 0x0001e80000100800 */
[----:B------:R-:W-:Y:S04]  /*4b300*/  STL [R1+0x280], R0 ;  /* 0x0002800001007387 */ /* 0x000fe80000100800 */
[----:B------:R-:W5:Y:S01]  /*4b310*/  LDL.LU R4, [R1+0x1d8] ;  /* 0x0001d80001047983 */ /* 0x000f620000300800 */
[----:B0-----:R-:W-:-:S03]  /*4b320*/  FMUL R2, R7, R25 ;  /* 0x0000001907027220 */ /* 0x001fc60000400000 */
[----:B------:R-:W-:Y:S04]  /*4b330*/  STL [R1+0x16d8], R3 ;  /* 0x0016d80301007387 */ /* 0x000fe80000100800 */
[----:B------:R3:W-:Y:S02]  /*4b340*/  STL [R1+0x16dc], R2 ;  /* 0x0016dc0201007387 */ /* 0x0007e40000100800 */
[C---:B---3--:R-:W-:Y:S02]  /*4b350*/  FMUL R2, R7.reuse, R6 ;  /* 0x0000000607027220 */ /* 0x048fe40000400000 */
[----:B------:R-:W3:Y:S04]  /*4b360*/  LDL.LU R6, [R1+0x1dc] ;  /* 0x0001dc0001067983 */ /* 0x000ee80000300800 */
[----:B------:R0:W-:Y:S01]  /*4b370*/  STL [R1+0x274], R2 ;  /* 0x0002740201007387 */ /* 0x0001e20000100800 */
[----:B----4-:R-:W-:-:S03]  /*4b380*/  FMUL R3, R7, R13 ;  /* 0x0000000d07037220 */ /* 0x010fc60000400000 */
[----:B------:R-:W4:Y:S01]  /*4b390*/  LDL.LU R13, [R1+0x1e0] ;  /* 0x0001e000010d7983 */ /* 0x000f220000300800 */
[C---:B------:R-:W-:Y:S02]  /*4b3a0*/  FMUL R0, R7.reuse, R26 ;  /* 0x0000001a07007220 */ /* 0x040fe40000400000 */
[----:B0-----:R-:W-:-:S03]  /*4b3b0*/  FMUL R2, R7, R27 ;  /* 0x0000001b07027220 */ /* 0x001fc60000400000 */
[----:B------:R0:W-:Y:S04]  /*4b3c0*/  STL [R1+0x270], R0 ;  /* 0x0002700001007387 */ /* 0x0001e80000100800 */
[----:B------:R-:W-:Y:S04]  /*4b3d0*/  STL [R1+0x16e0], R3 ;  /* 0x0016e00301007387 */ /* 0x000fe80000100800 */
[----:B------:R1:W-:Y:S01]  /*4b3e0*/  STL [R1+0x16e4], R2 ;  /* 0x0016e40201007387 */ /* 0x0003e20000100800 */
[C---:B0-----:R-:W-:Y:S02]  /*4b3f0*/  FMUL R0, R7.reuse, R8 ;  /* 0x0000000807007220 */ /* 0x041fe40000400000 */
[----:B-1----:R-:W-:-:S05]  /*4b400*/  FMUL R2, R7, R28 ;  /* 0x0000001c07027220 */ /* 0x002fca0000400000 */
[----:B------:R5:W-:Y:S01]  /*4b410*/  STL [R1+0x264], R2 ;  /* 0x0002640201007387 */ /* 0x000be20000100800 */
[----:B--2---:R-:W-:-:S03]  /*4b420*/  FMUL R3, R7, R5 ;  /* 0x0000000507037220 */ /* 0x004fc60000400000 */
[----:B------:R-:W2:Y:S04]  /*4b430*/  LDL.LU R5, [R1+0x1ec] ;  /* 0x0001ec0001057983 */ /* 0x000ea80000300800 */
[----:B------:R-:W-:Y:S04]  /*4b440*/  STL [R1+0x260], R0 ;  /* 0x0002600001007387 */ /* 0x000fe80000100800 */
[----:B------:R-:W2:Y:S04]  /*4b450*/  LDL.LU R8, [R1+0x1f4] ;  /* 0x0001f40001087983 */ /* 0x000ea80000300800 */
[----:B------:R-:W-:Y:S04]  /*4b460*/  STL [R1+0x16e8], R3 ;  /* 0x0016e80301007387 */ /* 0x000fe80000100800 */
[----:B------:R-:W2:Y:S04]  /*4b470*/  LDL.LU R24, [R1+0x1f8] ;  /* 0x0001f80001187983 */ /* 0x000ea80000300800 */
[----:B------:R-:W2:Y:S01]  /*4b480*/  LDL.LU R26, [R1+0x1fc] ;  /* 0x0001fc00011a7983 */ /* 0x000ea20000300800 */
[----:B-----5:R-:W-:-:S03]  /*4b490*/  FMUL R2, R7, R9 ;  /* 0x0000000907027220 */ /* 0x020fc60000400000 */
[----:B------:R-:W5:Y:S04]  /*4b4a0*/  LDL.LU R9, [R1+0x200] ;  /* 0x0002000001097983 */ /* 0x000f680000300800 */
[----:B------:R-:W2:Y:S04]  /*4b4b0*/  LDL.LU R27, [R1+0x204] ;  /* 0x00020400011b7983 */ /* 0x000ea80000300800 */
[----:B------:R0:W-:Y:S02]  /*4b4c0*/  STL [R1+0x16ec], R2 ;  /* 0x0016ec0201007387 */ /* 0x0001e40000100800 */
[----:B0-----:R-:W-:-:S02]  /*4b4d0*/  FMUL R2, R7, R29 ;  /* 0x0000001d07027220 */ /* 0x001fc40000400000 */
[----:B------:R-:W-:-:S03]  /*4b4e0*/  FMUL R0, R7, R10 ;  /* 0x0000000a07007220 */ /* 0x000fc60000400000 */
[----:B------:R0:W-:Y:S01]  /*4b4f0*/  STL [R1+0x254], R2 ;  /* 0x0002540201007387 */ /* 0x0001e20000100800 */
[----:B------:R1:W0:Y:S03]  /*4b500*/  MUFU.RCP R7, R11 ;  /* 0x0000000b00077308 */ /* 0x0002260000001000 */
[----:B------:R-:W2:Y:S04]  /*4b510*/  LDL.LU R10, [R1+0x208] ;  /* 0x00020800010a7983 */ /* 0x000ea80000300800 */
[----:B------:R0:W-:Y:S04]  /*4b520*/  STL [R1+0x24c], R0 ;  /* 0x00024c0001007387 */ /* 0x0001e80000100800 */
[----:B-1----:R-:W2:Y:S01]  /*4b530*/  LDL.LU R11, [R1+0x20c] ;  /* 0x00020c00010b7983 */ /* 0x002ea20000300800 */
[----:B0-----:R-:W-:-:S05]  /*4b540*/  FMUL R2, R23, R12 ;  /* 0x0000000c17027220 */ /* 0x001fca0000400000 */
[----:B------:R0:W-:Y:S01]  /*4b550*/  STL [R1+0x16f0], R2 ;  /* 0x0016f00201007387 */ /* 0x0001e20000100800 */
[----:B------:R-:W-:-:S03]  /*4b560*/  FMUL R0, R23, R4 ;  /* 0x0000000417007220 */ /* 0x000fc60000400000 */
[----:B0-----:R-:W2:Y:S04]  /*4b570*/  LDL.LU R2, [R1+0x1f0] ;  /* 0x0001f00001027983 */ /* 0x001ea80000300800 */
[----:B------:R-:W5:Y:S04]  /*4b580*/  LDL.LU R25, [R1+0x210] ;  /* 0x0002100001197983 */ /* 0x000f680000300800 */
[----:B------:R-:W5:Y:S04]  /*4b590*/  LDL.LU R4, [R1+0x12c] ;  /* 0x00012c0001047983 */ /* 0x000f680000300800 */
[----:B------:R4:W-:Y:S04]  /*4b5a0*/  STL [R1+0x244], R0 ;  /* 0x0002440001007387 */ /* 0x0009e80000100800 */
[----:B------:R-:W5:Y:S04]  /*4b5b0*/  LDL.LU R28, [R1+0x194] ;  /* 0x00019400011c7983 */ /* 0x000f680000300800 */
[----:B------:R-:W5:Y:S01]  /*4b5c0*/  LDL.LU R29, [R1+0x198] ;  /* 0x00019800011d7983 */ /* 0x000f620000300800 */
[----:B---3--:R-:W-:-:S05]  /*4b5d0*/  FMUL R3, R23, R6 ;  /* 0x0000000617037220 */ /* 0x008fca0000400000 */
[----:B------:R0:W-:Y:S01]  /*4b5e0*/  STL [R1+0x16f4], R3 ;  /* 0x0016f40301007387 */ /* 0x0001e20000100800 */
[----:B----4-:R-:W-:-:S03]  /*4b5f0*/  FMUL R0, R23, R13 ;  /* 0x0000000d17007220 */ /* 0x010fc60000400000 */
[----:B0-----:R-:W3:Y:S04]  /*4b600*/  LDL.LU R3, [R1+0x1e8] ;  /* 0x0001e80001037983 */ /* 0x001ee80000300800 */
[----:B------:R-:W4:Y:S04]  /*4b610*/  LDL.LU R12, [R1+0x19c] ;  /* 0x00019c00010c7983 */ /* 0x000f280000300800 */
[----:B------:R-:W4:Y:S04]  /*4b620*/  LDL.LU R6, [R1+0x1a0] ;  /* 0x0001a00001067983 */ /* 0x000f280000300800 */
[----:B------:R-:W4:Y:S04]  /*4b630*/  LDL.LU R13, [R1+0x1a4] ;  /* 0x0001a400010d7983 */ /* 0x000f280000300800 */
[----:B------:R0:W-:Y:S04]  /*4b640*/  STL [R1+0x16f8], R0 ;  /* 0x0016f80001007387 */ /* 0x0001e80000100800 */
[----:B0-----:R-:W4:Y:S01]  /*4b650*/  LDL.LU R0, [R1+0x1e4] ;  /* 0x0001e40001007983 */ /* 0x001f220000300800 */
[----:B--2---:R-:W-:-:S02]  /*4b660*/  FMUL R2, R23, R2 ;  /* 0x0000000217027220 */ /* 0x004fc40000400000 */
[C---:B---3--:R-:W-:Y:S02]  /*4b670*/  FMUL R3, R23.reuse, R3 ;  /* 0x0000000317037220 */ /* 0x048fe40000400000 */
[----:B----4-:R-:W-:-:S05]  /*4b680*/  FMUL R0, R23, R0 ;  /* 0x0000000017007220 */ /* 0x010fca0000400000 */
[----:B------:R0:W-:Y:S02]  /*4b690*/  STL [R1+0x238], R0 ;  /* 0x0002380001007387 */ /* 0x0001e40000100800 */
[C---:B0-----:R-:W-:Y:S02]  /*4b6a0*/  FMUL R0, R23.reuse, R5 ;  /* 0x0000000517007220 */ /* 0x041fe40000400000 */
[----:B------:R-:W2:Y:S04]  /*4b6b0*/  LDL.LU R5, [R1+0x1a8] ;  /* 0x0001a80001057983 */ /* 0x000ea80000300800 */
[----:B------:R0:W-:Y:S04]  /*4b6c0*/  STL [R1+0x234], R3 ;  /* 0x0002340301007387 */ /* 0x0001e80000100800 */
[----:B------:R1:W-:Y:S01]  /*4b6d0*/  STL [R1+0x230], R0 ;  /* 0x0002300001007387 */ /* 0x0003e20000100800 */
[----:B0-----:R-:W-:-:S02]  /*4b6e0*/  FMUL R3, R23, R24 ;  /* 0x0000001817037220 */ /* 0x001fc40000400000 */
[C---:B-1----:R-:W-:Y:S02]  /*4b6f0*/  FMUL R0, R23.reuse, R8 ;  /* 0x0000000817007220 */ /* 0x042fe40000400000 */
[----:B------:R-:W3:Y:S04]  /*4b700*/  LDL.LU R8, [R1+0x1ac] ;  /* 0x0001ac0001087983 */ /* 0x000ee80000300800 */
[----:B------:R0:W-:Y:S04]  /*4b710*/  STL [R1+0x22c], R2 ;  /* 0x00022c0201007387 */ /* 0x0001e80000100800 */
[----:B------:R5:W-:Y:S01]  /*4b720*/  STL [R1+0x228], R0 ;  /* 0x0002280001007387 */ /* 0x000be20000100800 */
[----:B0-----:R-:W-:-:S03]  /*4b730*/  FMUL R2, R23, R26 ;  /* 0x0000001a17027220 */ /* 0x001fc60000400000 */
[----:B------:R0:W-:Y:S01]  /*4b740*/  STL [R1+0x224], R3 ;  /* 0x0002240301007387 */ /* 0x0001e20000100800 */
[----:B-----5:R-:W-:-:S03]  /*4b750*/  FMUL R0, R23, R9 ;  /* 0x0000000917007220 */ /* 0x020fc60000400000 */
[----:B------:R-:W4:Y:S04]  /*4b760*/  LDL.LU R9, [R1+0x1b0] ;  /* 0x0001b00001097983 */ /* 0x000f280000300800 */
[----:B------:R-:W-:Y:S01]  /*4b770*/  STL [R1+0x220], R2 ;  /* 0x0002200201007387 */ /* 0x000fe20000100800 */
[----:B0-----:R-:W-:-:S03]  /*4b780*/  FMUL R3, R23, R27 ;  /* 0x0000001b17037220 */ /* 0x001fc60000400000 */
[----:B------:R0:W-:Y:S04]  /*4b790*/  STL [R1+0x21c], R0 ;  /* 0x00021c0001007387 */ /* 0x0001e80000100800 */
[----:B------:R-:W5:Y:S04]  /*4b7a0*/  LDL.LU R26, [R1+0x1b4] ;  /* 0x0001b400011a7983 */ /* 0x000f680000300800 */
[----:B------:R-:W5:Y:S01]  /*4b7b0*/  LDL.LU R27, [R1+0x1b8] ;  /* 0x0001b800011b7983 */ /* 0x000f620000300800 */
[----:B0-----:R-:W-:-:S03]  /*4b7c0*/  FMUL R0, R23, R10 ;  /* 0x0000000a17007220 */ /* 0x001fc60000400000 */
[----:B------:R-:W-:Y:S04]  /*4b7d0*/  STL [R1+0x16fc], R3 ;  /* 0x0016fc0301007387 */ /* 0x000fe80000100800 */
[----:B------:R-:W5:Y:S01]  /*4b7e0*/  LDL.LU R10, [R1+0x1bc] ;  /* 0x0001bc00010a7983 */ /* 0x000f620000300800 */
[----:B------:R-:W-:-:S03]  /*4b7f0*/  FMUL R2, R23, R11 ;  /* 0x0000000b17027220 */ /* 0x000fc60000400000 */
[----:B------:R0:W-:Y:S04]  /*4b800*/  STL [R1+0x214], R0 ;  /* 0x0002140001007387 */ /* 0x0001e80000100800 */
[----:B------:R-:W5:Y:S01]  /*4b810*/  LDL.LU R11, [R1+0x1c0] ;  /* 0x0001c000010b7983 */ /* 0x000f620000300800 */
[----:B0-----:R-:W-:-:S03]  /*4b820*/  FMUL R0, R23, R25 ;  /* 0x0000001917007220 */ /* 0x001fc60000400000 */
[----:B------:R0:W-:Y:S04]  /*4b830*/  STL [R1+0x1700], R2 ;  /* 0x0017000201007387 */ /* 0x0001e80000100800 */
[----:B------:R1:W-:Y:S01]  /*4b840*/  STL [R1+0x208], R0 ;  /* 0x0002080001007387 */ /* 0x0003e20000100800 */
[----:B0-----:R-:W-:-:S03]  /*4b850*/  FMUL R2, R7, R28 ;  /* 0x0000001c07027220 */ /* 0x001fc60000400000 */
[----:B------:R-:W5:Y:S01]  /*4b860*/  LDL.LU R28, [R1+0x1c4] ;  /* 0x0001c400011c7983 */ /* 0x000f620000300800 */
[----:B-1----:R-:W-:-:S03]  /*4b870*/  FMUL R0, R7, R29 ;  /* 0x0000001d07007220 */ /* 0x002fc60000400000 */
[----:B------:R0:W-:Y:S04]  /*4b880*/  STL [R1+0x204], R2 ;  /* 0x0002040201007387 */ /* 0x0001e80000100800 */
[----:B------:R-:W5:Y:S04]  /*4b890*/  LDL.LU R29, [R1+0x1c8] ;  /* 0x0001c800011d7983 */ /* 0x000f680000300800 */
[----:B------:R1:W-:Y:S01]  /*4b8a0*/  STL [R1+0x1704], R0 ;  /* 0x0017040001007387 */ /* 0x0003e20000100800 */
[----:B0-----:R-:W-:-:S03]  /*4b8b0*/  FMUL R2, R7, R12 ;  /* 0x0000000c07027220 */ /* 0x001fc60000400000 */
[----:B------:R-:W5:Y:S01]  /*4b8c0*/  LDL.LU R12, [R1+0x1cc] ;  /* 0x0001cc00010c7983 */ /* 0x000f620000300800 */
[----:B-1----:R-:W-:-:S03]  /*4b8d0*/  FMUL R0, R7, R6 ;  /* 0x0000000607007220 */ /* 0x002fc60000400000 */
[----:B------:R0:W-:Y:S04]  /*4b8e0*/  STL [R1+0x1fc], R2 ;  /* 0x0001fc0201007387 */ /* 0x0001e80000100800 */
[----:B------:R2:W-:Y:S04]  /*4b8f0*/  STL [R1+0x1f8], R0 ;  /* 0x0001f80001007387 */ /* 0x0005e80000100800 */
[----:B------:R-:W5:Y:S01]  /*4b900*/  LDL.LU R23, [R1+0x1d0] ;  /* 0x0001d00001177983 */ /* 0x000f620000300800 */
[----:B0-----:R-:W-:-:S03]  /*4b910*/  FMUL R2, R7, R13 ;  /* 0x0000000d07027220 */ /* 0x001fc60000400000 */
[----:B------:R-:W5:Y:S04]  /*4b920*/  LDL.LU R13, [R1+0x138] ;  /* 0x00013800010d7983 */ /* 0x000f680000300800 */
[----:B------:R-:W-:Y:S01]  /*4b930*/  STL [R1+0x1708], R2 ;  /* 0x0017080201007387 */ /* 0x000fe20000100800 */
[----:B--2---:R-:W-:-:S03]  /*4b940*/  FMUL R0, R7, R5 ;  /* 0x0000000507007220 */ /* 0x004fc60000400000 */
[----:B------:R-:W2:Y:S04]  /*4b950*/  LDL.LU R5, [R1+0x154] ;  /* 0x0001540001057983 */ /* 0x000ea80000300800 */
[----:B------:R3:W-:Y:S04]  /*4b960*/  STL [R1+0x170c], R0 ;  /* 0x00170c0001007387 */ /* 0x0007e80000100800 */
[----:B------:R-:W2:Y:S04]  /*4b970*/  LDL.LU R24, [R1+0x158] ;  /* 0x0001580001187983 */ /* 0x000ea80000300800 */
[----:B------:R-:W2:Y:S01]  /*4b980*/  LDL.LU R6, [R1+0x15c] ;  /* 0x00015c0001067983 */ /* 0x000ea20000300800 */
[----:B---3--:R-:W-:-:S05]  /*4b990*/  FMUL R0, R7, R8 ;  /* 0x0000000807007220 */ /* 0x008fca0000400000 */
[----:B------:R5:W-:Y:S04]  /*4b9a0*/  STL [R1+0x1ec], R0 ;  /* 0x0001ec0001007387 */ /* 0x000be80000100800 */
[----:B------:R-:W3:Y:S01]  /*4b9b0*/  LDL.LU R8, [R1+0x160] ;  /* 0x0001600001087983 */ /* 0x000ee20000300800 */
[----:B----4-:R-:W-:-:S03]  /*4b9c0*/  FMUL R2, R7, R9 ;  /* 0x0000000907027220 */ /* 0x010fc60000400000 */
[----:B------:R-:W4:Y:S04]  /*4b9d0*/  LDL.LU R9, [R1+0x164] ;  /* 0x0001640001097983 */ /* 0x000f280000300800 */
[----:B------:R0:W-:Y:S01]  /*4b9e0*/  STL [R1+0x1e8], R2 ;  /* 0x0001e80201007387 */ /* 0x0001e20000100800 */
[----:B-----5:R-:W-:-:S05]  /*4b9f0*/  FMUL R0, R7, R26 ;  /* 0x0000001a07007220 */ /* 0x020fca0000400000 */
[----:B------:R1:W-:Y:S04]  /*4ba00*/  STL [R1+0x1710], R0 ;  /* 0x0017100001007387 */ /* 0x0003e80000100800 */
[----:B------:R-:W5:Y:S01]  /*4ba10*/  LDL.LU R25, [R1+0x168] ;  /* 0x0001680001197983 */ /* 0x000f620000300800 */
[C---:B0-----:R-:W-:Y:S02]  /*4ba20*/  FMUL R2, R7.reuse, R10 ;  /* 0x0000000a07027220 */ /* 0x041fe40000400000 */
[----:B-1----:R-:W-:-:S05]  /*4ba30*/  FMUL R0, R7, R27 ;  /* 0x0000001b07007220 */ /* 0x002fca0000400000 */
[----:B------:R0:W-:Y:S04]  /*4ba40*/  STL [R1+0x1718], R0 ;  /* 0x0017180001007387 */ /* 0x0001e80000100800 */
[----:B------:R-:W5:Y:S04]  /*4ba50*/  LDL.LU R10, [R1+0x16c] ;  /* 0x00016c00010a7983 */ /* 0x000f680000300800 */
[----:B------:R-:W-:Y:S01]  /*4ba60*/  STL [R1+0x1dc], R2 ;  /* 0x0001dc0201007387 */ /* 0x000fe20000100800 */
[----:B0-----:R-:W-:-:S03]  /*4ba70*/  FMUL R0, R7, R11 ;  /* 0x0000000b07007220 */ /* 0x001fc60000400000 */
[----:B------:R-:W5:Y:S04]  /*4ba80*/  LDL.LU R26, [R1+0x170] ;  /* 0x00017000011a7983 */ /* 0x000f680000300800 */
[----:B------:R-:W5:Y:S04]  /*4ba90*/  LDL.LU R27, [R1+0x174] ;  /* 0x00017400011b7983 */ /* 0x000f680000300800 */
[----:B------:R0:W-:Y:S04]  /*4baa0*/  STL [R1+0x1d8], R0 ;  /* 0x0001d80001007387 */ /* 0x0001e80000100800 */
[----:B------:R-:W5:Y:S01]  /*4bab0*/  LDL.LU R11, [R1+0x178] ;  /* 0x00017800010b7983 */ /* 0x000f620000300800 */
[----:B0-----:R-:W-:-:S03]  /*4bac0*/  FMUL R0, R7, R28 ;  /* 0x0000001c07007220 */ /* 0x001fc60000400000 */
[----:B------:R-:W5:Y:S04]  /*4bad0*/  LDL.LU R28, [R1+0x17c] ;  /* 0x00017c00011c7983 */ /* 0x000f680000300800 */
[----:B------:R0:W-:Y:S01]  /*4bae0*/  STL [R1+0x171c], R0 ;  /* 0x00171c0001007387 */ /* 0x0001e20000100800 */
[C---:B------:R-:W-:Y:S02]  /*4baf0*/  FMUL R2, R7.reuse, R12 ;  /* 0x0000000c07027220 */ /* 0x040fe40000400000 */
[C---:B0-----:R-:W-:Y:S02]  /*4bb00*/  FMUL R0, R7.reuse, R29 ;  /* 0x0000001d07007220 */ /* 0x041fe40000400000 */
[----:B------:R-:W5:Y:S04]  /*4bb10*/  LDL.LU R29, [R1+0x180] ;  /* 0x00018000011d7983 */ /* 0x000f680000300800 */
[----:B------:R0:W-:Y:S04]  /*4bb20*/  STL [R1+0x1724], R0 ;  /* 0x0017240001007387 */ /* 0x0001e80000100800 */
[----:B------:R-:W5:Y:S01]  /*4bb30*/  LDL.LU R12, [R1+0x184] ;  /* 0x00018400010c7983 */ /* 0x000f620000300800 */
[----:B------:R-:W2:Y:S01]  /*4bb40*/  MUFU.RCP R4, R4 ;  /* 0x0000000400047308 */ /* 0x000ea20000001000 */
[----:B0-----:R-:W-:-:S02]  /*4bb50*/  FMUL R0, R7, R23 ;  /* 0x0000001707007220 */ /* 0x001fc40000400000 */
[----:B------:R0:W-:Y:S05]  /*4bb60*/  STL [R1+0x1bc], R2 ;  /* 0x0001bc0201007387 */ /* 0x0001ea0000100800 */
[----:B------:R1:W0:Y:S01]  /*4bb70*/  MUFU.RCP R23, R13 ;  /* 0x0000000d00177308 */ /* 0x0002220000001000 */
[----:B------:R-:W5:Y:S04]  /*4bb80*/  LDL.LU R7, [R1+0x188] ;  /* 0x0001880001077983 */ /* 0x000f680000300800 */
[----:B------:R-:W-:Y:S04]  /*4bb90*/  STL [R1+0x1b8], R0 ;  /* 0x0001b80001007387 */ /* 0x000fe80000100800 */
[----:B-1----:R-:W5:Y:S01]  /*4bba0*/  LDL.LU R13, [R1+0x18c] ;  /* 0x00018c00010d7983 */ /* 0x002f620000300800 */
[----:B--2---:R-:W-:-:S03]  /*4bbb0*/  FMUL R3, R4, R5 ;  /* 0x0000000504037220 */ /* 0x004fc60000400000 */
[----:B------:R-:W2:Y:S04]  /*4bbc0*/  LDL.LU R5, [R1+0x190] ;  /* 0x0001900001057983 */ /* 0x000ea80000300800 */
[----:B------:R1:W-:Y:S01]  /*4bbd0*/  STL [R1+0x1714], R3 ;  /* 0x0017140301007387 */ /* 0x0003e20000100800 */
[C---:B0-----:R-:W-:Y:S02]  /*4bbe0*/  FMUL R2, R4.reuse, R6 ;  /* 0x0000000604027220 */ /* 0x041fe40000400000 */
[----:B-1----:R-:W-:-:S05]  /*4bbf0*/  FMUL R3, R4, R24 ;  /* 0x0000001804037220 */ /* 0x002fca0000400000 */
[----:B------:R-:W-:Y:S01]  /*4bc00*/  STL [R1+0x1ac], R3 ;  /* 0x0001ac0301007387 */ /* 0x000fe20000100800 */
[----:B---3--:R-:W-:-:S05]  /*4bc10*/  FMUL R0, R4, R8 ;  /* 0x0000000804007220 */ /* 0x008fca0000400000 */
[----:B------:R-:W-:Y:S04]  /*4bc20*/  STL [R1+0x1728], R0 ;  /* 0x0017280001007387 */ /* 0x000fe80000100800 */
[----:B------:R4:W-:Y:S04]  /*4bc30*/  STL [R1+0x1c4], R2 ;  /* 0x0001c40201007387 */ /* 0x0009e80000100800 */
[----:B------:R-:W3:Y:S04]  /*4bc40*/  LDL.LU R6, [R1+0x134] ;  /* 0x0001340001067983 */ /* 0x000ee80000300800 */
[----:B------:R-:W3:Y:S01]  /*4bc50*/  LDL.LU R8, [R1+0xd4] ;  /* 0x0000d40001087983 */ /* 0x000ee20000300800 */
[----:B----4-:R-:W-:-:S03]  /*4bc60*/  FMUL R2, R4, R9 ;  /* 0x0000000904027220 */ /* 0x010fc60000400000 */
[----:B------:R-:W4:Y:S04]  /*4bc70*/  LDL.LU R9, [R1+0xdc] ;  /* 0x0000dc0001097983 */ /* 0x000f280000300800 */
[----:B------:R-:W-:Y:S01]  /*4bc80*/  STL [R1+0x1720], R2 ;  /* 0x0017200201007387 */ /* 0x000fe20000100800 */
[----:B-----5:R-:W-:-:S05]  /*4bc90*/  FMUL R0, R4, R25 ;  /* 0x0000001904007220 */ /* 0x020fca0000400000 */
[----:B------:R0:W-:Y:S02]  /*4bca0*/  STL [R1+0x172c], R0 ;  /* 0x00172c0001007387 */ /* 0x0001e40000100800 */
[C---:B0-----:R-:W-:Y:S02]  /*4bcb0*/  FMUL R0, R4.reuse, R10 ;  /* 0x0000000a04007220 */ /* 0x041fe40000400000 */
[----:B------:R-:W5:Y:S01]  /*4bcc0*/  LDL.LU R10, [R1+0xe0] ;  /* 0x0000e000010a7983 */ /* 0x000f620000300800 */
[----:B------:R-:W-:-:S03]  /*4bcd0*/  FMUL R3, R4, R26 ;  /* 0x0000001a04037220 */ /* 0x000fc60000400000 */
[----:B------:R0:W-:Y:S01]  /*4bce0*/  STL [R1+0x1b0], R0 ;  /* 0x0001b00001007387 */ /* 0x0001e20000100800 */
[----:B------:R-:W-:-:S03]  /*4bcf0*/  FMUL R2, R4, R27 ;  /* 0x0000001b04027220 */ /* 0x000fc60000400000 */
[----:B------:R1:W-:Y:S01]  /*4bd00*/  STL [R1+0x198], R3 ;  /* 0x0001980301007387 */ /* 0x0003e20000100800 */
[----:B0-----:R-:W-:-:S03]  /*4bd10*/  FMUL R0, R4, R11 ;  /* 0x0000000b04007220 */ /* 0x001fc60000400000 */
[----:B------:R-:W5:Y:S04]  /*4bd20*/  LDL.LU R11, [R1+0xe4] ;  /* 0x0000e400010b7983 */ /* 0x000f680000300800 */
[----:B------:R-:W-:Y:S01]  /*4bd30*/  STL [R1+0x1a4], R2 ;  /* 0x0001a40201007387 */ /* 0x000fe20000100800 */
[----:B-1----:R-:W-:-:S03]  /*4bd40*/  FMUL R3, R4, R28 ;  /* 0x0000001c04037220 */ /* 0x002fc60000400000 */
[----:B------:R0:W-:Y:S04]  /*4bd50*/  STL [R1+0x1738], R0 ;  /* 0x0017380001007387 */ /* 0x0001e80000100800 */
[----:B------:R-:W5:Y:S04]  /*4bd60*/  LDL.LU R26, [R1+0xe8] ;  /* 0x0000e800011a7983 */ /* 0x000f680000300800 */
[----:B------:R-:W-:Y:S04]  /*4bd70*/  STL [R1+0x1730], R3 ;  /* 0x0017300301007387 */ /* 0x000fe80000100800 */
[----:B------:R-:W5:Y:S01]  /*4bd80*/  LDL.LU R27, [R1+0xec] ;  /* 0x0000ec00011b7983 */ /* 0x000f620000300800 */
[----:B0-----:R-:W-:-:S05]  /*4bd90*/  FMUL R0, R4, R29 ;  /* 0x0000001d04007220 */ /* 0x001fca0000400000 */
[----:B------:R0:W-:Y:S01]  /*4bda0*/  STL [R1+0x180], R0 ;  /* 0x0001800001007387 */ /* 0x0001e20000100800 */
[----:B------:R-:W-:-:S03]  /*4bdb0*/  FMUL R2, R4, R12 ;  /* 0x0000000c04027220 */ /* 0x000fc60000400000 */
[----:B------:R-:W5:Y:S04]  /*4bdc0*/  LDL.LU R28, [R1+0xf0] ;  /* 0x0000f000011c7983 */ /* 0x000f680000300800 */
[----:B------:R1:W-:Y:S04]  /*4bdd0*/  STL [R1+0x184], R2 ;  /* 0x0001840201007387 */ /* 0x0003e80000100800 */
[----:B------:R-:W5:Y:S01]  /*4bde0*/  LDL.LU R29, [R1+0xf4] ;  /* 0x0000f400011d7983 */ /* 0x000f620000300800 */
[C---:B0-----:R-:W-:Y:S02]  /*4bdf0*/  FMUL R0, R4.reuse, R7 ;  /* 0x0000000704007220 */ /* 0x041fe40000400000 */
[----:B-1----:R-:W-:-:S03]  /*4be00*/  FMUL R2, R4, R13 ;  /* 0x0000000d04027220 */ /* 0x002fc60000400000 */
[----:B------:R-:W-:Y:S04]  /*4be10*/  STL [R1+0x178], R0 ;  /* 0x0001780001007387 */ /* 0x000fe80000100800 */
[----:B------:R-:W-:Y:S04]  /*4be20*/  STL [R1+0x1734], R2 ;  /* 0x0017340201007387 */ /* 0x000fe80000100800 */
[----:B------:R-:W5:Y:S04]  /*4be30*/  LDL.LU R12, [R1+0xf8] ;  /* 0x0000f800010c7983 */ /* 0x000f680000300800 */
[----:B------:R-:W5:Y:S04]  /*4be40*/  LDL.LU R13, [R1+0xfc] ;  /* 0x0000fc00010d7983 */ /* 0x000f680000300800 */
[----:B------:R-:W5:Y:S01]  /*4be50*/  LDL.LU R7, [R1+0x104] ;  /* 0x0001040001077983 */ /* 0x000f620000300800 */
[----:B--2---:R-:W-:-:S03]  /*4be60*/  FMUL R3, R4, R5 ;  /* 0x0000000504037220 */ /* 0x004fc60000400000 */
[----:B------:R-:W2:Y:S04]  /*4be70*/  LDL.LU R5, [R1+0x108] ;  /* 0x0001080001057983 */ /* 0x000ea80000300800 */
[----:B------:R-:W2:Y:S04]  /*4be80*/  LDL.LU R4, [R1+0x10c] ;  /* 0x00010c0001047983 */ /* 0x000ea80000300800 */
[----:B------:R0:W-:Y:S04]  /*4be90*/  STL [R1+0x173c], R3 ;  /* 0x00173c0301007387 */ /* 0x0001e80000100800 */
[----:B0-----:R-:W2:Y:S01]  /*4bea0*/  LDL.LU R3, [R1+0x150] ;  /* 0x0001500001037983 */ /* 0x001ea20000300800 */
[----:B---3--:R-:W-:-:S02]  /*4beb0*/  FMUL R2, R23, R8 ;  /* 0x0000000817027220 */ /* 0x008fc40000400000 */
[----:B----4-:R-:W-:-:S03]  /*4bec0*/  FMUL R0, R23, R9 ;  /* 0x0000000917007220 */ /* 0x010fc60000400000 */
[----:B------:R-:W-:Y:S04]  /*4bed0*/  STL [R1+0x170], R2 ;  /* 0x0001700201007387 */ /* 0x000fe80000100800 */
[----:B------:R-:W3:Y:S04]  /*4bee0*/  LDL.LU R8, [R1+0x98] ;  /* 0x0000980001087983 */ /* 0x000ee80000300800 */
[----:B------:R0:W-:Y:S04]  /*4bef0*/  STL [R1+0x1744], R0 ;  /* 0x0017440001007387 */ /* 0x0001e80000100800 */
[----:B0-----:R-:W4:Y:S04]  /*4bf00*/  LDL.LU R0, [R1+0x140] ;  /* 0x0001400001007983 */ /* 0x001f280000300800 */
[----:B------:R-:W3:Y:S01]  /*4bf10*/  LDL.LU R9, [R1+0x9c] ;  /* 0x00009c0001097983 */ /* 0x000ee20000300800 */
[----:B-----5:R-:W-:-:S03]  /*4bf20*/  FMUL R2, R23, R10 ;  /* 0x0000000a17027220 */ /* 0x020fc60000400000 */
[----:B------:R-:W5:Y:S04]  /*4bf30*/  LDL.LU R10, [R1+0xa0] ;  /* 0x0000a000010a7983 */ /* 0x000f680000300800 */
[----:B------:R0:W-:Y:S04]  /*4bf40*/  STL [R1+0x1740], R2 ;  /* 0x0017400201007387 */ /* 0x0001e80000100800 */
[----:B------:R-:W3:Y:S01]  /*4bf50*/  LDL.LU R24, [R1+0xa4] ;  /* 0x0000a40001187983 */ /* 0x000ee20000300800 */
[----:B0-----:R-:W-:-:S03]  /*4bf60*/  FMUL R2, R23, R11 ;  /* 0x0000000b17027220 */ /* 0x001fc60000400000 */
[----:B------:R-:W3:Y:S04]  /*4bf70*/  LDL.LU R11, [R1+0xa8] ;  /* 0x0000a800010b7983 */ /* 0x000ee80000300800 */
[----:B------:R0:W-:Y:S04]  /*4bf80*/  STL [R1+0x164], R2 ;  /* 0x0001640201007387 */ /* 0x0001e80000100800 */
[----:B------:R-:W3:Y:S01]  /*4bf90*/  LDL.LU R25, [R1+0xac] ;  /* 0x0000ac0001197983 */ /* 0x000ee20000300800 */
[----:B0-----:R-:W-:-:S03]  /*4bfa0*/  FMUL R2, R23, R26 ;  /* 0x0000001a17027220 */ /* 0x001fc60000400000 */
[----:B------:R-:W3:Y:S04]  /*4bfb0*/  LDL.LU R26, [R1+0xb0] ;  /* 0x0000b000011a7983 */ /* 0x000ee80000300800 */
[----:B------:R0:W-:Y:S02]  /*4bfc0*/  STL [R1+0x160], R2 ;  /* 0x0001600201007387 */ /* 0x0001e40000100800 */
[C---:B0-----:R-:W-:Y:S02]  /*4bfd0*/  FMUL R2, R23.reuse, R27 ;  /* 0x0000001b17027220 */ /* 0x041fe40000400000 */
[----:B------:R-:W3:Y:S04]  /*4bfe0*/  LDL.LU R27, [R1+0xb4] ;  /* 0x0000b400011b7983 */ /* 0x000ee80000300800 */
[----:B------:R0:W-:Y:S02]  /*4bff0*/  STL [R1+0x15c], R2 ;  /* 0x00015c0201007387 */ /* 0x0001e40000100800 */
[----:B0-----:R-:W-:-:S02]  /*4c000*/  FMUL R2, R23, R28 ;  /* 0x0000001c17027220 */ /* 0x001fc40000400000 */
[----:B------:R-:W3:Y:S04]  /*4c010*/  LDL.LU R28, [R1+0xb8] ;  /* 0x0000b800011c7983 */ /* 0x000ee80000300800 */
[----:B------:R0:W-:Y:S02]  /*4c020*/  STL [R1+0x158], R2 ;  /* 0x0001580201007387 */ /* 0x0001e40000100800 */
[C---:B0-----:R-:W-:Y:S02]  /*4c030*/  FMUL R2, R23.reuse, R29 ;  /* 0x0000001d17027220 */ /* 0x041fe40000400000 */
[----:B------:R-:W3:Y:S04]  /*4c040*/  LDL.LU R29, [R1+0xbc] ;  /* 0x0000bc00011d7983 */ /* 0x000ee80000300800 */
[----:B------:R0:W-:Y:S04]  /*4c050*/  STL [R1+0x174c], R2 ;  /* 0x00174c0201007387 */ /* 0x0001e80000100800 */
[----:B0-----:R-:W3:Y:S01]  /*4c060*/  LDL.LU R2, [R1+0x100] ;  /* 0x0001000001027983 */ /* 0x001ee20000300800 */
[----:B------:R-:W-:-:S02]  /*4c070*/  FMUL R12, R23, R12 ;  /* 0x0000000c170c7220 */ /* 0x000fc40000400000 */
[----:B------:R-:W-:-:S03]  /*4c080*/  FMUL R13, R23, R13 ;  /* 0x0000000d170d7220 */ /* 0x000fc60000400000 */
[----:B------:R0:W-:Y:S01]  /*4c090*/  STL [R1+0x138], R12 ;  /* 0x0001380c01007387 */ /* 0x0001e20000100800 */
[----:B------:R-:W1:Y:S03]  /*4c0a0*/  MUFU.RCP R6, R6 ;  /* 0x0000000600067308 */ /* 0x000e660000001000 */
[----:B0-----:R-:W4:Y:S04]  /*4c0b0*/  LDL.LU R12, [R1+0x17dc] ;  /* 0x0017dc00010c7983 */ /* 0x001f280000300800 */
[----:B------:R0:W-:Y:S04]  /*4c0c0*/  STL [R1+0x134], R13 ;  /* 0x0001340d01007387 */ /* 0x0001e80000100800 */
[----:B0-----:R-:W4:Y:S01]  /*4c0d0*/  LDL.LU R13, [R1+0x17d8] ;  /* 0x0017d800010d7983 */ /* 0x001f220000300800 */
[----:B--2---:R-:W-:-:S02]  /*4c0e0*/  FMUL R5, R23, R5 ;  /* 0x0000000517057220 */ /* 0x004fc40000400000 */
[----:B---3--:R-:W-:-:S05]  /*4c0f0*/  FMUL R2, R23, R2 ;  /* 0x0000000217027220 */ /* 0x008fca0000400000 */
[----:B------:R0:W-:Y:S02]  /*4c100*/  STL [R1+0x130], R2 ;  /* 0x0001300201007387 */ /* 0x0001e40000100800 */
[C---:B0-----:R-:W-:Y:S02]  /*4c110*/  FMUL R2, R23.reuse, R7 ;  /* 0x0000000717027220 */ /* 0x041fe40000400000 */
[----:B------:R-:W2:Y:S04]  /*4c120*/  LDL.LU R7, [R1+0xc0] ;  /* 0x0000c00001077983 */ /* 0x000ea80000300800 */
[----:B------:R0:W-:Y:S04]  /*4c130*/  STL [R1+0x128], R2 ;  /* 0x0001280201007387 */ /* 0x0001e80000100800 */
[----:B------:R3:W-:Y:S01]  /*4c140*/  STL [R1+0x11c], R5 ;  /* 0x00011c0501007387 */ /* 0x0007e20000100800 */
[----:B0-----:R-:W-:-:S03]  /*4c150*/  FMUL R2, R23, R4 ;  /* 0x0000000417027220 */ /* 0x001fc60000400000 */
[----:B---3--:R-:W3:Y:S04]  /*4c160*/  LDL.LU R5, [R1+0xc4] ;  /* 0x0000c40001057983 */ /* 0x008ee80000300800 */
[----:B------:R-:W3:Y:S04]  /*4c170*/  LDL.LU R4, [R1+0xc8] ;  /* 0x0000c80001047983 */ /* 0x000ee80000300800 */
[----:B------:R4:W-:Y:S02]  /*4c180*/  STL [R1+0x118], R2 ;  /* 0x0001180201007387 */ /* 0x0009e40000100800 */
[----:B----4-:R-:W-:-:S02]  /*4c190*/  FMUL R2, R23, R0 ;  /* 0x0000000017027220 */ /* 0x010fc40000400000 */
[----:B------:R-:W-:Y:S02]  /*4c1a0*/  FMUL R0, R23, R3 ;  /* 0x0000000317007220 */ /* 0x000fe40000400000 */
[C---:B-1----:R-:W-:Y:S01]  /*4c1b0*/  FMUL R3, R6.reuse, R8 ;  /* 0x0000000806037220 */ /* 0x042fe20000400000 */
[----:B------:R0:W-:Y:S04]  /*4c1c0*/  STL [R1+0x10c], R2 ;  /* 0x00010c0201007387 */ /* 0x0001e80000100800 */
[----:B------:R5:W-:Y:S04]  /*4c1d0*/  STL [R1+0x104], R0 ;  /* 0x0001040001007387 */ /* 0x000be80000100800 */
[----:B------:R-:W4:Y:S01]  /*4c1e0*/  LDL.LU R8, [R1+0xcc] ;  /* 0x0000cc0001087983 */ /* 0x000f220000300800 */
[----:B0-----:R-:W-:-:S03]  /*4c1f0*/  FMUL R2, R6, R9 ;  /* 0x0000000906027220 */ /* 0x001fc60000400000 */
[----:B------:R-:W-:Y:S01]  /*4c200*/  STL [R1+0x1748], R3 ;  /* 0x0017480301007387 */ /* 0x000fe20000100800 */
[----:B-----5:R-:W-:-:S03]  /*4c210*/  FMUL R0, R6, R10 ;  /* 0x0000000a06007220 */ /* 0x020fc60000400000 */
[----:B------:R-:W5:Y:S04]  /*4c220*/  LDL.LU R9, [R1+0xd0] ;  /* 0x0000d00001097983 */ /* 0x000f680000300800 */
[----:B------:R0:W-:Y:S04]  /*4c230*/  STL [R1+0x124], R2 ;  /* 0x0001240201007387 */ /* 0x0001e80000100800 */
[----:B------:R-:W5:Y:S04]  /*4c240*/  LDL.LU R10, [R1+0xd8] ;  /* 0x0000d800010a7983 */ /* 0x000f680000300800 */
[----:B------:R1:W-:Y:S01]  /*4c250*/  STL [R1+0x120], R0 ;  /* 0x0001200001007387 */ /* 0x0003e20000100800 */
[----:B0-----:R-:W-:-:S02]  /*4c260*/  FMUL R2, R6, R24 ;  /* 0x0000001806027220 */ /* 0x001fc40000400000 */
[C---:B-1----:R-:W-:Y:S02]  /*4c270*/  FMUL R0, R6.reuse, R11 ;  /* 0x0000000b06007220 */ /* 0x042fe40000400000 */
[----:B------:R-:W5:Y:S04]  /*4c280*/  LDL.LU R11, [R1+0x54] ;  /* 0x00005400010b7983 */ /* 0x000f680000300800 */
[----:B------:R0:W-:Y:S04]  /*4c290*/  STL [R1+0x114], R2 ;  /* 0x0001140201007387 */ /* 0x0001e80000100800 */
[----:B------:R1:W-:Y:S01]  /*4c2a0*/  STL [R1+0x108], R0 ;  /* 0x0001080001007387 */ /* 0x0003e20000100800 */
[----:B------:R-:W-:-:S02]  /*4c2b0*/  FMUL R3, R6, R27 ;  /* 0x0000001b06037220 */ /* 0x000fc40000400000 */
[C---:B0-----:R-:W-:Y:S02]  /*4c2c0*/  FMUL R2, R6.reuse, R25 ;  /* 0x0000001906027220 */ /* 0x041fe40000400000 */
[----:B-1----:R-:W-:-:S05]  /*4c2d0*/  FMUL R0, R6, R26 ;  /* 0x0000001a06007220 */ /* 0x002fca0000400000 */
[----:B------:R0:W-:Y:S04]  /*4c2e0*/  STL [R1+0x1750], R0 ;  /* 0x0017500001007387 */ /* 0x0001e80000100800 */
[----:B------:R1:W-:Y:S04]  /*4c2f0*/  STL [R1+0x100], R2 ;  /* 0x0001000201007387 */ /* 0x0003e80000100800 */
[----:B------:R1:W-:Y:S01]  /*4c300*/  STL [R1+0x1754], R3 ;  /* 0x0017540301007387 */ /* 0x0003e20000100800 */
[----:B0-----:R-:W-:-:S03]  /*4c310*/  FMUL R0, R6, R29 ;  /* 0x0000001d06007220 */ /* 0x001fc60000400000 */
[----:B------:R-:W5:Y:S01]  /*4c320*/  LDL.LU R23, [R1+0x50] ;  /* 0x0000500001177983 */ /* 0x000f620000300800 */
[----:B-1----:R-:W-:-:S05]  /*4c330*/  FMUL R2, R6, R28 ;  /* 0x0000001c06027220 */ /* 0x002fca0000400000 */
[----:B------:R0:W-:Y:S04]  /*4c340*/  STL [R1+0x1758], R2 ;  /* 0x0017580201007387 */ /* 0x0001e80000100800 */
[----:B------:R-:W5:Y:S04]  /*4c350*/  LDL.LU R24, [R1+0x40] ;  /* 0x0000400001187983 */ /* 0x000f680000300800 */
[----:B------:R-:W5:Y:S04]  /*4c360*/  LDL.LU R25, [R1+0x34] ;  /* 0x0000340001197983 */ /* 0x000f680000300800 */
[----:B------:R-:W5:Y:S04]  /*4c370*/  LDL.LU R3, [R1+0x30] ;  /* 0x0000300001037983 */ /* 0x000f680000300800 */
[----:B------:R2:W-:Y:S04]  /*4c380*/  STL [R1+0x175c], R0 ;  /* 0x00175c0001007387 */ /* 0x0005e80000100800 */
[----:B------:R-:W5:Y:S04]  /*4c390*/  LDL.LU R26, [R1+0x24] ;  /* 0x00002400011a7983 */ /* 0x000f680000300800 */
[----:B0-----:R-:W5:Y:S01]  /*4c3a0*/  LDL.LU R2, [R1+0x20] ;  /* 0x0000200001027983 */ /* 0x001f620000300800 */
[----:B--2---:R-:W-:-:S05]  /*4c3b0*/  FMUL R0, R6, R7 ;  /* 0x0000000706007220 */ /* 0x004fca0000400000 */
[----:B------:R0:W-:Y:S04]  /*4c3c0*/  STL [R1+0xec], R0 ;  /* 0x0000ec0001007387 */ /* 0x0001e80000100800 */
[----:B------:R-:W2:Y:S01]  /*4c3d0*/  LDL.LU R27, [R1+0x14] ;  /* 0x00001400011b7983 */ /* 0x000ea20000300800 */
[C---:B---3--:R-:W-:Y:S02]  /*4c3e0*/  FMUL R5, R6.reuse, R5 ;  /* 0x0000000506057220 */ /* 0x048fe40000400000 */
[----:B0-----:R-:W-:-:S03]  /*4c3f0*/  FMUL R0, R6, R4 ;  /* 0x0000000406007220 */ /* 0x001fc60000400000 */
[----:B------:R0:W-:Y:S04]  /*4c400*/  STL [R1+0xe8], R5 ;  /* 0x0000e80501007387 */ /* 0x0001e80000100800 */
[----:B------:R-:W3:Y:S04]  /*4c410*/  LDL.LU R28, [R1+0x10] ;  /* 0x00001000011c7983 */ /* 0x000ee80000300800 */
[----:B0-----:R-:W3:Y:S04]  /*4c420*/  LDL.LU R5, [R1+0x4] ;  /* 0x0000040001057983 */ /* 0x001ee80000300800 */
[----:B------:R-:W3:Y:S04]  /*4c430*/  LDL.LU R4, [R1] ;  /* 0x0000000001047983 */ /* 0x000ee80000300800 */
[----:B------:R4:W-:Y:S02]  /*4c440*/  STL [R1+0x1760], R0 ;  /* 0x0017600001007387 */ /* 0x0009e40000100800 */
[----:B----4-:R-:W-:-:S05]  /*4c450*/  FMUL R0, R6, R8 ;  /* 0x0000000806007220 */ /* 0x010fca0000400000 */
[----:B------:R0:W-:Y:S04]  /*4c460*/  STL [R1+0x1764], R0 ;  /* 0x0017640001007387 */ /* 0x0001e80000100800 */
[----:B0-----:R-:W4:Y:S01]  /*4c470*/  LDL.LU R0, [R1+0x44] ;  /* 0x0000440001007983 */ /* 0x001f220000300800 */
[----:B------:R-:W0:Y:S01]  /*4c480*/  MUFU.RCP R13, R13 ;  /* 0x0000000d000d7308 */ /* 0x000e220000001000 */
[C---:B-----5:R-:W-:Y:S02]  /*4c490*/  FMUL R7, R6.reuse, R9 ;  /* 0x0000000906077220 */ /* 0x060fe40000400000 */
[----:B------:R-:W-:-:S03]  /*4c4a0*/  FMUL R6, R6, R10 ;  /* 0x0000000a06067220 */ /* 0x000fc60000400000 */
[----:B------:R-:W-:Y:S04]  /*4c4b0*/  STL [R1+0xdc], R7 ;  /* 0x0000dc0701007387 */ /* 0x000fe80000100800 */
[----:B------:R-:W5:Y:S04]  /*4c4c0*/  LDL.LU R29, [R1+0x94] ;  /* 0x00009400011d7983 */ /* 0x000f680000300800 */
[----:B------:R1:W-:Y:S01]  /*4c4d0*/  STL [R1+0xd0], R6 ;  /* 0x0000d00601007387 */ /* 0x0003e20000100800 */
[----:B0-----:R-:W-:-:S03]  /*4c4e0*/  FMUL R8, R13, R11 ;  /* 0x0000000b0d087220 */ /* 0x001fc60000400000 */
[----:B-1----:R-:W5:Y:S04]  /*4c4f0*/  LDL.LU R6, [R1+0x4c] ;  /* 0x00004c0001067983 */ /* 0x002f680000300800 */
[----:B------:R-:W5:Y:S04]  /*4c500*/  LDL.LU R7, [R1+0x48] ;  /* 0x0000480001077983 */ /* 0x000f680000300800 */
[----:B------:R0:W-:Y:S04]  /*4c510*/  STL [R1+0xcc], R8 ;  /* 0x0000cc0801007387 */ /* 0x0001e80000100800 */
[----:B0-----:R-:W5:Y:S04]  /*4c520*/  LDL.LU R8, [R1+0x3c] ;  /* 0x00003c0001087983 */ /* 0x001f680000300800 */
[----:B------:R-:W5:Y:S01]  /*4c530*/  LDL.LU R9, [R1+0x38] ;  /* 0x0000380001097983 */ /* 0x000f620000300800 */
[----:B------:R-:W-:-:S03]  /*4c540*/  FMUL R23, R13, R23 ;  /* 0x000000170d177220 */ /* 0x000fc60000400000 */
[----:B------:R-:W5:Y:S04]  /*4c550*/  LDL.LU R10, [R1+0x2c] ;  /* 0x00002c00010a7983 */ /* 0x000f680000300800 */
[----:B------:R-:W5:Y:S04]  /*4c560*/  LDL.LU R11, [R1+0x28] ;  /* 0x00002800010b7983 */ /* 0x000f680000300800 */
[----:B------:R0:W-:Y:S01]  /*4c570*/  STL [R1+0xc8], R23 ;  /* 0x0000c81701007387 */ /* 0x0001e20000100800 */
[C---:B------:R-:W-:Y:S02]  /*4c580*/  FMUL R24, R13.reuse, R24 ;  /* 0x000000180d187220 */ /* 0x040fe40000400000 */
[C---:B------:R-:W-:Y:S01]  /*4c590*/  FMUL R25, R13.reuse, R25 ;  /* 0x000000190d197220 */ /* 0x040fe20000400000 */
[----:B0-----:R-:W5:Y:S01]  /*4c5a0*/  LDL.LU R23, [R1+0x17d4] ;  /* 0x0017d40001177983 */ /* 0x001f620000300800 */
[----:B------:R-:W-:-:S02]  /*4c5b0*/  FMUL R3, R13, R3 ;  /* 0x000000030d037220 */ /* 0x000fc40000400000 */
[C---:B------:R-:W-:Y:S02]  /*4c5c0*/  FMUL R26, R13.reuse, R26 ;  /* 0x0000001a0d1a7220 */ /* 0x040fe40000400000 */
[C---:B------:R-:W-:Y:S02]  /*4c5d0*/  FMUL R2, R13.reuse, R2 ;  /* 0x000000020d027220 */ /* 0x040fe40000400000 */
[C---:B--2---:R-:W-:Y:S02]  /*4c5e0*/  FMUL R27, R13.reuse, R27 ;  /* 0x0000001b0d1b7220 */ /* 0x044fe40000400000 */
[C---:B---3--:R-:W-:Y:S02]  /*4c5f0*/  FMUL R28, R13.reuse, R28 ;  /* 0x0000001c0d1c7220 */ /* 0x048fe40000400000 */
[C---:B------:R-:W-:Y:S02]  /*4c600*/  FMUL R5, R13.reuse, R5 ;  /* 0x000000050d057220 */ /* 0x040fe40000400000 */
[----:B------:R-:W-:-:S02]  /*4c610*/  FMUL R4, R13, R4 ;  /* 0x000000040d047220 */ /* 0x000fc40000400000 */
[----:B----4-:R-:W-:-:S05]  /*4c620*/  FMUL R0, R13, R0 ;  /* 0x000000000d007220 */ /* 0x010fca0000400000 */
[----:B------:R0:W-:Y:S04]  /*4c630*/  STL [R1+0x1768], R0 ;  /* 0x0017680001007387 */ /* 0x0001e80000100800 */
[----:B0-----:R-:W2:Y:S04]  /*4c640*/  LDL.LU R0, [R1+0x8] ;  /* 0x0000080001007983 */ /* 0x001ea80000300800 */
[----:B------:R0:W-:Y:S04]  /*4c650*/  STL [R1+0xc0], R24 ;  /* 0x0000c01801007387 */ /* 0x0001e80000100800 */
[----:B0-----:R-:W3:Y:S04]  /*4c660*/  LDL.LU R24, [R1+0x17d0] ;  /* 0x0017d00001187983 */ /* 0x001ee80000300800 */
[----:B------:R0:W-:Y:S04]  /*4c670*/  STL [R1+0xbc], R25 ;  /* 0x0000bc1901007387 */ /* 0x0001e80000100800 */
[----:B0-----:R-:W4:Y:S04]  /*4c680*/  LDL.LU R25, [R1+0x17cc] ;  /* 0x0017cc0001197983 */ /* 0x001f280000300800 */
[----:B------:R0:W-:Y:S04]  /*4c690*/  STL [R1+0x1778], R3 ;  /* 0x0017780301007387 */ /* 0x0001e80000100800 */
[----:B0-----:R-:W2:Y:S04]  /*4c6a0*/  LDL.LU R3, [R1+0xc] ;  /* 0x00000c0001037983 */ /* 0x001ea80000300800 */
[----:B------:R0:W-:Y:S04]  /*4c6b0*/  STL [R1+0xb4], R26 ;  /* 0x0000b41a01007387 */ /* 0x0001e80000100800 */
[----:B0-----:R-:W2:Y:S04]  /*4c6c0*/  LDL.LU R26, [R1+0x17c8] ;  /* 0x0017c800011a7983 */ /* 0x001ea80000300800 */
[----:B------:R0:W-:Y:S04]  /*4c6d0*/  STL [R1+0x177c], R2 ;  /* 0x00177c0201007387 */ /* 0x0001e80000100800 */
[----:B0-----:R-:W2:Y:S04]  /*4c6e0*/  LDL.LU R2, [R1+0x90] ;  /* 0x0000900001027983 */ /* 0x001ea80000300800 */
[----:B------:R0:W-:Y:S04]  /*4c6f0*/  STL [R1+0xac], R27 ;  /* 0x0000ac1b01007387 */ /* 0x0001e80000100800 */
[----:B0-----:R-:W3:Y:S04]  /*4c700*/  LDL.LU R27, [R1+0x17c4] ;  /* 0x0017c400011b7983 */ /* 0x001ee80000300800 */
[----:B------:R0:W-:Y:S04]  /*4c710*/  STL [R1+0xa8], R28 ;  /* 0x0000a81c01007387 */ /* 0x0001e80000100800 */
[----:B0-----:R-:W3:Y:S04]  /*4c720*/  LDL.LU R28, [R1+0x17c0] ;  /* 0x0017c000011c7983 */ /* 0x001ee80000300800 */
[----:B------:R0:W-:Y:S04]  /*4c730*/  STL [R1+0xa4], R5 ;  /* 0x0000a40501007387 */ /* 0x0001e80000100800 */
[----:B0-----:R-:W3:Y:S04]  /*4c740*/  LDL.LU R5, [R1+0x17bc] ;  /* 0x0017bc0001057983 */ /* 0x001ee80000300800 */
[----:B------:R0:W-:Y:S04]  /*4c750*/  STL [R1+0xa0], R4 ;  /* 0x0000a00401007387 */ /* 0x0001e80000100800 */
[----:B0-----:R-:W4:Y:S01]  /*4c760*/  LDL.LU R4, [R1+0x17b8] ;  /* 0x0017b80001047983 */ /* 0x001f220000300800 */
[----:B------:R-:W5:Y:S02]  /*4c770*/  MUFU.RCP R12, R12 ;  /* 0x0000000c000c7308 */ /* 0x000f640000001000 */
[----:B-----5:R-:W-:-:S02]  /*4c780*/  FMUL R6, R12, R6 ;  /* 0x000000060c067220 */ /* 0x020fc40000400000 */
[C---:B------:R-:W-:Y:S02]  /*4c790*/  FMUL R7, R12.reuse, R7 ;  /* 0x000000070c077220 */ /* 0x040fe40000400000 */
[C---:B------:R-:W-:Y:S02]  /*4c7a0*/  FMUL R8, R12.reuse, R8 ;  /* 0x000000080c087220 */ /* 0x040fe40000400000 */
[C---:B------:R-:W-:Y:S02]  /*4c7b0*/  FMUL R9, R12.reuse, R9 ;  /* 0x000000090c097220 */ /* 0x040fe40000400000 */
[C---:B------:R-:W-:Y:S02]  /*4c7c0*/  FMUL R10, R12.reuse, R10 ;  /* 0x0000000a0c0a7220 */ /* 0x040fe40000400000 */
[----:B------:R-:W-:Y:S02]  /*4c7d0*/  FMUL R11, R12, R11 ;  /* 0x0000000b0c0b7220 */ /* 0x000fe40000400000 */
[----:B--2---:R-:W-:-:S02]  /*4c7e0*/  FMUL R2, R13, R2 ;  /* 0x000000020d027220 */ /* 0x004fc40000400000 */
[C---:B---3--:R-:W-:Y:S02]  /*4c7f0*/  FMUL R5, R13.reuse, R5 ;  /* 0x000000050d057220 */ /* 0x048fe40000400000 */
[C---:B----4-:R-:W-:Y:S02]  /*4c800*/  FMUL R4, R13.reuse, R4 ;  /* 0x000000040d047220 */ /* 0x050fe40000400000 */
[----:B------:R-:W-:-:S03]  /*4c810*/  FMUL R13, R13, R29 ;  /* 0x0000001d0d0d7220 */ /* 0x000fc60000400000 */
[----:B------:R0:W-:Y:S04]  /*4c820*/  STL [R1+0x9c], R4 ;  /* 0x00009c0401007387 */ /* 0x0001e80000100800 */
[----:B0-----:R-:W2:Y:S04]  /*4c830*/  LDL.LU R4, [R1+0x148] ;  /* 0x0001480001047983 */ /* 0x001ea80000300800 */
[----:B------:R0:W-:Y:S04]  /*4c840*/  STL [R1+0x54], R5 ;  /* 0x0000540501007387 */ /* 0x0001e80000100800 */
[----:B0-----:R-:W3:Y:S04]  /*4c850*/  LDL.LU R5, [R1+0x18] ;  /* 0x0000180001057983 */ /* 0x001ee80000300800 */
[----:B------:R0:W-:Y:S04]  /*4c860*/  STL [R1+0x1780], R2 ;  /* 0x0017800201007387 */ /* 0x0001e80000100800 */
[----:B0-----:R-:W4:Y:S04]  /*4c870*/  LDL.LU R2, [R1+0x1c] ;  /* 0x00001c0001027983 */ /* 0x001f280000300800 */
[----:B------:R-:W5:Y:S04]  /*4c880*/  LDL.LU R29, [R1+0x17b4] ;  /* 0x0017b400011d7983 */ /* 0x000f680000300800 */
[----:B------:R0:W-:Y:S04]  /*4c890*/  STL [R1+0x40], R13 ;  /* 0x0000400d01007387 */ /* 0x0001e80000100800 */
[----:B0-----:R-:W2:Y:S04]  /*4c8a0*/  LDL.LU R13, [R1+0x17b0] ;  /* 0x0017b000010d7983 */ /* 0x001ea80000300800 */
[----:B------:R0:W-:Y:S04]  /*4c8b0*/  STL [R1+0x94], R6 ;  /* 0x0000940601007387 */ /* 0x0001e80000100800 */
[----:B0-----:R-:W5:Y:S04]  /*4c8c0*/  LDL.LU R6, [R1+0x17ac] ;  /* 0x0017ac0001067983 */ /* 0x001f680000300800 */
        /* <DEDUP_REMOVED lines=9> */
[----:B0-----:R-:W5:Y:S01]  /*4c960*/  LDL.LU R11, [R1+0x1798] ;  /* 0x00179800010b7983 */ /* 0x001f620000300800 */
[----:B---3--:R-:W-:-:S02]  /*4c970*/  FMUL R5, R12, R5 ;  /* 0x000000050c057220 */ /* 0x008fc40000400000 */
[----:B----4-:R-:W-:-:S05]  /*4c980*/  FMUL R2, R12, R2 ;  /* 0x000000020c027220 */ /* 0x010fca0000400000 */
[----:B------:R0:W-:Y:S04]  /*4c990*/  STL [R1+0x38], R2 ;  /* 0x0000380201007387 */ /* 0x0001e80000100800 */
[----:B------:R-:W-:Y:S01]  /*4c9a0*/  STL [R1+0x34], R5 ;  /* 0x0000340501007387 */ /* 0x000fe20000100800 */
[C---:B0-----:R-:W-:Y:S02]  /*4c9b0*/  FMUL R2, R12.reuse, R3 ;  /* 0x000000030c027220 */ /* 0x041fe40000400000 */
[----:B------:R-:W-:-:S05]  /*4c9c0*/  FMUL R3, R12, R0 ;  /* 0x000000000c037220 */ /* 0x000fca0000400000 */
[----:B------:R5:W-:Y:S04]  /*4c9d0*/  STL [R1+0x1784], R3 ;  /* 0x0017840301007387 */ /* 0x000be80000100800 */
[----:B------:R0:W-:Y:S01]  /*4c9e0*/  STL [R1+0x30], R2 ;  /* 0x0000300201007387 */ /* 0x0001e20000100800 */
[----:B--2---:R-:W-:Y:S02]  /*4c9f0*/  @!P5 FMUL R13, R13, 16777216 ;  /* 0x4b8000000d0dd820 */ /* 0x004fe40000400000 */
[C---:B-----5:R-:W-:Y:S02]  /*4ca00*/  FMUL R3, R12.reuse, R9 ;  /* 0x000000090c037220 */ /* 0x060fe40000400000 */
[C---:B------:R-:W-:Y:S02]  /*4ca10*/  FMUL R0, R12.reuse, R10 ;  /* 0x0000000a0c007220 */ /* 0x040fe40000400000 */
[----:B0-----:R-:W-:-:S05]  /*4ca20*/  FMUL R2, R12, R11 ;  /* 0x0000000b0c027220 */ /* 0x001fca0000400000 */
[----:B------:R0:W-:Y:S04]  /*4ca30*/  STL [R1+0x28], R2 ;  /* 0x0000280201007387 */ /* 0x0001e80000100800 */
[----:B------:R1:W-:Y:S04]  /*4ca40*/  STL [R1+0x1788], R3 ;  /* 0x0017880301007387 */ /* 0x0003e80000100800 */
[----:B------:R2:W-:Y:S01]  /*4ca50*/  STL [R1+0x24], R0 ;  /* 0x0000240001007387 */ /* 0x0005e20000100800 */
[C---:B0-----:R-:W-:Y:S02]  /*4ca60*/  FMUL R2, R12.reuse, R7 ;  /* 0x000000070c027220 */ /* 0x041fe40000400000 */
[----:B-1----:R-:W-:-:S02]  /*4ca70*/  FMUL R3, R12, R8 ;  /* 0x000000080c037220 */ /* 0x002fc40000400000 */
[----:B--2---:R-:W-:-:S03]  /*4ca80*/  FMUL R0, R12, R6 ;  /* 0x000000060c007220 */ /* 0x004fc60000400000 */
[----:B------:R-:W-:Y:S04]  /*4ca90*/  STL [R1+0x178c], R3 ;  /* 0x00178c0301007387 */ /* 0x000fe80000100800 */
[----:B------:R-:W2:Y:S04]  /*4caa0*/  LDL.LU R12, [R1+0x1794] ;  /* 0x00179400010c7983 */ /* 0x000ea80000300800 */
[----:B------:R0:W-:Y:S04]  /*4cab0*/  STL [R1+0x18], R2 ;  /* 0x0000180201007387 */ /* 0x0001e80000100800 */
[----:B------:R-:W3:Y:S04]  /*4cac0*/  LDL.LU R7, [R1+0x5c] ;  /* 0x00005c0001077983 */ /* 0x000ee80000300800 */
[----:B0-----:R-:W4:Y:S04]  /*4cad0*/  LDL.LU R2, [R1+0x58] ;  /* 0x0000580001027983 */ /* 0x001f280000300800 */
[----:B------:R0:W-:Y:S02]  /*4cae0*/  STL [R1+0x14], R0 ;  /* 0x0000140001007387 */ /* 0x0001e40000100800 */
[----:B0-----:R0:W-:Y:S02]  /*4caf0*/  MUFU.RCP R0, R13 ;  /* 0x0000000d00007308 */ /* 0x0011e40000001000 */
[----:B0-----:R-:W5:Y:S06]  /*4cb00*/  LDL.LU R13, [R1+0x1790] ;  /* 0x00179000010d7983 */ /* 0x001f6c0000300800 */
[----:B------:R-:W0:Y:S02]  /*4cb10*/  MUFU.RCP R4, R4 ;  /* 0x0000000400047308 */ /* 0x000e240000001000 */
[----:B0-----:R-:W-:-:S02]  /*4cb20*/  FMUL R5, R4, R29 ;  /* 0x0000001d04057220 */ /* 0x001fc40000400000 */
[----:B------:R-:W-:-:S03]  /*4cb30*/  FMUL R6, R4, R28 ;  /* 0x0000001c04067220 */ /* 0x000fc60000400000 */
[----:B------:R0:W-:Y:S01]  /*4cb40*/  STL [R1+0x10], R5 ;  /* 0x0000100501007387 */ /* 0x0001e20000100800 */
[----:B------:R-:W-:-:S03]  /*4cb50*/  FMUL R3, R4, R27 ;  /* 0x0000001b04037220 */ /* 0x000fc60000400000 */
[----:B------:R-:W-:Y:S01]  /*4cb60*/  STL [R1+0xc], R6 ;  /* 0x00000c0601007387 */ /* 0x000fe20000100800 */
[----:B0-----:R-:W-:-:S03]  /*4cb70*/  FMUL R5, R4, R26 ;  /* 0x0000001a04057220 */ /* 0x001fc60000400000 */
[----:B------:R-:W5:Y:S01]  /*4cb80*/  LDL.LU R26, [R1+0x64] ;  /* 0x00006400011a7983 */ /* 0x000f620000300800 */
[----:B------:R-:W-:-:S03]  /*4cb90*/  FMUL R21, R4, R21 ;  /* 0x0000001504157220 */ /* 0x000fc60000400000 */
[----:B------:R-:W5:Y:S04]  /*4cba0*/  LDL.LU R27, [R1+0x6c] ;  /* 0x00006c00011b7983 */ /* 0x000f680000300800 */
[----:B------:R0:W-:Y:S04]  /*4cbb0*/  STL [R1+0x4], R5 ;  /* 0x0000040501007387 */ /* 0x0001e80000100800 */
[----:B------:R-:W1:Y:S01]  /*4cbc0*/  S2R R28, SR_TID.X ;  /* 0x00000000001c7919 */ /* 0x000e620000002100 */
[----:B0-----:R-:W-:-:S05]  /*4cbd0*/  FMUL R5, R4, R19 ;  /* 0x0000001304057220 */ /* 0x001fca0000400000 */
[----:B------:R-:W-:Y:S02]  /*4cbe0*/  F2FP.PACK_AB R5, R21, R5 ;  /* 0x000000051505723e */ /* 0x000fe400000000ff */
[----:B------:R-:W0:Y:S01]  /*4cbf0*/  S2R R21, SR_TID.X ;  /* 0x0000000000157919 */ /* 0x000e220000002100 */
[C---:B------:R-:W-:Y:S02]  /*4cc00*/  FMUL R29, R4.reuse, R25 ;  /* 0x00000019041d7220 */ /* 0x040fe40000400000 */
[C---:B------:R-:W-:Y:S02]  /*4cc10*/  FMUL R11, R4.reuse, R24 ;  /* 0x00000018040b7220 */ /* 0x040fe40000400000 */
[C---:B------:R-:W-:Y:S02]  /*4cc20*/  FMUL R6, R4.reuse, R23 ;  /* 0x0000001704067220 */ /* 0x040fe40000400000 */
[C---:B------:R-:W-:Y:S02]  /*4cc30*/  FMUL R10, R4.reuse, R22 ;  /* 0x00000016040a7220 */ /* 0x040fe40000400000 */
[----:B------:R-:W-:-:S02]  /*4cc40*/  FMUL R9, R4, R20 ;  /* 0x0000001404097220 */ /* 0x000fc40000400000 */
[C---:B------:R-:W-:Y:S02]  /*4cc50*/  FMUL R18, R4.reuse, R18 ;  /* 0x0000001204127220 */ /* 0x040fe40000400000 */
[C---:B------:R-:W-:Y:S02]  /*4cc60*/  FMUL R17, R4.reuse, R17 ;  /* 0x0000001104117220 */ /* 0x040fe40000400000 */
[C---:B------:R-:W-:Y:S02]  /*4cc70*/  FMUL R8, R4.reuse, R16 ;  /* 0x0000001004087220 */ /* 0x040fe40000400000 */
[C---:B------:R-:W-:Y:S02]  /*4cc80*/  FMUL R15, R4.reuse, R15 ;  /* 0x0000000f040f7220 */ /* 0x040fe40000400000 */
[----:B------:R-:W-:-:S05]  /*4cc90*/  FMUL R4, R4, R14 ;  /* 0x0000000e04047220 */ /* 0x000fca0000400000 */
[----:B------:R-:W-:Y:S02]  /*4cca0*/  F2FP.PACK_AB R8, R8, R4 ;  /* 0x000000040808723e */ /* 0x000fe400000000ff */
[----:B------:R-:W-:Y:S02]  /*4ccb0*/  F2FP.PACK_AB R4, R17, R15 ;  /* 0x0000000f1104723e */ /* 0x000fe400000000ff */
[----:B------:R-:W5:Y:S04]  /*4ccc0*/  LDL.LU R15, [R1+0x4] ;  /* 0x00000400010f7983 */ /* 0x000f680000300800 */
[----:B------:R-:W5:Y:S01]  /*4ccd0*/  LDL.LU R17, [R1+0x10] ;  /* 0x0000100001117983 */ /* 0x000f620000300800 */
[----:B-1----:R-:W-:Y:S02]  /*4cce0*/  LOP3.LUT R28, R28, 0xe0, RZ, 0xc0, !PT ;  /* 0x000000e01c1c7812 */ /* 0x002fe400078ec0ff */
[----:B0-----:R-:W-:-:S02]  /*4ccf0*/  LOP3.LUT R21, R21, 0x3, RZ, 0xc0, !PT ;  /* 0x0000000315157812 */ /* 0x001fc400078ec0ff */
[----:B------:R-:W-:-:S03]  /*4cd00*/  F2FP.PACK_AB R9, R9, R18 ;  /* 0x000000120909723e */ /* 0x000fc600000000ff */
[----:B------:R-:W-:Y:S02]  /*4cd10*/  IMAD R28, R28, 0x4, R21 ;  /* 0x000000041c1c7824 */ /* 0x000fe400078e0215 */
[----:B--2---:R-:W-:-:S04]  /*4cd20*/  @!P5 FMUL R12, R12, 16777216 ;  /* 0x4b8000000c0cd820 */ /* 0x004fc80000400000 */
[----:B------:R-:W-:Y:S02]  /*4cd30*/  FMUL R12, R0, R12 ;  /* 0x0000000c000c7220 */ /* 0x000fe40000400000 */
[----:B---3--:R-:W-:Y:S02]  /*4cd40*/  @!P5 FMUL R7, R7, 16777216 ;  /* 0x4b8000000707d820 */ /* 0x008fe40000400000 */
[----:B----4-:R-:W-:Y:S02]  /*4cd50*/  @!P5 FMUL R2, R2, 16777216 ;  /* 0x4b8000000202d820 */ /* 0x010fe40000400000 */
[C---:B------:R-:W-:Y:S02]  /*4cd60*/  FMUL R25, R0.reuse, R7 ;  /* 0x0000000700197220 */ /* 0x040fe40000400000 */
[----:B------:R-:W-:Y:S02]  /*4cd70*/  FMUL R7, R0, R2 ;  /* 0x0000000200077220 */ /* 0x000fe40000400000 */
[----:B-----5:R-:W-:-:S04]  /*4cd80*/  @!P5 FMUL R13, R13, 16777216 ;  /* 0x4b8000000d0dd820 */ /* 0x020fc80000400000 */
[----:B------:R-:W-:-:S05]  /*4cd90*/  FMUL R24, R0, R13 ;  /* 0x0000000d00187220 */ /* 0x000fca0000400000 */
[----:B------:R-:W-:Y:S02]  /*4cda0*/  F2FP.PACK_AB R24, R24, R12 ;  /* 0x0000000c1818723e */ /* 0x000fe400000000ff */
[----:B------:R-:W2:Y:S04]  /*4cdb0*/  LDL.LU R12, [R1+0x68] ;  /* 0x00006800010c7983 */ /* 0x000ea80000300800 */
[----:B------:R-:W3:Y:S04]  /*4cdc0*/  LDL.LU R23, [R1+0x8c] ;  /* 0x00008c0001177983 */ /* 0x000ee80000300800 */
[----:B------:R-:W4:Y:S04]  /*4cdd0*/  LDL.LU R13, [R1+0x88] ;  /* 0x00008800010d7983 */ /* 0x000f280000300800 */
[----:B------:R-:W5:Y:S04]  /*4cde0*/  LDL.LU R22, [R1+0x84] ;  /* 0x0000840001167983 */ /* 0x000f680000300800 */
[----:B------:R-:W3:Y:S04]  /*4cdf0*/  LDL.LU R14, [R1+0x80] ;  /* 0x00008000010e7983 */ /* 0x000ee80000300800 */
[----:B------:R-:W5:Y:S04]  /*4ce00*/  LDL.LU R16, [R1+0x7c] ;  /* 0x00007c0001107983 */ /* 0x000f680000300800 */
[----:B------:R-:W5:Y:S04]  /*4ce10*/  LDL.LU R19, [R1+0x78] ;  /* 0x0000780001137983 */ /* 0x000f680000300800 */
[----:B------:R-:W5:Y:S04]  /*4ce20*/  LDL.LU R20, [R1+0x74] ;  /* 0x0000740001147983 */ /* 0x000f680000300800 */
[----:B------:R-:W5:Y:S04]  /*4ce30*/  LDL.LU R2, [R1+0x70] ;  /* 0x0000700001027983 */ /* 0x000f680000300800 */
[----:B------:R-:W5:Y:S04]  /*4ce40*/  LDL.LU R18, [R1+0xc] ;  /* 0x00000c0001127983 */ /* 0x000f680000300800 */
[----:B------:R-:W5:Y:S01]  /*4ce50*/  LDL.LU R21, [R1+0x60] ;  /* 0x0000600001157983 */ /* 0x000f620000300800 */
[----:B------:R-:W-:-:S03]  /*4ce60*/  F2FP.PACK_AB R25, R25, R7 ;  /* 0x000000071919723e */ /* 0x000fc600000000ff */
[----:B------:R-:W0:Y:S01]  /*4ce70*/  S2R R7, SR_TID.X ;  /* 0x0000000000077919 */ /* 0x000e220000002100 */
[----:B------:R-:W-:-:S03]  /*4ce80*/  F2FP.PACK_AB R6, R29, R6 ;  /* 0x000000061d06723e */ /* 0x000fc600000000ff */
[----:B------:R1:W-:Y:S04]  /*4ce90*/  STL [R1+0x15ac], R29 ;  /* 0x0015ac1d01007387 */ /* 0x0003e80000100800 */
[----:B-1----:R-:W1:Y:S01]  /*4cea0*/  S2R R29, SR_TID.X ;  /* 0x00000000001d7919 */ /* 0x002e620000002100 */
[----:B------:R-:W-:Y:S01]  /*4ceb0*/  SHF.L.U32 R28, R28, 0x5, RZ ;  /* 0x000000051c1c7819 */ /* 0x000fe200000006ff */
[----:B------:R-:W-:Y:S01]  /*4cec0*/  @!P5 FMUL R26, R26, 16777216 ;  /* 0x4b8000001a1ad820 */ /* 0x000fe20000400000 */
[----:B0-----:R-:W-:-:S05]  /*4ced0*/  LOP3.LUT R7, R7, 0x1c, RZ, 0xc0, !PT ;  /* 0x0000001c07077812 */ /* 0x001fca00078ec0ff */
[----:B------:R-:W-:Y:S02]  /*4cee0*/  IMAD.SHL.U32 R7, R7, 0x4, RZ ;  /* 0x0000000407077824 */ /* 0x000fe400078e00ff */
[----:B------:R-:W-:Y:S02]  /*4cef0*/  @!P5 FMUL R27, R27, 16777216 ;  /* 0x4b8000001b1bd820 */ /* 0x000fe40000400000 */
[----:B------:R-:W-:Y:S01]  /*4cf00*/  FMUL R26, R0, R26 ;  /* 0x0000001a001a7220 */ /* 0x000fe20000400000 */
[----:B------:R-:W-:Y:S01]  /*4cf10*/  LOP3.LUT R28, R28, R7, RZ, 0x3c, !PT ;  /* 0x000000071c1c7212 */ /* 0x000fe200078e3cff */
[----:B------:R-:W-:Y:S01]  /*4cf20*/  FMUL R27, R0, R27 ;  /* 0x0000001b001b7220 */ /* 0x000fe20000400000 */
[----:B------:R-:W-:Y:S01]  /*4cf30*/  F2FP.PACK_AB R10, R11, R10 ;  /* 0x0000000a0b0a723e */ /* 0x000fe200000000ff */
[----:B--2---:R-:W-:-:S04]  /*4cf40*/  @!P5 FMUL R12, R12, 16777216 ;  /* 0x4b8000000c0cd820 */ /* 0x004fc80000400000 */
[----:B------:R-:W-:Y:S02]  /*4cf50*/  FMUL R12, R0, R12 ;  /* 0x0000000c000c7220 */ /* 0x000fe40000400000 */
[----:B----4-:R-:W-:-:S03]  /*4cf60*/  @!P5 FMUL R13, R13, 16777216 ;  /* 0x4b8000000d0dd820 */ /* 0x010fc60000400000 */
[----:B------:R-:W-:Y:S01]  /*4cf70*/  F2FP.PACK_AB R27, R27, R12 ;  /* 0x0000000c1b1b723e */ /* 0x000fe200000000ff */
[----:B------:R-:W-:Y:S02]  /*4cf80*/  FMUL R12, R0, R13 ;  /* 0x0000000d000c7220 */ /* 0x000fe40000400000 */
[----:B---3--:R-:W-:Y:S02]  /*4cf90*/  @!P5 FMUL R14, R14, 16777216 ;  /* 0x4b8000000e0ed820 */ /* 0x008fe40000400000 */
[----:B-----5:R-:W-:Y:S02]  /*4cfa0*/  @!P5 FMUL R16, R16, 16777216 ;  /* 0x4b8000001010d820 */ /* 0x020fe40000400000 */
[----:B------:R-:W-:Y:S02]  /*4cfb0*/  @!P5 FMUL R19, R19, 16777216 ;  /* 0x4b8000001313d820 */ /* 0x000fe40000400000 */
[----:B------:R-:W-:-:S04]  /*4cfc0*/  @!P5 FMUL R21, R21, 16777216 ;  /* 0x4b8000001515d820 */ /* 0x000fc80000400000 */
[----:B------:R-:W-:Y:S01]  /*4cfd0*/  FMUL R7, R0, R21 ;  /* 0x0000001500077220 */ /* 0x000fe20000400000 */
[----:B------:R-:W-:Y:S01]  /*4cfe0*/  F2FP.PACK_AB R11, R18, R15 ;  /* 0x0000000f120b723e */ /* 0x000fe200000000ff */
[----:B------:R-:W-:Y:S01]  /*4cff0*/  @!P5 FMUL R2, R2, 16777216 ;  /* 0x4b8000000202d820 */ /* 0x000fe20000400000 */
[----:B-1----:R-:W-:Y:S02]  /*4d000*/  LOP3.LUT R15, R29, 0x18, RZ, 0xc0, !PT ;  /* 0x000000181d0f7812 */ /* 0x002fe400078ec0ff */
[----:B------:R-:W-:Y:S02]  /*4d010*/  F2FP.PACK_AB R26, R26, R7 ;  /* 0x000000071a1a723e */ /* 0x000fe400000000ff */
[----:B------:R-:W-:Y:S02]  /*4d020*/  F2FP.PACK_AB R7, R17, R3 ;  /* 0x000000031107723e */ /* 0x000fe400000000ff */
[----:B------:R-:W2:Y:S01]  /*4d030*/  LDL.LU R3, [R1+0x178c] ;  /* 0x00178c0001037983 */ /* 0x000ea20000300800 */
[----:B------:R-:W-:Y:S01]  /*4d040*/  LEA R28, R15, R28, 0xc ;  /* 0x0000001c0f1c7211 */ /* 0x000fe200078e60ff */
[----:B------:R-:W-:-:S02]  /*4d050*/  FMUL R21, R0, R16 ;  /* 0x0000001000157220 */ /* 0x000fc40000400000 */
[----:B------:R-:W-:Y:S01]  /*4d060*/  STL [R1+0x176c], R29 ;  /* 0x00176c1d01007387 */ /* 0x000fe20000100800 */
[----:B------:R-:W-:-:S03]  /*4d070*/  FMUL R15, R0, R2 ;  /* 0x00000002000f7220 */ /* 0x000fc60000400000 */
[----:B------:R-:W3:Y:S01]  /*4d080*/  LDL.LU R18, [R1+0x34] ;  /* 0x0000340001127983 */ /* 0x000ee20000300800 */
[----:B------:R-:W-:-:S03]  /*4d090*/  FMUL R13, R0, R14 ;  /* 0x0000000e000d7220 */ /* 0x000fc60000400000 */
[----:B------:R-:W2:Y:S01]  /*4d0a0*/  LDL.LU R16, [R1+0x14] ;  /* 0x0000140001107983 */ /* 0x000ea20000300800 */
[----:B------:R-:W-:-:S03]  /*4d0b0*/  FMUL R14, R0, R19 ;  /* 0x00000013000e7220 */ /* 0x000fc60000400000 */
[----:B------:R-:W4:Y:S04]  /*4d0c0*/  LDL.LU R2, [R1+0x54] ;  /* 0x0000540001027983 */ /* 0x000f280000300800 */
[----:B------:R-:W5:Y:S04]  /*4d0d0*/  LDL.LU R17, [R1+0x24] ;  /* 0x0000240001117983 */ /* 0x000f680000300800 */
[----:B------:R-:W2:Y:S01]  /*4d0e0*/  LDL.LU R19, [R1+0x48] ;  /* 0x0000480001137983 */ /* 0x000ea20000300800 */
[----:B------:R-:W-:-:S03]  /*4d0f0*/  @!P5 FMUL R23, R23, 16777216 ;  /* 0x4b8000001717d820 */ /* 0x000fc60000400000 */
[----:B--2---:R0:W-:Y:S04]  /*4d100*/  STL [R1+0x1774], R19 ;  /* 0x0017741301007387 */ /* 0x0041e80000100800 */
[----:B0-----:R-:W2:Y:S04]  /*4d110*/  LDL.LU R19, [R1+0xbc] ;  /* 0x0000bc0001137983 */ /* 0x001ea80000300800 */
[----:B------:R-:W2:Y:S01]  /*4d120*/  LDL.LU R29, [R1+0x94] ;  /* 0x00009400011d7983 */ /* 0x000ea20000300800 */
[----:B------:R-:W-:Y:S02]  /*4d130*/  @!P5 FMUL R22, R22, 16777216 ;  /* 0x4b8000001616d820 */ /* 0x000fe40000400000 */
[----:B------:R-:W-:Y:S01]  /*4d140*/  @!P5 FMUL R20, R20, 16777216 ;  /* 0x4b8000001414d820 */ /* 0x000fe20000400000 */
[----:B------:R-:W-:Y:S01]  /*4d150*/  STS.128 [R28], R8 ;  /* 0x000000081c007388 */ /* 0x000fe20000000c00 */
[----:B------:R-:W-:-:S02]  /*4d160*/  FMUL R23, R0, R23 ;  /* 0x0000001700177220 */ /* 0x000fc40000400000 */
[C---:B------:R-:W-:Y:S02]  /*4d170*/  FMUL R22, R0.reuse, R22 ;  /* 0x0000001600167220 */ /* 0x040fe40000400000 */
[----:B------:R-:W-:Y:S01]  /*4d180*/  FMUL R20, R0, R20 ;  /* 0x0000001400147220 */ /* 0x000fe20000400000 */
[----:B------:R-:W-:Y:S04]  /*4d190*/  STS.128 [R28+0x800], R4 ;  /* 0x000800041c007388 */ /* 0x000fe80000000c00 */
[----:B------:R-:W-:Y:S01]  /*4d1a0*/  STS.128 [R28+0x80], R24 ;  /* 0x000080181c007388 */ /* 0x000fe20000000c00 */
[----:B------:R-:W-:Y:S02]  /*4d1b0*/  F2FP.PACK_AB R20, R20, R15 ;  /* 0x0000000f1414723e */ /* 0x000fe400000000ff */
[----:B------:R-:W-:-:S02]  /*4d1c0*/  F2FP.PACK_AB R21, R21, R14 ;  /* 0x0000000e1515723e */ /* 0x000fc400000000ff */
[----:B------:R-:W-:Y:S02]  /*4d1d0*/  F2FP.PACK_AB R22, R22, R13 ;  /* 0x0000000d1616723e */ /* 0x000fe400000000ff */
[----:B------:R-:W-:Y:S02]  /*4d1e0*/  F2FP.PACK_AB R23, R23, R12 ;  /* 0x0000000c1717723e */ /* 0x000fe400000000ff */
[----:B------:R-:W-:Y:S01]  /*4d1f0*/  F2FP.PACK_AB R16, R3, R16 ;  /* 0x000000100310723e */ /* 0x000fe200000000ff */
[----:B--2---:R0:W-:Y:S04]  /*4d200*/  STL [R1+0x1770], R29 ;  /* 0x0017701d01007387 */ /* 0x0041e80000100800 */
[----:B0-----:R-:W2:Y:S04]  /*4d210*/  LDL.LU R29, [R1+0x90] ;  /* 0x00009000011d7983 */ /* 0x001ea80000300800 */
[----:B------:R-:W2:Y:S04]  /*4d220*/  LDL.LU R0, [R1+0xc8] ;  /* 0x0000c80001007983 */ /* 0x000ea80000300800 */
[----:B------:R-:W4:Y:S04]  /*4d230*/  LDL.LU R8, [R1+0x40] ;  /* 0x0000400001087983 */ /* 0x000f280000300800 */
        /* <DEDUP_REMOVED lines=10> */
[----:B------:R-:W3:Y:S04]  /*4d2e0*/  LDL.LU R27, [R1+0x3c] ;  /* 0x00003c00011b7983 */ /* 0x000ee80000300800 */
[----:B------:R-:W2:Y:S04]  /*4d2f0*/  LDL.LU R15, [R1+0xcc] ;  /* 0x0000cc00010f7983 */ /* 0x000ea80000300800 */
[----:B------:R-:W2:Y:S04]  /*4d300*/  LDL.LU R14, [R1+0xb4] ;  /* 0x0000b400010e7983 */ /* 0x000ea80000300800 */
[----:B------:R-:W2:Y:S04]  /*4d310*/  LDL.LU R13, [R1+0x30] ;  /* 0x00003000010d7983 */ /* 0x000ea80000300800 */
[----:B------:R-:W2:Y:S04]  /*4d320*/  LDL.LU R12, [R1+0x9c] ;  /* 0x00009c00010c7983 */ /* 0x000ea80000300800 */
[----:B------:R-:W2:Y:S01]  /*4d330*/  LDL.LU R3, [R1+0x1788] ;  /* 0x0017880001037983 */ /* 0x000ea20000300800 */
[----:B----4-:R-:W-:-:S02]  /*4d340*/  F2FP.PACK_AB R8, R2, R8 ;  /* 0x000000080208723e */ /* 0x010fc400000000ff */
[----:B--2---:R-:W-:Y:S02]  /*4d350*/  F2FP.PACK_AB R4, R3, R4 ;  /* 0x000000040304723e */ /* 0x004fe400000000ff */
[----:B------:R-:W5:Y:S04]  /*4d360*/  LDL.LU R3, [R1+0x1784] ;  /* 0x0017840001037983 */ /* 0x000f680000300800 */
[----:B------:R-:W2:Y:S01]  /*4d370*/  LDL.LU R2, [R1+0x1780] ;  /* 0x0017800001027983 */ /* 0x000ea20000300800 */
[----:B-----5:R-:W-:Y:S02]  /*4d380*/  F2FP.PACK_AB R17, R3, R17 ;  /* 0x000000110311723e */ /* 0x020fe400000000ff */
[----:B--2---:R-:W-:Y:S02]  /*4d390*/  F2FP.PACK_AB R12, R12, R2 ;  /* 0x000000020c0c723e */ /* 0x004fe400000000ff */
[----:B------:R-:W2:Y:S04]  /*4d3a0*/  LDL.LU R2, [R1+0x177c] ;  /* 0x00177c0001027983 */ /* 0x000ea80000300800 */
[----:B------:R-:W2:Y:S01]  /*4d3b0*/  LDL.LU R3, [R1+0x1778] ;  /* 0x0017780001037983 */ /* 0x000ea20000300800 */
[----:B------:R-:W-:-:S02]  /*4d3c0*/  F2FP.PACK_AB R5, R13, R5 ;  /* 0x000000050d05723e */ /* 0x000fc400000000ff */
[----:B------:R-:W-:Y:S02]  /*4d3d0*/  F2FP.PACK_AB R9, R24, R9 ;  /* 0x000000091809723e */ /* 0x000fe400000000ff */
[----:B------:R-:W-:Y:S01]  /*4d3e0*/  F2FP.PACK_AB R13, R25, R26 ;  /* 0x0000001a190d723e */ /* 0x000fe200000000ff */
[----:B------:R-:W4:Y:S01]  /*4d3f0*/  LDL.LU R24, [R1+0x160] ;  /* 0x0001600001187983 */ /* 0x000f220000300800 */
[----:B---3--:R-:W-:Y:S02]  /*4d400*/  F2FP.PACK_AB R18, R27, R18 ;  /* 0x000000121b12723e */ /* 0x008fe400000000ff */
[----:B------:R-:W-:Y:S01]  /*4d410*/  F2FP.PACK_AB R6, R6, R10 ;  /* 0x0000000a0606723e */ /* 0x000fe200000000ff */
[----:B------:R-:W4:Y:S01]  /*4d420*/  LDL.LU R25, [R1+0x158] ;  /* 0x0001580001197983 */ /* 0x000f220000300800 */
[----:B------:R-:W-:-:S03]  /*4d430*/  F2FP.PACK_AB R14, R19, R14 ;  /* 0x0000000e130e723e */ /* 0x000fc600000000ff */
[----:B------:R-:W3:Y:S04]  /*4d440*/  LDL.LU R26, [R1+0x124] ;  /* 0x00012400011a7983 */ /* 0x000ee80000300800 */
[----:B------:R-:W3:Y:S01]  /*4d450*/  LDL.LU R27, [R1+0x114] ;  /* 0x00011400011b7983 */ /* 0x000ee20000300800 */
[----:B--2---:R-:W-:-:S03]  /*4d460*/  F2FP.PACK_AB R10, R3, R2 ;  /* 0x00000002030a723e */ /* 0x004fc600000000ff */
[----:B------:R-:W2:Y:S04]  /*4d470*/  LDL.LU R2, [R1+0x118] ;  /* 0x0001180001027983 */ /* 0x000ea80000300800 */
[----:B------:R-:W5:Y:S04]  /*4d480*/  LDL.LU R3, [R1+0x11c] ;  /* 0x00011c0001037983 */ /* 0x000f680000300800 */
[----:B------:R-:W2:Y:S02]  /*4d490*/  LDL.LU R19, [R1+0x1774] ;  /* 0x0017740001137983 */ /* 0x000ea40000300800 */
[----:B--2---:R-:W-:-:S02]  /*4d4a0*/  F2FP.PACK_AB R19, R29, R19 ;  /* 0x000000131d13723e */ /* 0x004fc400000000ff */
[----:B------:R-:W2:Y:S01]  /*4d4b0*/  LDL.LU R29, [R1+0x1770] ;  /* 0x00177000011d7983 */ /* 0x000ea20000300800 */
[----:B------:R-:W-:Y:S02]  /*4d4c0*/  F2FP.PACK_AB R11, R0, R11 ;  /* 0x0000000b000b723e */ /* 0x000fe400000000ff */
[----:B--2---:R-:W-:Y:S02]  /*4d4d0*/  F2FP.PACK_AB R7, R29, R7 ;  /* 0x000000071d07723e */ /* 0x004fe400000000ff */
[----:B------:R-:W2:Y:S04]  /*4d4e0*/  LDL.LU R29, [R1+0x176c] ;  /* 0x00176c00011d7983 */ /* 0x000ea80000300800 */
[----:B------:R-:W2:Y:S04]  /*4d4f0*/  LDL.LU R0, [R1+0x1768] ;  /* 0x0017680001007983 */ /* 0x000ea80000300800 */
[----:B------:R0:W-:Y:S04]  /*4d500*/  STS.128 [R28+0x880], R20 ;  /* 0x000880141c007388 */ /* 0x0001e80000000c00 */
[----:B------:R1:W-:Y:S01]  /*4d510*/  STS.128 [R28+0x100], R16 ;  /* 0x000100101c007388 */ /* 0x0003e20000000c00 */
[----:B--2---:R-:W-:-:S03]  /*4d520*/  F2FP.PACK_AB R15, R15, R0 ;  /* 0x000000000f0f723e */ /* 0x004fc600000000ff */
[----:B------:R-:W2:Y:S04]  /*4d530*/  LDL.LU R0, [R1+0x1764] ;  /* 0x0017640001007983 */ /* 0x000ea80000300800 */
[----:B0-----:R-:W2:Y:S04]  /*4d540*/  LDL.LU R20, [R1+0xd0] ;  /* 0x0000d00001147983 */ /* 0x001ea80000300800 */
[----:B------:R-:W3:Y:S04]  /*4d550*/  LDL.LU R21, [R1+0xe8] ;  /* 0x0000e80001157983 */ /* 0x000ee80000300800 */
[----:B------:R-:W3:Y:S04]  /*4d560*/  LDL.LU R22, [R1+0x100] ;  /* 0x0001000001167983 */ /* 0x000ee80000300800 */
[----:B------:R-:W3:Y:S04]  /*4d570*/  LDL.LU R23, [R1+0x15c] ;  /* 0x00015c0001177983 */ /* 0x000ee80000300800 */
[----:B-1----:R-:W3:Y:S04]  /*4d580*/  LDL.LU R16, [R1+0xdc] ;  /* 0x0000dc0001107983 */ /* 0x002ee80000300800 */
[----:B------:R-:W3:Y:S04]  /*4d590*/  LDL.LU R17, [R1+0xec] ;  /* 0x0000ec0001117983 */ /* 0x000ee80000300800 */
[----:B------:R-:W3:Y:S04]  /*4d5a0*/  LDL.LU R18, [R1+0x108] ;  /* 0x0001080001127983 */ /* 0x000ee80000300800 */
[----:B------:R-:W3:Y:S04]  /*4d5b0*/  LDL.LU R19, [R1+0x120] ;  /* 0x0001200001137983 */ /* 0x000ee80000300800 */
[----:B------:R0:W-:Y:S04]  /*4d5c0*/  STS.128 [R28+0x900], R4 ;  /* 0x000900041c007388 */ /* 0x0001e80000000c00 */
[----:B------:R1:W-:Y:S04]  /*4d5d0*/  STS.128 [R28+0x180], R8 ;  /* 0x000180081c007388 */ /* 0x0003e80000000c00 */
[----:B------:R1:W-:Y:S04]  /*4d5e0*/  STS.128 [R28+0x980], R12 ;  /* 0x0009800c1c007388 */ /* 0x0003e80000000c00 */
[----:B0-----:R-:W3:Y:S04]  /*4d5f0*/  LDL.LU R4, [R1+0x104] ;  /* 0x0001040001047983 */ /* 0x001ee80000300800 */
[----:B------:R-:W3:Y:S04]  /*4d600*/  LDL.LU R5, [R1+0x128] ;  /* 0x0001280001057983 */ /* 0x000ee80000300800 */
[----:B------:R-:W3:Y:S04]  /*4d610*/  LDL.LU R6, [R1+0x130] ;  /* 0x0001300001067983 */ /* 0x000ee80000300800 */
[----:B------:R-:W3:Y:S04]  /*4d620*/  LDL.LU R7, [R1+0x164] ;  /* 0x0001640001077983 */ /* 0x000ee80000300800 */
[----:B-1----:R-:W5:Y:S04]  /*4d630*/  LDL.LU R8, [R1+0x10c] ;  /* 0x00010c0001087983 */ /* 0x002f680000300800 */
[----:B------:R-:W3:Y:S04]  /*4d640*/  LDL.LU R9, [R1+0x134] ;  /* 0x0001340001097983 */ /* 0x000ee80000300800 */
[----:B------:R-:W3:Y:S04]  /*4d650*/  LDL.LU R10, [R1+0x138] ;  /* 0x00013800010a7983 */ /* 0x000ee80000300800 */
[----:B------:R-:W3:Y:S04]  /*4d660*/  LDL.LU R11, [R1+0x170] ;  /* 0x00017000010b7983 */ /* 0x000ee80000300800 */
[----:B------:R-:W3:Y:S04]  /*4d670*/  LDL.LU R12, [R1+0x178] ;  /* 0x00017800010c7983 */ /* 0x000ee80000300800 */
[----:B------:R-:W3:Y:S04]  /*4d680*/  LDL.LU R13, [R1+0x180] ;  /* 0x00018000010d7983 */ /* 0x000ee80000300800 */
[----:B------:R-:W3:Y:S04]  /*4d690*/  LDL.LU R14, [R1+0x198] ;  /* 0x00019800010e7983 */ /* 0x000ee80000300800 */
[----:B------:R-:W3:Y:S01]  /*4d6a0*/  LDL.LU R15, [R1+0x1ac] ;  /* 0x0001ac00010f7983 */ /* 0x000ee20000300800 */
[----:B--2---:R-:W-:-:S03]  /*4d6b0*/  F2FP.PACK_AB R20, R0, R20 ;  /* 0x000000140014723e */ /* 0x004fc600000000ff */
[----:B------:R-:W3:Y:S02]  /*4d6c0*/  LDL.LU R0, [R1+0x1760] ;  /* 0x0017600001007983 */ /* 0x000ee40000300800 */
[----:B---3--:R-:W-:Y:S02]  /*4d6d0*/  F2FP.PACK_AB R16, R0, R16 ;  /* 0x000000100010723e */ /* 0x008fe400000000ff */
[----:B------:R-:W2:Y:S01]  /*4d6e0*/  LDL.LU R0, [R1+0x175c] ;  /* 0x00175c0001007983 */ /* 0x000ea20000300800 */
[----:B------:R-:W-:-:S03]  /*4d6f0*/  F2FP.PACK_AB R4, R2, R4 ;  /* 0x000000040204723e */ /* 0x000fc600000000ff */
[----:B------:R-:W3:Y:S01]  /*4d700*/  LDL.LU R2, [R1+0x1758] ;  /* 0x0017580001027983 */ /* 0x000ee20000300800 */
[----:B-----5:R-:W-:-:S03]  /*4d710*/  F2FP.PACK_AB R8, R3, R8 ;  /* 0x000000080308723e */ /* 0x020fc600000000ff */
[----:B------:R-:W5:Y:S01]  /*4d720*/  LDL.LU R3, [R1+0x1754] ;  /* 0x0017540001037983 */ /* 0x000f620000300800 */
[----:B--2---:R-:W-:-:S03]  /*4d730*/  F2FP.PACK_AB R21, R0, R21 ;  /* 0x000000150015723e */ /* 0x004fc600000000ff */
[----:B------:R-:W2:Y:S01]  /*4d740*/  LDL.LU R0, [R1+0x1750] ;  /* 0x0017500001007983 */ /* 0x000ea20000300800 */
[----:B---3--:R-:W-:-:S03]  /*4d750*/  F2FP.PACK_AB R17, R2, R17 ;  /* 0x000000110211723e */ /* 0x008fc600000000ff */
[----:B------:R-:W3:Y:S01]  /*4d760*/  LDL.LU R2, [R1+0x174c] ;  /* 0x00174c0001027983 */ /* 0x000ee20000300800 */
[----:B-----5:R-:W-:-:S03]  /*4d770*/  F2FP.PACK_AB R22, R22, R3 ;  /* 0x000000031616723e */ /* 0x020fc600000000ff */
[----:B------:R-:W5:Y:S01]  /*4d780*/  LDL.LU R3, [R1+0x1748] ;  /* 0x0017480001037983 */ /* 0x000f620000300800 */
[----:B--2---:R-:W-:-:S03]  /*4d790*/  F2FP.PACK_AB R18, R18, R0 ;  /* 0x000000001212723e */ /* 0x004fc600000000ff */
[----:B------:R-:W2:Y:S01]  /*4d7a0*/  LDL.LU R0, [R1+0x1744] ;  /* 0x0017440001007983 */ /* 0x000ea20000300800 */
[----:B------:R-:W-:Y:S02]  /*4d7b0*/  F2FP.PACK_AB R5, R9, R5 ;  /* 0x000000050905723e */ /* 0x000fe400000000ff */
[----:B------:R-:W-:Y:S02]  /*4d7c0*/  F2FP.PACK_AB R9, R10, R6 ;  /* 0x000000060a09723e */ /* 0x000fe400000000ff */
[----:B---3--:R-:W-:Y:S02]  /*4d7d0*/  F2FP.PACK_AB R6, R23, R2 ;  /* 0x000000021706723e */ /* 0x008fe400000000ff */
[----:B------:R-:W3:Y:S01]  /*4d7e0*/  LDL.LU R2, [R1+0x1740] ;  /* 0x0017400001027983 */ /* 0x000ee20000300800 */
[----:B----4-:R-:W-:Y:S02]  /*4d7f0*/  F2FP.PACK_AB R10, R24, R25 ;  /* 0x00000019180a723e */ /* 0x010fe400000000ff */
[----:B------:R-:W-:Y:S01]  /*4d800*/  F2FP.PACK_AB R23, R26, R27 ;  /* 0x0000001b1a17723e */ /* 0x000fe200000000ff */
[----:B------:R-:W4:Y:S01]  /*4d810*/  LDL.LU R24, [R1+0x22c] ;  /* 0x00022c0001187983 */ /* 0x000f220000300800 */
[----:B-----5:R-:W-:-:S03]  /*4d820*/  F2FP.PACK_AB R19, R3, R19 ;  /* 0x000000130313723e */ /* 0x020fc600000000ff */
[----:B------:R-:W5:Y:S04]  /*4d830*/  LDL.LU R25, [R1+0x238] ;  /* 0x0002380001197983 */ /* 0x000f680000300800 */
[----:B------:R-:W5:Y:S04]  /*4d840*/  LDL.LU R26, [R1+0x230] ;  /* 0x00023000011a7983 */ /* 0x000f680000300800 */
[----:B------:R-:W4:Y:S04]  /*4d850*/  LDL.LU R27, [R1+0x244] ;  /* 0x00024400011b7983 */ /* 0x000f280000300800 */
[----:B------:R-:W4:Y:S01]  /*4d860*/  LDL.LU R3, [R1+0x173c] ;  /* 0x00173c0001037983 */ /* 0x000f220000300800 */
[----:B--2---:R-:W-:-:S03]  /*4d870*/  F2FP.PACK_AB R7, R0, R7 ;  /* 0x000000070007723e */ /* 0x004fc600000000ff */
[----:B------:R-:W2:Y:S01]  /*4d880*/  LDL.LU R0, [R1+0x1738] ;  /* 0x0017380001007983 */ /* 0x000ea20000300800 */
[----:B---3--:R-:W-:-:S03]  /*4d890*/  F2FP.PACK_AB R11, R11, R2 ;  /* 0x000000020b0b723e */ /* 0x008fc600000000ff */
[----:B------:R-:W3:Y:S01]  /*4d8a0*/  LDL.LU R2, [R1+0x1734] ;  /* 0x0017340001027983 */ /* 0x000ee20000300800 */
[----:B----4-:R-:W-:-:S03]  /*4d8b0*/  F2FP.PACK_AB R12, R12, R3 ;  /* 0x000000030c0c723e */ /* 0x010fc600000000ff */
[----:B------:R-:W4:Y:S01]  /*4d8c0*/  LDL.LU R3, [R1+0x1730] ;  /* 0x0017300001037983 */ /* 0x000f220000300800 */
[----:B--2---:R-:W-:-:S03]  /*4d8d0*/  F2FP.PACK_AB R13, R0, R13 ;  /* 0x0000000d000d723e */ /* 0x004fc600000000ff */
[----:B------:R-:W2:Y:S02]  /*4d8e0*/  LDL.LU R0, [R1+0x172c] ;  /* 0x00172c0001007983 */ /* 0x000ea40000300800 */
[----:B--2---:R-:W-:Y:S02]  /*4d8f0*/  F2FP.PACK_AB R14, R0, R14 ;  /* 0x0000000e000e723e */ /* 0x004fe400000000ff */
[----:B------:R-:W2:Y:S04]  /*4d900*/  LDL.LU R0, [R1+0x1728] ;  /* 0x0017280001007983 */ /* 0x000ea80000300800 */
[----:B------:R0:W-:Y:S04]  /*4d910*/  STS.128 [R28+0x200], R20 ;  /* 0x000200141c007388 */ /* 0x0001e80000000c00 */
[----:B------:R1:W-:Y:S01]  /*4d920*/  STS.128 [R28+0xa00], R16 ;  /* 0x000a00101c007388 */ /* 0x0003e20000000c00 */
[----:B--2---:R-:W-:-:S03]  /*4d930*/  F2FP.PACK_AB R15, R15, R0 ;  /* 0x000000000f0f723e */ /* 0x004fc600000000ff */
[----:B------:R-:W2:Y:S04]  /*4d940*/  LDL.LU R0, [R1+0x1724] ;  /* 0x0017240001007983 */ /* 0x000ea80000300800 */
[----:B0-----:R-:W3:Y:S04]  /*4d950*/  LDL.LU R20, [R1+0x184] ;  /* 0x0001840001147983 */ /* 0x001ee80000300800 */
[----:B------:R-:W4:Y:S04]  /*4d960*/  LDL.LU R21, [R1+0x1a4] ;  /* 0x0001a40001157983 */ /* 0x000f280000300800 */
[----:B------:R-:W2:Y:S04]  /*4d970*/  LDL.LU R22, [R1+0x1b0] ;  /* 0x0001b00001167983 */ /* 0x000ea80000300800 */
[----:B------:R-:W2:Y:S04]  /*4d980*/  LDL.LU R23, [R1+0x1c4] ;  /* 0x0001c40001177983 */ /* 0x000ea80000300800 */
[----:B-1----:R-:W2:Y:S04]  /*4d990*/  LDL.LU R16, [R1+0x1b8] ;  /* 0x0001b80001107983 */ /* 0x002ea80000300800 */
[----:B------:R-:W4:Y:S04]  /*4d9a0*/  LDL.LU R17, [R1+0x1d8] ;  /* 0x0001d80001117983 */ /* 0x000f280000300800 */
[----:B------:R-:W4:Y:S04]  /*4d9b0*/  LDL.LU R18, [R1+0x1e8] ;  /* 0x0001e80001127983 */ /* 0x000f280000300800 */
[----:B------:R-:W4:Y:S04]  /*4d9c0*/  LDL.LU R19, [R1+0x1f8] ;  /* 0x0001f80001137983 */ /* 0x000f280000300800 */
[----:B------:R0:W-:Y:S04]  /*4d9d0*/  STS.128 [R28+0x280], R4 ;  /* 0x000280041c007388 */ /* 0x0001e80000000c00 */
[----:B------:R1:W-:Y:S04]  /*4d9e0*/  STS.128 [R28+0xa80], R8 ;  /* 0x000a80081c007388 */ /* 0x0003e80000000c00 */
[----:B------:R1:W-:Y:S04]  /*4d9f0*/  STS.128 [R28+0x300], R12 ;  /* 0x0003000c1c007388 */ /* 0x0003e80000000c00 */
[----:B0-----:R-:W4:Y:S04]  /*4da00*/  LDL.LU R4, [R1+0x1bc] ;  /* 0x0001bc0001047983 */ /* 0x001f280000300800 */
[----:B------:R-:W4:Y:S04]  /*4da10*/  LDL.LU R5, [R1+0x1dc] ;  /* 0x0001dc0001057983 */ /* 0x000f280000300800 */
[----:B------:R-:W4:Y:S04]  /*4da20*/  LDL.LU R6, [R1+0x1ec] ;  /* 0x0001ec0001067983 */ /* 0x000f280000300800 */
[----:B------:R-:W4:Y:S04]  /*4da30*/  LDL.LU R7, [R1+0x1fc] ;  /* 0x0001fc0001077983 */ /* 0x000f280000300800 */
[----:B-1----:R-:W4:Y:S04]  /*4da40*/  LDL.LU R8, [R1+0x208] ;  /* 0x0002080001087983 */ /* 0x002f280000300800 */
[----:B------:R-:W4:Y:S04]  /*4da50*/  LDL.LU R9, [R1+0x21c] ;  /* 0x00021c0001097983 */ /* 0x000f280000300800 */
[----:B------:R-:W4:Y:S04]  /*4da60*/  LDL.LU R10, [R1+0x220] ;  /* 0x00022000010a7983 */ /* 0x000f280000300800 */
[----:B------:R-:W4:Y:S04]  /*4da70*/  LDL.LU R11, [R1+0x234] ;  /* 0x00023400010b7983 */ /* 0x000f280000300800 */
[----:B------:R-:W4:Y:S04]  /*4da80*/  LDL.LU R12, [R1+0x204] ;  /* 0x00020400010c7983 */ /* 0x000f280000300800 */
[----:B------:R-:W4:Y:S04]  /*4da90*/  LDL.LU R13, [R1+0x214] ;  /* 0x00021400010d7983 */ /* 0x000f280000300800 */
[----:B------:R-:W4:Y:S04]  /*4daa0*/  LDL.LU R14, [R1+0x224] ;  /* 0x00022400010e7983 */ /* 0x000f280000300800 */
[----:B------:R-:W4:Y:S01]  /*4dab0*/  LDL.LU R15, [R1+0x228] ;  /* 0x00022800010f7983 */ /* 0x000f220000300800 */
[----:B---3--:R-:W-:-:S03]  /*4dac0*/  F2FP.PACK_AB R20, R20, R2 ;  /* 0x000000021414723e */ /* 0x008fc600000000ff */
[----:B------:R-:W3:Y:S01]  /*4dad0*/  LDL.LU R2, [R1+0x1720] ;  /* 0x0017200001027983 */ /* 0x000ee20000300800 */
[----:B--2---:R-:W-:-:S03]  /*4dae0*/  F2FP.PACK_AB R16, R0, R16 ;  /* 0x000000100010723e */ /* 0x004fc600000000ff */
[----:B------:R-:W4:Y:S02]  /*4daf0*/  LDL.LU R0, [R1+0x171c] ;  /* 0x00171c0001007983 */ /* 0x000f240000300800 */
[----:B----4-:R-:W-:Y:S02]  /*4db00*/  F2FP.PACK_AB R4, R0, R4 ;  /* 0x000000040004723e */ /* 0x010fe400000000ff */
[----:B------:R-:W2:Y:S01]  /*4db10*/  LDL.LU R0, [R1+0x1718] ;  /* 0x0017180001007983 */ /* 0x000ea20000300800 */
[----:B------:R-:W-:-:S03]  /*4db20*/  F2FP.PACK_AB R21, R21, R3 ;  /* 0x000000031515723e */ /* 0x000fc600000000ff */
[----:B------:R-:W4:Y:S01]  /*4db30*/  LDL.LU R3, [R1+0x1714] ;  /* 0x0017140001037983 */ /* 0x000f220000300800 */
[----:B--2---:R-:W-:-:S03]  /*4db40*/  F2FP.PACK_AB R17, R0, R17 ;  /* 0x000000110011723e */ /* 0x004fc600000000ff */
[----:B------:R-:W2:Y:S01]  /*4db50*/  LDL.LU R0, [R1+0x1710] ;  /* 0x0017100001007983 */ /* 0x000ea20000300800 */
[----:B---3--:R-:W-:Y:S02]  /*4db60*/  F2FP.PACK_AB R22, R2, R22 ;  /* 0x000000160216723e */ /* 0x008fe400000000ff */
[----:B--2---:R-:W-:Y:S02]  /*4db70*/  F2FP.PACK_AB R5, R0, R5 ;  /* 0x000000050005723e */ /* 0x004fe400000000ff */
[----:B------:R-:W2:Y:S04]  /*4db80*/  LDL.LU R0, [R1+0x170c] ;  /* 0x00170c0001007983 */ /* 0x000ea80000300800 */
[----:B------:R-:W3:Y:S01]  /*4db90*/  LDL.LU R2, [R1+0x1708] ;  /* 0x0017080001027983 */ /* 0x000ee20000300800 */
[----:B----4-:R-:W-:-:S02]  /*4dba0*/  F2FP.PACK_AB R23, R3, R23 ;  /* 0x000000170317723e */ /* 0x010fc400000000ff */
[----:B--2---:R-:W-:Y:S02]  /*4dbb0*/  F2FP.PACK_AB R18, R0, R18 ;  /* 0x000000120012723e */ /* 0x004fe400000000ff */
[----:B------:R-:W2:Y:S01]  /*4dbc0*/  LDL.LU R0, [R1+0x1704] ;  /* 0x0017040001007983 */ /* 0x000ea20000300800 */
[----:B---3--:R-:W-:-:S03]  /*4dbd0*/  F2FP.PACK_AB R6, R2, R6 ;  /* 0x000000060206723e */ /* 0x008fc600000000ff */
[----:B------:R-:W3:Y:S04]  /*4dbe0*/  LDL.LU R2, [R1+0x1700] ;  /* 0x0017000001027983 */ /* 0x000ee80000300800 */
[----:B------:R-:W3:Y:S01]  /*4dbf0*/  LDL.LU R3, [R1+0x16fc] ;  /* 0x0016fc0001037983 */ /* 0x000ee20000300800 */
[----:B------:R-:W-:Y:S02]  /*4dc00*/  F2FP.PACK_AB R7, R12, R7 ;  /* 0x000000070c07723e */ /* 0x000fe400000000ff */
[----:B--2---:R-:W-:Y:S02]  /*4dc10*/  F2FP.PACK_AB R19, R0, R19 ;  /* 0x000000130013723e */ /* 0x004fe400000000ff */
[----:B------:R-:W2:Y:S01]  /*4dc20*/  LDL.LU R0, [R1+0x16f8] ;  /* 0x0016f80001007983 */ /* 0x000ea20000300800 */
[----:B---3--:R-:W-:-:S03]  /*4dc30*/  F2FP.PACK_AB R12, R3, R2 ;  /* 0x00000002030c723e */ /* 0x008fc600000000ff */
[----:B------:R-:W3:Y:S04]  /*4dc40*/  LDL.LU R3, [R1+0x16f4] ;  /* 0x0016f40001037983 */ /* 0x000ee80000300800 */
[----:B------:R-:W3:Y:S01]  /*4dc50*/  LDL.LU R2, [R1+0x16f0] ;  /* 0x0016f00001027983 */ /* 0x000ee20000300800 */
[----:B------:R-:W-:Y:S02]  /*4dc60*/  F2FP.PACK_AB R8, R13, R8 ;  /* 0x000000080d08723e */ /* 0x000fe400000000ff */
[----:B------:R-:W-:Y:S02]  /*4dc70*/  F2FP.PACK_AB R13, R15, R10 ;  /* 0x0000000a0f0d723e */ /* 0x000fe400000000ff */
[----:B------:R-:W-:Y:S02]  /*4dc80*/  F2FP.PACK_AB R9, R14, R9 ;  /* 0x000000090e09723e */ /* 0x000fe400000000ff */
[----:B------:R-:W-:-:S02]  /*4dc90*/  F2FP.PACK_AB R10, R11, R24 ;  /* 0x000000180b0a723e */ /* 0x000fc400000000ff */
[----:B-----5:R-:W-:Y:S01]  /*4dca0*/  F2FP.PACK_AB R14, R25, R26 ;  /* 0x0000001a190e723e */ /* 0x020fe200000000ff */
[----:B------:R-:W4:Y:S04]  /*4dcb0*/  LDL.LU R24, [R1+0x24c] ;  /* 0x00024c0001187983 */ /* 0x000f280000300800 */
[----:B------:R-:W5:Y:S04]  /*4dcc0*/  LDL.LU R25, [R1+0x260] ;  /* 0x0002600001197983 */ /* 0x000f680000300800 */
[----:B------:R-:W4:Y:S04]  /*4dcd0*/  LDL.LU R26, [R1+0x270] ;  /* 0x00027000011a7983 */ /* 0x000f280000300800 */
[----:B------:R0:W-:Y:S04]  /*4dce0*/  STS.128 [R28+0xb00], R20 ;  /* 0x000b00141c007388 */ /* 0x0001e80000000c00 */
[----:B------:R1:W-:Y:S01]  /*4dcf0*/  STS.128 [R28+0x380], R16 ;  /* 0x000380101c007388 */ /* 0x0003e20000000c00 */
[----:B--2---:R-:W-:-:S03]  /*4dd00*/  F2FP.PACK_AB R11, R27, R0 ;  /* 0x000000001b0b723e */ /* 0x004fc600000000ff */
[----:B------:R-:W2:Y:S04]  /*4dd10*/  LDL.LU R27, [R1+0x280] ;  /* 0x00028000011b7983 */ /* 0x000ea80000300800 */
[----:B------:R-:W2:Y:S01]  /*4dd20*/  LDL.LU R0, [R1+0x2c8] ;  /* 0x0002c80001007983 */ /* 0x000ea20000300800 */
[----:B---3--:R-:W-:-:S03]  /*4dd30*/  F2FP.PACK_AB R15, R2, R3 ;  /* 0x00000003020f723e */ /* 0x008fc600000000ff */
[----:B------:R-:W4:Y:S04]  /*4dd40*/  LDL.LU R2, [R1+0x16ec] ;  /* 0x0016ec0001027983 */ /* 0x000f280000300800 */
[----:B------:R-:W3:Y:S04]  /*4dd50*/  LDL.LU R3, [R1+0x16e8] ;  /* 0x0016e80001037983 */ /* 0x000ee80000300800 */
[----:B0-----:R-:W2:Y:S04]  /*4dd60*/  LDL.LU R20, [R1+0x2e8] ;  /* 0x0002e80001147983 */ /* 0x001ea80000300800 */
[----:B------:R-:W2:Y:S04]  /*4dd70*/  LDL.LU R21, [R1+0x2d0] ;  /* 0x0002d00001157983 */ /* 0x000ea80000300800 */
[----:B------:R-:W2:Y:S04]  /*4dd80*/  LDL.LU R22, [R1+0x2c4] ;  /* 0x0002c40001167983 */ /* 0x000ea80000300800 */
[----:B------:R-:W2:Y:S04]  /*4dd90*/  LDL.LU R23, [R1+0x2d4] ;  /* 0x0002d40001177983 */ /* 0x000ea80000300800 */
[----:B-1----:R-:W3:Y:S04]  /*4dda0*/  LDL.LU R16, [R1+0x254] ;  /* 0x0002540001107983 */ /* 0x002ee80000300800 */
[----:B------:R-:W2:Y:S04]  /*4ddb0*/  LDL.LU R17, [R1+0x264] ;  /* 0x0002640001117983 */ /* 0x000ea80000300800 */
[----:B------:R-:W2:Y:S04]  /*4ddc0*/  LDL.LU R18, [R1+0x274] ;  /* 0x0002740001127983 */ /* 0x000ea80000300800 */
[----:B------:R-:W2:Y:S04]  /*4ddd0*/  LDL.LU R19, [R1+0x284] ;  /* 0x0002840001137983 */ /* 0x000ea80000300800 */
[----:B------:R0:W-:Y:S04]  /*4dde0*/  STS.128 [R28+0xb80], R4 ;  /* 0x000b80041c007388 */ /* 0x0001e80000000c00 */
[----:B------:R1:W-:Y:S04]  /*4ddf0*/  STS.128 [R28+0x400], R8 ;  /* 0x000400081c007388 */ /* 0x0003e80000000c00 */
[----:B------:R1:W-:Y:S04]  /*4de00*/  STS.128 [R28+0xc00], R12 ;  /* 0x000c000c1c007388 */ /* 0x0003e80000000c00 */
[----:B0-----:R-:W2:Y:S04]  /*4de10*/  LDL.LU R4, [R1+0x290] ;  /* 0x0002900001047983 */ /* 0x001ea80000300800 */
[----:B------:R-:W2:Y:S04]  /*4de20*/  LDL.LU R5, [R1+0x2a0] ;  /* 0x0002a00001057983 */ /* 0x000ea80000300800 */
[----:B------:R-:W2:Y:S04]  /*4de30*/  LDL.LU R6, [R1+0x2b0] ;  /* 0x0002b00001067983 */ /* 0x000ea80000300800 */
[----:B------:R-:W2:Y:S04]  /*4de40*/  LDL.LU R7, [R1+0x2f0] ;  /* 0x0002f00001077983 */ /* 0x000ea80000300800 */
        /* <DEDUP_REMOVED lines=8> */
[----:B----4-:R-:W-:-:S03]  /*4ded0*/  F2FP.PACK_AB R24, R2, R24 ;  /* 0x000000180218723e */ /* 0x010fc600000000ff */
[----:B------:R-:W5:Y:S01]  /*4dee0*/  LDL.LU R2, [R1+0x16e4] ;  /* 0x0016e40001027983 */ /* 0x000f620000300800 */
[----:B---3--:R-:W-:-:S03]  /*4def0*/  F2FP.PACK_AB R16, R3, R16 ;  /* 0x000000100310723e */ /* 0x008fc600000000ff */
[----:B------:R-:W2:Y:S01]  /*4df00*/  LDL.LU R3, [R1+0x16e0] ;  /* 0x0016e00001037983 */ /* 0x000ea20000300800 */
[----:B-----5:R-:W-:-:S03]  /*4df10*/  F2FP.PACK_AB R25, R2, R25 ;  /* 0x000000190219723e */ /* 0x020fc600000000ff */
[----:B------:R-:W3:Y:S01]  /*4df20*/  LDL.LU R2, [R1+0x16dc] ;  /* 0x0016dc0001027983 */ /* 0x000ee20000300800 */
[----:B--2---:R-:W-:-:S03]  /*4df30*/  F2FP.PACK_AB R17, R3, R17 ;  /* 0x000000110311723e */ /* 0x004fc600000000ff */
[----:B------:R-:W2:Y:S01]  /*4df40*/  LDL.LU R3, [R1+0x16d8] ;  /* 0x0016d80001037983 */ /* 0x000ea20000300800 */
[----:B---3--:R-:W-:-:S03]  /*4df50*/  F2FP.PACK_AB R26, R2, R26 ;  /* 0x0000001a021a723e */ /* 0x008fc600000000ff */
[----:B------:R-:W3:Y:S01]  /*4df60*/  LDL.LU R2, [R1+0x16d4] ;  /* 0x0016d40001027983 */ /* 0x000ee20000300800 */
[----:B--2---:R-:W-:-:S03]  /*4df70*/  F2FP.PACK_AB R18, R3, R18 ;  /* 0x000000120312723e */ /* 0x004fc600000000ff */
[----:B------:R-:W2:Y:S01]  /*4df80*/  LDL.LU R3, [R1+0x16d0] ;  /* 0x0016d00001037983 */ /* 0x000ea20000300800 */
[----:B---3--:R-:W-:-:S03]  /*4df90*/  F2FP.PACK_AB R27, R2, R27 ;  /* 0x0000001b021b723e */ /* 0x008fc600000000ff */
[----:B------:R-:W3:Y:S01]  /*4dfa0*/  LDL.LU R2, [R1+0x16cc] ;  /* 0x0016cc0001027983 */ /* 0x000ee20000300800 */
[----:B--2---:R-:W-:-:S03]  /*4dfb0*/  F2FP.PACK_AB R19, R3, R19 ;  /* 0x000000130313723e */ /* 0x004fc600000000ff */
[----:B------:R-:W2:Y:S01]  /*4dfc0*/  LDL.LU R3, [R1+0x16c8] ;  /* 0x0016c80001037983 */ /* 0x000ea20000300800 */
[----:B------:R-:W-:Y:S02]  /*4dfd0*/  F2FP.PACK_AB R12, R0, R12 ;  /* 0x0000000c000c723e */ /* 0x000fe400000000ff */
[----:B---3--:R-:W-:Y:S02]  /*4dfe0*/  F2FP.PACK_AB R4, R2, R4 ;  /* 0x000000040204723e */ /* 0x008fe400000000ff */
[----:B------:R-:W3:Y:S01]  /*4dff0*/  LDL.LU R2, [R1+0x16c4] ;  /* 0x0016c40001027983 */ /* 0x000ee20000300800 */
[----:B--2---:R-:W-:-:S03]  /*4e000*/  F2FP.PACK_AB R8, R3, R8 ;  /* 0x000000080308723e */ /* 0x004fc600000000ff */
[----:B------:R-:W2:Y:S04]  /*4e010*/  LDL.LU R3, [R1+0x16c0] ;  /* 0x0016c00001037983 */ /* 0x000ea80000300800 */
[----:B------:R-:W4:Y:S01]  /*4e020*/  LDL.LU R0, [R1+0x16bc] ;  /* 0x0016bc0001007983 */ /* 0x000f220000300800 */
[----:B------:R-:W-:Y:S02]  /*4e030*/  F2FP.PACK_AB R10, R10, R11 ;  /* 0x0000000b0a0a723e */ /* 0x000fe400000000ff */
[----:B------:R-:W-:Y:S02]  /*4e040*/  F2FP.PACK_AB R13, R13, R14 ;  /* 0x0000000e0d0d723e */ /* 0x000fe400000000ff */
[----:B------:R-:W-:Y:S02]  /*4e050*/  F2FP.PACK_AB R14, R7, R20 ;  /* 0x00000014070e723e */ /* 0x000fe400000000ff */
[----:B---3--:R-:W-:-:S02]  /*4e060*/  F2FP.PACK_AB R5, R2, R5 ;  /* 0x000000050205723e */ /* 0x008fc400000000ff */
[----:B------:R-:W3:Y:S01]  /*4e070*/  LDL.LU R2, [R1+0x16b8] ;  /* 0x0016b80001027983 */ /* 0x000ee20000300800 */
[----:B--2---:R-:W-:-:S03]  /*4e080*/  F2FP.PACK_AB R9, R3, R9 ;  /* 0x000000090309723e */ /* 0x004fc600000000ff */
[----:B------:R-:W3:Y:S01]  /*4e090*/  LDL.LU R3, [R1+0x16b4] ;  /* 0x0016b40001037983 */ /* 0x000ee20000300800 */
[----:B----4-:R-:W-:-:S03]  /*4e0a0*/  F2FP.PACK_AB R11, R23, R0 ;  /* 0x00000000170b723e */ /* 0x010fc600000000ff */
[----:B------:R-:W2:Y:S04]  /*4e0b0*/  LDL.LU R0, [R1+0x16b0] ;  /* 0x0016b00001007983 */ /* 0x000ea80000300800 */
[----:B------:R-:W2:Y:S01]  /*4e0c0*/  LDL.LU R20, [R1+0x2e0] ;  /* 0x0002e00001147983 */ /* 0x000ea20000300800 */
[----:B------:R-:W-:Y:S02]  /*4e0d0*/  F2FP.PACK_AB R7, R21, R22 ;  /* 0x000000161507723e */ /* 0x000fe400000000ff */
[----:B------:R-:W-:Y:S01]  /*4e0e0*/  F2FP.PACK_AB R6, R15, R6 ;  /* 0x000000060f06723e */ /* 0x000fe200000000ff */
[----:B------:R-:W4:Y:S04]  /*4e0f0*/  LDL.LU R21, [R1+0x2ec] ;  /* 0x0002ec0001157983 */ /* 0x000f280000300800 */
[----:B------:R-:W5:Y:S04]  /*4e100*/  LDL.LU R22, [R1+0x2f8] ;  /* 0x0002f80001167983 */ /* 0x000f680000300800 */
[----:B------:R-:W2:Y:S04]  /*4e110*/  LDL.LU R23, [R1+0x308] ;  /* 0x0003080001177983 */ /* 0x000ea80000300800 */
[----:B------:R0:W-:Y:S04]  /*4e120*/  STS.128 [R28+0x480], R24 ;  /* 0x000480181c007388 */ /* 0x0001e80000000c00 */
[----:B------:R-:W-:Y:S04]  /*4e130*/  STS.128 [R28+0xc80], R16 ;  /* 0x000c80101c007388 */ /* 0x000fe80000000c00 */
[----:B------:R-:W-:Y:S04]  /*4e140*/  STS.128 [R28+0x500], R4 ;  /* 0x000500041c007388 */ /* 0x000fe80000000c00 */
[----:B------:R-:W-:Y:S01]  /*4e150*/  STS.128 [R28+0xd00], R8 ;  /* 0x000d00081c007388 */ /* 0x000fe20000000c00 */
[----:B---3--:R-:W-:-:S03]  /*4e160*/  F2FP.PACK_AB R15, R3, R2 ;  /* 0x00000002030f723e */ /* 0x008fc600000000ff */
[----:B------:R-:W3:Y:S04]  /*4e170*/  LDL.LU R2, [R1+0x368] ;  /* 0x0003680001027983 */ /* 0x000ee80000300800 */
[----:B------:R-:W3:Y:S04]  /*4e180*/  LDL.LU R3, [R1+0x36c] ;  /* 0x00036c0001037983 */ /* 0x000ee80000300800 */
[----:B0-----:R-:W3:Y:S04]  /*4e190*/  LDL.LU R27, [R1+0x3a0] ;  /* 0x0003a000011b7983 */ /* 0x001ee80000300800 */
[----:B------:R-:W3:Y:S04]  /*4e1a0*/  LDL.LU R26, [R1+0x378] ;  /* 0x00037800011a7983 */ /* 0x000ee80000300800 */
[----:B------:R0:W-:Y:S04]  /*4e1b0*/  STL [R1+0x15b4], R24 ;  /* 0x0015b41801007387 */ /* 0x0001e80000100800 */
[----:B0-----:R-:W3:Y:S04]  /*4e1c0*/  LDL.LU R24, [R1+0x3a8] ;  /* 0x0003a80001187983 */ /* 0x001ee80000300800 */
[----:B------:R0:W-:Y:S04]  /*4e1d0*/  STL [R1+0x15b0], R25 ;  /* 0x0015b01901007387 */ /* 0x0001e80000100800 */
        /* <DEDUP_REMOVED lines=13> */
[----:B------:R0:W-:Y:S01]  /*4e2b0*/  STS.128 [R28+0x580], R12 ;  /* 0x0005800c1c007388 */ /* 0x0001e20000000c00 */
[----:B--2---:R-:W-:-:S03]  /*4e2c0*/  F2FP.PACK_AB R20, R0, R20 ;  /* 0x000000140014723e */ /* 0x004fc600000000ff */
[----:B0-----:R-:W2:Y:S04]  /*4e2d0*/  LDL.LU R12, [R1+0x364] ;  /* 0x00036400010c7983 */ /* 0x001ea80000300800 */
[----:B------:R-:W2:Y:S04]  /*4e2e0*/  LDL.LU R13, [R1+0x394] ;  /* 0x00039400010d7983 */ /* 0x000ea80000300800 */
[----:B------:R-:W2:Y:S04]  /*4e2f0*/  LDL.LU R14, [R1+0x398] ;  /* 0x00039800010e7983 */ /* 0x000ea80000300800 */
[----:B------:R-:W2:Y:S04]  /*4e300*/  LDL.LU R15, [R1+0x3b4] ;  /* 0x0003b400010f7983 */ /* 0x000ea80000300800 */
[----:B------:R-:W4:Y:S02]  /*4e310*/  LDL.LU R0, [R1+0x16ac] ;  /* 0x0016ac0001007983 */ /* 0x000f240000300800 */
[----:B----4-:R-:W-:-:S02]  /*4e320*/  F2FP.PACK_AB R21, R0, R21 ;  /* 0x000000150015723e */ /* 0x010fc400000000ff */
[----:B------:R-:W5:Y:S02]  /*4e330*/  LDL.LU R0, [R1+0x16a8] ;  /* 0x0016a80001007983 */ /* 0x000f640000300800 */
[----:B-----5:R-:W-:Y:S02]  /*4e340*/  F2FP.PACK_AB R22, R0, R22 ;  /* 0x000000160016723e */ /* 0x020fe400000000ff */
[----:B------:R-:W4:Y:S02]  /*4e350*/  LDL.LU R0, [R1+0x16a4] ;  /* 0x0016a40001007983 */ /* 0x000f240000300800 */
[----:B----4-:R-:W-:Y:S02]  /*4e360*/  F2FP.PACK_AB R23, R0, R23 ;  /* 0x000000170017723e */ /* 0x010fe400000000ff */
[----:B------:R-:W3:Y:S02]  /*4e370*/  LDL.LU R0, [R1+0x16a0] ;  /* 0x0016a00001007983 */ /* 0x000ee40000300800 */
[----:B---3--:R-:W-:-:S02]  /*4e380*/  F2FP.PACK_AB R16, R0, R16 ;  /* 0x000000100010723e */ /* 0x008fc400000000ff */
[----:B------:R-:W3:Y:S01]  /*4e390*/  LDL.LU R0, [R1+0x169c] ;  /* 0x00169c0001007983 */ /* 0x000ee20000300800 */
[----:B------:R-:W-:Y:S02]  /*4e3a0*/  F2FP.PACK_AB R8, R2, R8 ;  /* 0x000000080208723e */ /* 0x000fe400000000ff */
[----:B--2---:R-:W-:Y:S02]  /*4e3b0*/  F2FP.PACK_AB R12, R3, R12 ;  /* 0x0000000c030c723e */ /* 0x004fe400000000ff */
[----:B---3--:R-:W-:Y:S02]  /*4e3c0*/  F2FP.PACK_AB R4, R0, R4 ;  /* 0x000000040004723e */ /* 0x008fe400000000ff */
[----:B------:R-:W2:Y:S04]  /*4e3d0*/  LDL.LU R0, [R1+0x1698] ;  /* 0x0016980001007983 */ /* 0x000ea80000300800 */
[----:B------:R-:W3:Y:S04]  /*4e3e0*/  LDL.LU R2, [R1+0x1694] ;  /* 0x0016940001027983 */ /* 0x000ee80000300800 */
[----:B------:R-:W4:Y:S01]  /*4e3f0*/  LDL.LU R3, [R1+0x1690] ;  /* 0x0016900001037983 */ /* 0x000f220000300800 */
[----:B--2---:R-:W-:-:S03]  /*4e400*/  F2FP.PACK_AB R17, R17, R0 ;  /* 0x000000001111723e */ /* 0x004fc600000000ff */
[----:B------:R-:W2:Y:S01]  /*4e410*/  LDL.LU R0, [R1+0x168c] ;  /* 0x00168c0001007983 */ /* 0x000ea20000300800 */
[----:B---3--:R-:W-:-:S03]  /*4e420*/  F2FP.PACK_AB R5, R2, R5 ;  /* 0x000000050205723e */ /* 0x008fc600000000ff */
[----:B------:R-:W3:Y:S01]  /*4e430*/  LDL.LU R2, [R1+0x1688] ;  /* 0x0016880001027983 */ /* 0x000ee20000300800 */
[----:B----4-:R-:W-:-:S03]  /*4e440*/  F2FP.PACK_AB R18, R18, R3 ;  /* 0x000000031212723e */ /* 0x010fc600000000ff */
[----:B------:R-:W4:Y:S01]  /*4e450*/  LDL.LU R3, [R1+0x1684] ;  /* 0x0016840001037983 */ /* 0x000f220000300800 */
[----:B------:R-:W-:Y:S02]  /*4e460*/  F2FP.PACK_AB R9, R13, R9 ;  /* 0x000000090d09723e */ /* 0x000fe400000000ff */
[----:B------:R-:W-:Y:S02]  /*4e470*/  F2FP.PACK_AB R13, R14, R10 ;  /* 0x0000000a0e0d723e */ /* 0x000fe400000000ff */
[----:B------:R-:W-:Y:S02]  /*4e480*/  F2FP.PACK_AB R6, R6, R19 ;  /* 0x000000130606723e */ /* 0x000fe400000000ff */
[----:B------:R-:W-:Y:S02]  /*4e490*/  F2FP.PACK_AB R14, R24, R27 ;  /* 0x0000001b180e723e */ /* 0x000fe400000000ff */
[----:B--2---:R-:W-:Y:S02]  /*4e4a0*/  F2FP.PACK_AB R19, R26, R0 ;  /* 0x000000001a13723e */ /* 0x004fe400000000ff */
[----:B---3--:R-:W-:-:S02]  /*4e4b0*/  F2FP.PACK_AB R10, R25, R2 ;  /* 0x00000002190a723e */ /* 0x008fc400000000ff */
[----:B------:R-:W2:Y:S04]  /*4e4c0*/  LDL.LU R2, [R1+0x1680] ;  /* 0x0016800001027983 */ /* 0x000ea80000300800 */
[----:B------:R-:W3:Y:S01]  /*4e4d0*/  LDL.LU R27, [R1+0x434] ;  /* 0x00043400011b7983 */ /* 0x000ee20000300800 */
[----:B----4-:R-:W-:-:S03]  /*4e4e0*/  F2FP.PACK_AB R7, R3, R7 ;  /* 0x000000070307723e */ /* 0x010fc600000000ff */
[----:B------:R-:W4:Y:S04]  /*4e4f0*/  LDL.LU R26, [R1+0x718] ;  /* 0x00071800011a7983 */ /* 0x000f280000300800 */
[----:B------:R-:W5:Y:S04]  /*4e500*/  LDL.LU R0, [R1+0x748] ;  /* 0x0007480001007983 */ /* 0x000f680000300800 */
[----:B------:R-:W2:Y:S04]  /*4e510*/  LDL.LU R25, [R1+0x7ac] ;  /* 0x0007ac0001197983 */ /* 0x000ea80000300800 */
[----:B------:R-:W2:Y:S04]  /*4e520*/  LDL.LU R24, [R1+0x79c] ;  /* 0x00079c0001187983 */ /* 0x000ea80000300800 */
[----:B------:R-:W2:Y:S01]  /*4e530*/  LDL.LU R3, [R1+0x167c] ;  /* 0x00167c0001037983 */ /* 0x000ea20000300800 */
[----:B------:R-:W-:-:S03]  /*4e540*/  F2FP.PACK_AB R11, R15, R11 ;  /* 0x0000000b0f0b723e */ /* 0x000fc600000000ff */
[----:B------:R0:W-:Y:S04]  /*4e550*/  STS.128 [R28+0xd80], R20 ;  /* 0x000d80141c007388 */ /* 0x0001e80000000c00 */
[----:B------:R-:W-:Y:S04]  /*4e560*/  STS.128 [R28+0x600], R16 ;  /* 0x000600101c007388 */ /* 0x000fe80000000c00 */
[----:B------:R-:W-:Y:S04]  /*4e570*/  STS.128 [R28+0xe00], R4 ;  /* 0x000e00041c007388 */ /* 0x000fe80000000c00 */
[----:B------:R-:W-:Y:S01]  /*4e580*/  STS.128 [R28+0x680], R8 ;  /* 0x000680081c007388 */ /* 0x000fe20000000c00 */
[----:B--2---:R-:W-:-:S03]  /*4e590*/  F2FP.PACK_AB R15, R3, R2 ;  /* 0x00000002030f723e */ /* 0x004fc600000000ff */
[----:B------:R-:W2:Y:S04]  /*4e5a0*/  LDL.LU R3, [R1+0x1678] ;  /* 0x0016780001037983 */ /* 0x000ea80000300800 */
[----:B------:R-:W2:Y:S04]  /*4e5b0*/  LDL.LU R2, [R1+0x1674] ;  /* 0x0016740001027983 */ /* 0x000ea80000300800 */
[----:B0-----:R-:W2:Y:S04]  /*4e5c0*/  LDL.LU R23, [R1+0x71c] ;  /* 0x00071c0001177983 */ /* 0x001ea80000300800 */
[----:B------:R-:W2:Y:S04]  /*4e5d0*/  LDL.LU R20, [R1+0x758] ;  /* 0x0007580001147983 */ /* 0x000ea80000300800 */
[----:B------:R-:W2:Y:S04]  /*4e5e0*/  LDL.LU R22, [R1+0x798] ;  /* 0x0007980001167983 */ /* 0x000ea80000300800 */
[----:B------:R0:W-:Y:S04]  /*4e5f0*/  STL [R1+0x15b8], R21 ;  /* 0x0015b81501007387 */ /* 0x0001e80000100800 */
[----:B0-----:R-:W2:Y:S04]  /*4e600*/  LDL.LU R21, [R1+0x75c] ;  /* 0x00075c0001157983 */ /* 0x001ea80000300800 */
[----:B------:R-:W2:Y:S04]  /*4e610*/  LDL.LU R16, [R1+0x72c] ;  /* 0x00072c0001107983 */ /* 0x000ea80000300800 */
[----:B------:R-:W2:Y:S04]  /*4e620*/  LDL.LU R17, [R1+0x73c] ;  /* 0x00073c0001117983 */ /* 0x000ea80000300800 */
[----:B------:R-:W2:Y:S04]  /*4e630*/  LDL.LU R18, [R1+0x78c] ;  /* 0x00078c0001127983 */ /* 0x000ea80000300800 */
[----:B------:R-:W2:Y:S04]  /*4e640*/  LDL.LU R19, [R1+0x7a8] ;  /* 0x0007a80001137983 */ /* 0x000ea80000300800 */
[----:B------:R-:W2:Y:S04]  /*4e650*/  LDL.LU R4, [R1+0x3bc] ;  /* 0x0003bc0001047983 */ /* 0x000ea80000300800 */
[----:B------:R-:W3:Y:S04]  /*4e660*/  LDL.LU R5, [R1+0x3cc] ;  /* 0x0003cc0001057983 */ /* 0x000ee80000300800 */
[----:B------:R-:W3:Y:S04]  /*4e670*/  LDL.LU R6, [R1+0x3ec] ;  /* 0x0003ec0001067983 */ /* 0x000ee80000300800 */
[----:B------:R-:W3:Y:S04]  /*4e680*/  LDL.LU R7, [R1+0x788] ;  /* 0x0007880001077983 */ /* 0x000ee80000300800 */
[----:B------:R-:W3:Y:S04]  /*4e690*/  LDL.LU R8, [R1+0x3c0] ;  /* 0x0003c00001087983 */ /* 0x000ee80000300800 */
[----:B------:R-:W4:Y:S04]  /*4e6a0*/  LDL.LU R9, [R1+0x3e4] ;  /* 0x0003e40001097983 */ /* 0x000f280000300800 */
[----:B------:R-:W5:Y:S04]  /*4e6b0*/  LDL.LU R10, [R1+0x408] ;  /* 0x00040800010a7983 */ /* 0x000f680000300800 */
[----:B------:R-:W5:Y:S04]  /*4e6c0*/  LDL.LU R11, [R1+0x400] ;  /* 0x00040000010b7983 */ /* 0x000f680000300800 */
[----:B------:R0:W-:Y:S04]  /*4e6d0*/  STS.128 [R28+0xe80], R12 ;  /* 0x000e800c1c007388 */ /* 0x0001e80000000c00 */
[----:B0-----:R-:W5:Y:S04]  /*4e6e0*/  LDL.LU R12, [R1+0x728] ;  /* 0x00072800010c7983 */ /* 0x001f680000300800 */
[----:B------:R-:W5:Y:S04]  /*4e6f0*/  LDL.LU R13, [R1+0x738] ;  /* 0x00073800010d7983 */ /* 0x000f680000300800 */
[----:B------:R-:W5:Y:S04]  /*4e700*/  LDL.LU R14, [R1+0x74c] ;  /* 0x00074c00010e7983 */ /* 0x000f680000300800 */
[----:B------:R-:W5:Y:S01]  /*4e710*/  LDL.LU R15, [R1+0x404] ;  /* 0x00040400010f7983 */ /* 0x000f620000300800 */
[----:B--2---:R-:W-:-:S03]  /*4e720*/  F2FP.PACK_AB R4, R3, R4 ;  /* 0x000000040304723e */ /* 0x004fc600000000ff */
[----:B------:R-:W2:Y:S01]  /*4e730*/  LDL.LU R3, [R1+0x1670] ;  /* 0x0016700001037983 */ /* 0x000ea20000300800 */
[----:B---3--:R-:W-:-:S03]  /*4e740*/  F2FP.PACK_AB R8, R2, R8 ;  /* 0x000000080208723e */ /* 0x008fc600000000ff */
[----:B------:R-:W2:Y:S01]  /*4e750*/  LDL.LU R2, [R1+0x166c] ;  /* 0x00166c0001027983 */ /* 0x000ea20000300800 */
[----:B------:R-:W-:Y:S02]  /*4e760*/  F2FP.PACK_AB R16, R16, R23 ;  /* 0x000000171010723e */ /* 0x000fe400000000ff */
[----:B----4-:R-:W-:Y:S02]  /*4e770*/  F2FP.PACK_AB R5, R9, R5 ;  /* 0x000000050905723e */ /* 0x010fe400000000ff */
[----:B-----5:R-:W-:Y:S02]  /*4e780*/  F2FP.PACK_AB R12, R12, R26 ;  /* 0x0000001a0c0c723e */ /* 0x020fe400000000ff */
[----:B------:R-:W3:Y:S04]  /*4e790*/  LDL R26, [R1+0x7b8] ;  /* 0x0007b800011a7983 */ /* 0x000ee80000100800 */
[----:B------:R-:W4:Y:S01]  /*4e7a0*/  LDL.LU R23, [R1+0x7bc] ;  /* 0x0007bc0001177983 */ /* 0x000f220000300800 */
[----:B------:R-:W-:-:S02]  /*4e7b0*/  F2FP.PACK_AB R13, R0, R13 ;  /* 0x0000000d000d723e */ /* 0x000fc400000000ff */
[----:B--2---:R-:W-:Y:S02]  /*4e7c0*/  F2FP.PACK_AB R9, R2, R3 ;  /* 0x000000030209723e */ /* 0x004fe400000000ff */
[----:B------:R-:W2:Y:S04]  /*4e7d0*/  LDL.LU R2, [R1+0x1668] ;  /* 0x0016680001027983 */ /* 0x000ea80000300800 */
[----:B------:R-:W5:Y:S04]  /*4e7e0*/  LDL.LU R3, [R1+0x1664] ;  /* 0x0016640001037983 */ /* 0x000f680000300800 */
[----:B------:R-:W5:Y:S01]  /*4e7f0*/  LDL.LU R0, [R1+0x1660] ;  /* 0x0016600001007983 */ /* 0x000f620000300800 */
[----:B------:R-:W-:-:S02]  /*4e800*/  F2FP.PACK_AB R17, R14, R17 ;  /* 0x000000110e11723e */ /* 0x000fc400000000ff */
[----:B------:R-:W-:Y:S02]  /*4e810*/  F2FP.PACK_AB R14, R7, R20 ;  /* 0x00000014070e723e */ /* 0x000fe400000000ff */
[----:B------:R-:W-:Y:S02]  /*4e820*/  F2FP.PACK_AB R10, R10, R11 ;  /* 0x0000000b0a0a723e */ /* 0x000fe400000000ff */
[----:B------:R-:W-:Y:S02]  /*4e830*/  F2FP.PACK_AB R6, R15, R6 ;  /* 0x000000060f06723e */ /* 0x000fe400000000ff */
[----:B------:R-:W-:Y:S02]  /*4e840*/  F2FP.PACK_AB R15, R19, R22 ;  /* 0x00000016130f723e */ /* 0x000fe400000000ff */
[----:B------:R-:W-:Y:S02]  /*4e850*/  F2FP.PACK_AB R19, R25, R24 ;  /* 0x000000181913723e */ /* 0x000fe400000000ff */
[----:B------:R-:W-:-:S02]  /*4e860*/  F2FP.PACK_AB R18, R18, R21 ;  /* 0x000000151212723e */ /* 0x000fc400000000ff */
[----:B------:R-:W0:Y:S04]  /*4e870*/  S2R R21, SR_TID.X ;  /* 0x0000000000157919 */ /* 0x000e280000002100 */
[----:B------:R-:W-:Y:S04]  /*4e880*/  STS.128 [R28+0x780], R12 ;  /* 0x0007800c1c007388 */ /* 0x000fe80000000c00 */
[----:B------:R-:W-:Y:S01]  /*4e890*/  STS.128 [R28+0xf80], R16 ;  /* 0x000f80101c007388 */ /* 0x000fe20000000c00 */
[----:B------:R-:W-:-:S05]  /*4e8a0*/  IMAD.SHL.U32 R20, R29, 0x4000, RZ ;  /* 0x000040001d147824 */ /* 0x000fca00078e00ff */
[----:B------:R-:W-:Y:S02]  /*4e8b0*/  LOP3.LUT R20, R20, 0x18000, RZ, 0xc0, !PT ;  /* 0x0001800014147812 */ /* 0x000fe400078ec0ff */
[----:B--2---:R-:W-:Y:S02]  /*4e8c0*/  F2FP.PACK_AB R7, R27, R2 ;  /* 0x000000021b07723e */ /* 0x004fe400000000ff */
[----:B------:R-:W2:Y:S01]  /*4e8d0*/  LDL.LU R2, [R1+0x165c] ;  /* 0x00165c0001027983 */ /* 0x000ea20000300800 */
[----:B-----5:R-:W-:-:S03]  /*4e8e0*/  F2FP.PACK_AB R11, R0, R3 ;  /* 0x00000003000b723e */ /* 0x020fc600000000ff */
[----:B------:R-:W5:Y:S04]  /*4e8f0*/  LDL.LU R0, [R1+0x1658] ;  /* 0x0016580001007983 */ /* 0x000f680000300800 */
[----:B------:R-:W5:Y:S04]  /*4e900*/  LDL.LU R3, [R1+0x1654] ;  /* 0x0016540001037983 */ /* 0x000f680000300800 */
[----:B------:R-:W5:Y:S04]  /*4e910*/  LDL.LU R25, [R1+0x7c0] ;  /* 0x0007c00001197983 */ /* 0x000f680000300800 */
[----:B------:R-:W5:Y:S04]  /*4e920*/  LDL.LU R24, [R1+0x7c4] ;  /* 0x0007c40001187983 */ /* 0x000f680000300800 */
[----:B------:R1:W-:Y:S04]  /*4e930*/  STS.128 [R28+0x700], R4 ;  /* 0x000700041c007388 */ /* 0x0003e80000000c00 */
[----:B------:R-:W-:Y:S01]  /*4e940*/  STS.128 [R28+0xf00], R8 ;  /* 0x000f00081c007388 */ /* 0x000fe20000000c00 */
[----:B0-----:R-:W-:-:S04]  /*4e950*/  LOP3.LUT R27, R21, 0xff, RZ, 0xc0, !PT ;  /* 0x000000ff151b7812 */ /* 0x001fc800078ec0ff */
[----:B-1----:R-:W-:Y:S01]  /*4e960*/  LEA R4, R27, R20, 0x4 ;  /* 0x000000141b047211 */ /* 0x002fe200078e20ff */
[----:B------:R-:W-:Y:S06]  /*4e970*/  BAR.SYNC.DEFER_BLOCKING 0x0 ;  /* 0x0000000000007b1d */ /* 0x000fec0000010000 */
[----:B------:R-:W0:Y:S01]  /*4e980*/  LDS.128 R8, [R4] ;  /* 0x0000000004087984 */ /* 0x000e220000000c00 */
[----:B------:R-:W-:-:S03]  /*4e990*/  LOP3.LUT R5, R4, 0x20, RZ, 0x3c, !PT ;  /* 0x0000002004057812 */ /* 0x000fc600078e3cff */
[----:B------:R-:W-:Y:S04]  /*4e9a0*/  STL [R1+0x15bc], R20 ;  /* 0x0015bc1401007387 */ /* 0x000fe80000100800 */
[----:B------:R-:W-:Y:S04]  /*4e9b0*/  STL [R1+0x15c4], R16 ;  /* 0x0015c41001007387 */ /* 0x000fe80000100800 */
[----:B------:R-:W-:Y:S04]  /*4e9c0*/  STL [R1+0x15c0], R18 ;  /* 0x0015c01201007387 */ /* 0x000fe80000100800 */
[----:B0-----:R-:W-:Y:S01]  /*4e9d0*/  STL.64 [R1+0x490], R8 ;  /* 0x0004900801007387 */ /* 0x001fe20000100a00 */
[----:B------:R-:W-:-:S03]  /*4e9e0*/  IMAD.MOV.U32 R13, RZ, RZ, R8 ;  /* 0x000000ffff0d7224 */ /* 0x000fc600078e0008 */
[----:B------:R-:W-:Y:S04]  /*4e9f0*/  STL.64 [R1+0x498], R10 ;  /* 0x0004980a01007387 */ /* 0x000fe80000100a00 */
[----:B------:R-:W0:Y:S01]  /*4ea00*/  LDS.128 R8, [R5] ;  /* 0x0000000005087984 */ /* 0x000e220000000c00 */
[----:B----4-:R-:W-:Y:S02]  /*4ea10*/  FSEL R6, R23, -INF , P0 ;  /* 0xff80000017067808 */ /* 0x010fe40000000000 */
[C---:B------:R-:W-:Y:S02]  /*4ea20*/  LOP3.LUT R14, R4.reuse, 0x40, RZ, 0x3c, !PT ;  /* 0x00000040040e7812 */ /* 0x040fe400078e3cff */
[----:B0-----:R-:W-:Y:S02]  /*4ea30*/  MOV R23, R8 ;  /* 0x0000000800177202 */ /* 0x001fe40000000f00 */
[----:B------:R-:W-:-:S02]  /*4ea40*/  LOP3.LUT R15, R4, 0x60, RZ, 0x3c, !PT ;  /* 0x00000060040f7812 */ /* 0x000fc400078e3cff */
[----:B---3--:R-:W-:Y:S02]  /*4ea50*/  ISETP.GE.U32.AND P1, PT, R26, 0x7f800000, PT ;  /* 0x7f8000001a00780c */ /* 0x008fe40003f26070 */
[----:B------:R-:W-:-:S04]  /*4ea60*/  SHF.R.U32.HI R7, RZ, 0x7, R21 ;  /* 0x00000007ff077819 */ /* 0x000fc80000011615 */
[----:B------:R-:W-:Y:S02]  /*4ea70*/  SGXT.U32 R7, R7, 0x1 ;  /* 0x000000010707781a */ /* 0x000fe40000000000 */
[----:B------:R-:W-:Y:S01]  /*4ea80*/  ISETP.GE.U32.AND P0, PT, R27, 0x80, PT ;  /* 0x000000801b00780c */ /* 0x000fe20003f06070 */
[----:B------:R-:W-:Y:S01]  /*4ea90*/  IMAD.MOV.U32 R27, RZ, RZ, c[0x0][0x1c8] ;  /* 0x00007200ff1b7624 */ /* 0x000fe200078e00ff */
[----:B--2---:R-:W-:Y:S04]  /*4eaa0*/  STL [R1+0x1598], R2 ;  /* 0x0015980201007387 */ /* 0x004fe80000100800 */
[----:B------:R0:W-:Y:S04]  /*4eab0*/  STL [R1+0x4ac], R6 ;  /* 0x0004ac0601007387 */ /* 0x0001e80000100800 */
[----:B------:R-:W-:Y:S04]  /*4eac0*/  STL.64 [R1+0x480], R8 ;  /* 0x0004800801007387 */ /* 0x000fe80000100a00 */
[----:B------:R-:W-:Y:S04]  /*4ead0*/  STL.64 [R1+0x488], R10 ;  /* 0x0004880a01007387 */ /* 0x000fe80000100a00 */
[----:B------:R-:W1:Y:S01]  /*4eae0*/  LDS.128 R8, [R14] ;  /* 0x000000000e087984 */ /* 0x000e620000000c00 */
[----:B------:R-:W-:-:S02]  /*4eaf0*/  LOP3.LUT P2, RZ, R2, 0x100000, RZ, 0xc0, !PT ;  /* 0x0010000002ff7812 */ /* 0x000fc4000784c0ff */
[----:B0-----:R-:W-:Y:S01]  /*4eb00*/  @P1 MOV R6, 0x7f800000 ;  /* 0x7f80000000061802 */ /* 0x001fe20000000f00 */
[----:B-1----:R-:W-:Y:S01]  /*4eb10*/  STL.64 [R1+0x470], R8 ;  /* 0x0004700801007387 */ /* 0x002fe20000100a00 */
[----:B------:R-:W-:Y:S01]  /*4eb20*/  IMAD.MOV.U32 R17, RZ, RZ, R8 ;  /* 0x000000ffff117224 */ /* 0x000fe200078e0008 */
[----:B------:R-:W-:Y:S02]  /*4eb30*/  MOV R2, R10 ;  /* 0x0000000a00027202 */ /* 0x000fe40000000f00 */
[----:B------:R-:W-:Y:S04]  /*4eb40*/  STL.64 [R1+0x478], R10 ;  /* 0x0004780a01007387 */ /* 0x000fe80000100a00 */
[----:B------:R-:W0:Y:S04]  /*4eb50*/  LDS.128 R8, [R15] ;  /* 0x000000000f087984 */ /* 0x000e280000000c00 */
[----:B------:R-:W-:Y:S04]  /*4eb60*/  STL [R1+0x1650], R17 ;  /* 0x0016501101007387 */ /* 0x000fe80000100800 */
[----:B------:R-:W1:Y:S04]  /*4eb70*/  LDS.128 R16, [R4+0x1000] ;  /* 0x0010000004107984 */ /* 0x000e680000000c00 */
[----:B------:R5:W-:Y:S02]  /*4eb80*/  STL [R1+0x15a0], R2 ;  /* 0x0015a00201007387 */ /* 0x000be40000100800 */
[----:B-----5:R-:W-:-:S02]  /*4eb90*/  FADD R2, R24, R25 ;  /* 0x0000001918027221 */ /* 0x020fc40000000000 */
[----:B------:R-:W-:Y:S01]  /*4eba0*/  @P1 FFMA.FTZ R2, R26, R6, +INF ;  /* 0x7f8000001a021423 */ /* 0x000fe20000010006 */
[----:B0-----:R0:W-:Y:S04]  /*4ebb0*/  STL.64 [R1+0x440], R8 ;  /* 0x0004400801007387 */ /* 0x0011e80000100a00 */
[----:B------:R2:W-:Y:S04]  /*4ebc0*/  STL.64 [R1+0x448], R10 ;  /* 0x0004480a01007387 */ /* 0x0005e80000100a00 */
[----:B------:R-:W-:Y:S01]  /*4ebd0*/  STL [R1+0x4a4], R2 ;  /* 0x0004a40201007387 */ /* 0x000fe20000100800 */
[----:B0-----:R-:W-:Y:S01]  /*4ebe0*/  IMAD R9, R7, c[0x0][0x1c8], RZ ;  /* 0x0000720007097a24 */ /* 0x001fe200078e02ff */
[----:B-1----:R-:W-:Y:S01]  /*4ebf0*/  MOV R24, R16 ;  /* 0x0000001000187202 */ /* 0x002fe20000000f00 */
[----:B------:R-:W-:Y:S01]  /*4ec00*/  IMAD.SHL.U32 R7, R29, 0x4, RZ ;  /* 0x000000041d077824 */ /* 0x000fe200078e00ff */
[----:B------:R0:W-:Y:S01]  /*4ec10*/  STL.64 [R1+0x460], R16 ;  /* 0x0004601001007387 */ /* 0x0001e20000100a00 */
[----:B------:R-:W-:-:S03]  /*4ec20*/  IMAD R6, R27, 0x2, R9 ;  /* 0x000000021b067824 */ /* 0x000fc600078e0209 */
[----:B------:R-:W-:Y:S01]  /*4ec30*/  STL.64 [R1+0x468], R18 ;  /* 0x0004681201007387 */ /* 0x000fe20000100a00 */
[----:B--2---:R-:W-:Y:S02]  /*4ec40*/  LOP3.LUT R11, R7, 0x180, RZ, 0xc0, !PT ;  /* 0x00000180070b7812 */ /* 0x004fe400078ec0ff */
[----:B------:R-:W-:Y:S01]  /*4ec50*/  LEA R7, R27, R6, 0x1 ;  /* 0x000000061b077211 */ /* 0x000fe200078e08ff */
[----:B0-----:R-:W2:Y:S04]  /*4ec60*/  LDL.LU R17, [R1+0x1650] ;  /* 0x0016500001117983 */ /* 0x001ea80000300800 */
[----:B------:R-:W-:Y:S04]  /*4ec70*/  STL [R1+0x164c], R27 ;  /* 0x00164c1b01007387 */ /* 0x000fe80000100800 */
[----:B------:R-:W-:Y:S04]  /*4ec80*/  STL [R1+0x1648], R24 ;  /* 0x0016481801007387 */ /* 0x000fe80000100800 */
[----:B------:R-:W0:Y:S01]  /*4ec90*/  LDS.128 R24, [R5+0x1000] ;  /* 0x0010000005187984 */ /* 0x000e220000000c00 */
[----:B------:R-:W-:-:S04]  /*4eca0*/  SHF.L.U32 R12, R29, 0x4, RZ ;  /* 0x000000041d0c7819 */ /* 0x000fc800000006ff */
[----:B------:R-:W-:Y:S01]  /*4ecb0*/  LOP3.LUT R12, R12, 0x70, RZ, 0xc0, !PT ;  /* 0x000000700c0c7812 */ /* 0x000fe200078ec0ff */
[----:B0-----:R-:W-:Y:S01]  /*4ecc0*/  STL [R1+0x450], R24 ;  /* 0x0004501801007387 */ /* 0x001fe20000100800 */
[----:B------:R-:W-:Y:S01]  /*4ecd0*/  IMAD.MOV.U32 R21, RZ, RZ, R24 ;  /* 0x000000ffff157224 */ /* 0x000fe200078e0018 */
[----:B------:R-:W-:Y:S02]  /*4ece0*/  MOV R16, R25 ;  /* 0x0000001900107202 */ /* 0x000fe40000000f00 */
[----:B------:R-:W-:Y:S04]  /*4ecf0*/  STL.64 [R1+0x458], R26 ;  /* 0x0004581a01007387 */ /* 0x000fe80000100a00 */
[----:B------:R-:W0:Y:S01]  /*4ed00*/  LDS.128 R24, [R14+0x1000] ;  /* 0x001000000e187984 */ /* 0x000e220000000c00 */
[----:B------:R-:W-:-:S02]  /*4ed10*/  IMAD.IADD R2, R12, 0x1, R11 ;  /* 0x000000010c027824 */ /* 0x000fc400078e020b */
[----:B------:R-:W-:Y:S01]  /*4ed20*/  IMAD.MOV.U32 R22, RZ, RZ, R8 ;  /* 0x000000ffff167224 */ /* 0x000fe200078e0008 */
[----:B------:R-:W-:Y:S04]  /*4ed30*/  STL [R1+0x15cc], R16 ;  /* 0x0015cc1001007387 */ /* 0x000fe80000100800 */
[----:B------:R-:W-:Y:S01]  /*4ed40*/  STL [R1+0x4a8], R2 ;  /* 0x0004a80201007387 */ /* 0x000fe20000100800 */
[----:B0-----:R-:W-:-:S03]  /*4ed50*/  MOV R20, R24 ;  /* 0x0000001800147202 */ /* 0x001fc60000000f00 */
[----:B------:R-:W-:Y:S04]  /*4ed60*/  STL [R1+0x430], R24 ;  /* 0x0004301801007387 */ /* 0x000fe80000100800 */
[----:B------:R0:W-:Y:S04]  /*4ed70*/  STL.64 [R1+0x438], R26 ;  /* 0x0004381a01007387 */ /* 0x0001e80000100a00 */
[----:B0-----:R-:W3:Y:S04]  /*4ed80*/  LDL.LU R27, [R1+0x164c] ;  /* 0x00164c00011b7983 */ /* 0x001ee80000300800 */
[----:B------:R-:W4:Y:S04]  /*4ed90*/  LDL.LU R24, [R1+0x1648] ;  /* 0x0016480001187983 */ /* 0x000f280000300800 */
[----:B------:R-:W-:Y:S04]  /*4eda0*/  STL [R1+0x1640], R22 ;  /* 0x0016401601007387 */ /* 0x000fe80000100800 */
[----:B------:R-:W-:Y:S04]  /*4edb0*/  STL.64 [R1+0x1638], R20 ;  /* 0x0016381401007387 */ /* 0x000fe80000100a00 */
[----:B------:R-:W-:Y:S04]  /*4edc0*/  STL [R1+0x1644], R23 ;  /* 0x0016441701007387 */ /* 0x000fe80000100800 */
[----:B------:R-:W0:Y:S01]  /*4edd0*/  LDS.128 R20, [R15+0x1000] ;  /* 0x001000000f147984 */ /* 0x000e220000000c00 */
[----:B------:R-:W-:-:S05]  /*4ede0*/  IMAD.MOV.U32 R18, RZ, RZ, R25 ;  /* 0x000000ffff127224 */ /* 0x000fca00078e0019 */
[----:B------:R1:W-:Y:S04]  /*4edf0*/  STL [R1+0x15d0], R18 ;  /* 0x0015d01201007387 */ /* 0x0003e80000100800 */
[----:B0-----:R-:W-:Y:S01]  /*4ee00*/  STL.64 [R1+0x420], R20 ;  /* 0x0004201401007387 */ /* 0x001fe20000100a00 */
[----:B-1----:R-:W-:-:S03]  /*4ee10*/  IMAD.MOV.U32 R18, RZ, RZ, R20 ;  /* 0x000000ffff127224 */ /* 0x002fc600078e0014 */
[----:B------:R-:W-:Y:S04]  /*4ee20*/  STL.64 [R1+0x428], R22 ;  /* 0x0004281601007387 */ /* 0x000fe80000100a00 */
[----:B------:R-:W0:Y:S04]  /*4ee30*/  LDS.128 R20, [R4+0x2000] ;  /* 0x0020000004147984 */ /* 0x000e280000000c00 */
[----:B0-----:R-:W-:Y:S04]  /*4ee40*/  STL [R1+0x410], R20 ;  /* 0x0004101401007387 */ /* 0x001fe80000100800 */
[----:B------:R0:W-:Y:S04]  /*4ee50*/  STL.64 [R1+0x418], R22 ;  /* 0x0004181601007387 */ /* 0x0001e80000100a00 */
[----:B0-----:R-:W5:Y:S01]  /*4ee60*/  LDL.LU R23, [R1+0x1644] ;  /* 0x0016440001177983 */ /* 0x001f620000300800 */
[----:B------:R-:W-:-:S04]  /*4ee70*/  LEA R8, P1, R9, R3, 0x1 ;  /* 0x0000000309087211 */ /* 0x000fc800078208ff */
[----:B------:R-:W-:Y:S02]  /*4ee80*/  LEA.HI.X.SX32 R9, R9, R0, 0x1, P1 ;  /* 0x0000000009097211 */ /* 0x000fe400008f0eff */
[----:B------:R-:W-:-:S04]  /*4ee90*/  LEA R10, P1, R6, R3, 0x1 ;  /* 0x00000003060a7211 */ /* 0x000fc800078208ff */
[----:B------:R-:W-:Y:S01]  /*4eea0*/  LEA.HI.X.SX32 R11, R6, R0, 0x1, P1 ;  /* 0x00000000060b7211 */ /* 0x000fe200008f0eff */
[----:B------:R-:W-:Y:S01]  /*4eeb0*/  STG.E.U16 [R8.64], R13 ;  /* 0x0000000d08007986 */ /* 0x000fe2000c101506 */
[----:B------:R-:W-:Y:S01]  /*4eec0*/  MOV R16, R20 ;  /* 0x0000001400107202 */ /* 0x000fe20000000f00 */
[----:B------:R-:W-:-:S05]  /*4eed0*/  IMAD.MOV.U32 R19, RZ, RZ, R21 ;  /* 0x000000ffff137224 */ /* 0x000fca00078e0015 */
[----:B------:R-:W-:Y:S01]  /*4eee0*/  STL [R1+0x15d4], R19 ;  /* 0x0015d41301007387 */ /* 0x000fe20000100800 */
[----:B------:R-:W-:Y:S02]  /*4eef0*/  LEA R6, P1, R7, R3, 0x1 ;  /* 0x0000000307067211 */ /* 0x000fe400078208ff */
[----:B---3--:R-:W-:Y:S02]  /*4ef00*/  LEA R12, R27, R7, 0x1 ;  /* 0x000000071b0c7211 */ /* 0x008fe400078e08ff */
[----:B------:R-:W-:Y:S01]  /*4ef10*/  LEA.HI.X.SX32 R7, R7, R0, 0x1, P1 ;  /* 0x0000000007077211 */ /* 0x000fe200008f0eff */
[----:B-----5:R-:W-:Y:S04]  /*4ef20*/  STG.E.U16 [R10.64], R23 ;  /* 0x000000170a007986 */ /* 0x020fe8000c101506 */
[----:B------:R-:W0:Y:S04]  /*4ef30*/  LDS.128 R20, [R5+0x2000] ;  /* 0x0020000005147984 */ /* 0x000e280000000c00 */
[----:B--2---:R-:W-:Y:S04]  /*4ef40*/  STG.E.U16 [R6.64], R17 ;  /* 0x0000001106007986 */ /* 0x004fe8000c101506 */
[----:B0-----:R-:W-:Y:S04]  /*4ef50*/  STL [R1+0x400], R20 ;  /* 0x0004001401007387 */ /* 0x001fe80000100800 */
[----:B------:R0:W-:Y:S04]  /*4ef60*/  STL.64 [R1+0x408], R22 ;  /* 0x0004081601007387 */ /* 0x0001e80000100a00 */
[----:B0-----:R-:W2:Y:S01]  /*4ef70*/  LDL.LU R22, [R1+0x1640] ;  /* 0x0016400001167983 */ /* 0x001ea20000300800 */
[----:B------:R-:W-:Y:S01]  /*4ef80*/  MOV R2, R20 ;  /* 0x0000001400027202 */ /* 0x000fe20000000f00 */
[----:B------:R-:W-:-:S02]  /*4ef90*/  IMAD.MOV.U32 R17, RZ, RZ, R21 ;  /* 0x000000ffff117224 */ /* 0x000fc400078e0015 */
[----:B------:R-:W3:Y:S04]  /*4efa0*/  LDL.LU.64 R20, [R1+0x1638] ;  /* 0x0016380001147983 */ /* 0x000ee80000300a00 */
[----:B------:R-:W-:Y:S04]  /*4efb0*/  STL [R1+0x15d8], R17 ;  /* 0x0015d81101007387 */ /* 0x000fe80000100800 */
[----:B------:R-:W-:Y:S04]  /*4efc0*/  STL [R1+0x1634], R18 ;  /* 0x0016341201007387 */ /* 0x000fe80000100800 */
[----:B------:R-:W-:Y:S04]  /*4efd0*/  STL [R1+0x1630], R16 ;  /* 0x0016301001007387 */ /* 0x000fe80000100800 */
[----:B------:R-:W0:Y:S01]  /*4efe0*/  LDS.128 R16, [R14+0x2000] ;  /* 0x002000000e107984 */ /* 0x000e220000000c00 */
[----:B------:R-:W-:-:S02]  /*4eff0*/  LEA R8, P1, R12, R3, 0x1 ;  /* 0x000000030c087211 */ /* 0x000fc400078208ff */
[----:B------:R-:W-:Y:S02]  /*4f000*/  LEA R13, R27, R12, 0x1 ;  /* 0x0000000c1b0d7211 */ /* 0x000fe400078e08ff */
[----:B------:R-:W-:Y:S02]  /*4f010*/  LEA.HI.X.SX32 R9, R12, R0, 0x1, P1 ;  /* 0x000000000c097211 */ /* 0x000fe400008f0eff */
[----:B------:R-:W-:Y:S01]  /*4f020*/  LEA R10, P1, R13, R3, 0x1 ;  /* 0x000000030d0a7211 */ /* 0x000fe200078208ff */
[----:B------:R-:W-:Y:S01]  /*4f030*/  IMAD R7, R27, 0x2, R13 ;  /* 0x000000021b077824 */ /* 0x000fe200078e020d */
[----:B0-----:R-:W-:Y:S01]  /*4f040*/  STL.64 [R1+0x3f0], R16 ;  /* 0x0003f01001007387 */ /* 0x001fe20000100a00 */
[----:B------:R-:W-:-:S03]  /*4f050*/  IMAD.MOV.U32 R25, RZ, RZ, R16 ;  /* 0x000000ffff197224 */ /* 0x000fc600078e0010 */
[----:B------:R-:W-:Y:S04]  /*4f060*/  STL.64 [R1+0x3f8], R18 ;  /* 0x0003f81201007387 */ /* 0x000fe80000100a00 */
[----:B------:R-:W0:Y:S01]  /*4f070*/  LDS.128 R16, [R15+0x2000] ;  /* 0x002000000f107984 */ /* 0x000e220000000c00 */
[----:B------:R-:W-:Y:S02]  /*4f080*/  LEA.HI.X.SX32 R11, R13, R0, 0x1, P1 ;  /* 0x000000000d0b7211 */ /* 0x000fe400008f0eff */
[----:B------:R-:W-:Y:S02]  /*4f090*/  LEA R6, P1, R7, R3, 0x1 ;  /* 0x0000000307067211 */ /* 0x000fe400078208ff */
[----:B0-----:R-:W-:Y:S01]  /*4f0a0*/  MOV R23, R17 ;  /* 0x0000001100177202 */ /* 0x001fe20000000f00 */
[----:B------:R-:W-:Y:S04]  /*4f0b0*/  STL [R1+0x3e0], R16 ;  /* 0x0003e01001007387 */ /* 0x000fe80000100800 */
[----:B------:R-:W-:Y:S04]  /*4f0c0*/  STL.64 [R1+0x3e8], R18 ;  /* 0x0003e81201007387 */ /* 0x000fe80000100a00 */
[----:B------:R-:W-:Y:S04]  /*4f0d0*/  STL [R1+0x15dc], R23 ;  /* 0x0015dc1701007387 */ /* 0x000fe80000100800 */
[----:B--2---:R0:W-:Y:S02]  /*4f0e0*/  STG.E.U16 [R8.64], R22 ;  /* 0x0000001608007986 */ /* 0x0041e4000c101506 */
[----:B0-----:R-:W-:-:S02]  /*4f0f0*/  LEA R9, R27, R7, 0x1 ;  /* 0x000000071b097211 */ /* 0x001fc400078e08ff */
[-C--:B------:R-:W-:Y:S02]  /*4f100*/  LEA.HI.X.SX32 R7, R7, R0.reuse, 0x1, P1 ;  /* 0x0000000007077211 */ /* 0x080fe400008f0eff */
[----:B------:R-:W-:Y:S01]  /*4f110*/  LEA R8, P1, R9, R3, 0x1 ;  /* 0x0000000309087211 */ /* 0x000fe200078208ff */
[----:B------:R-:W-:Y:S01]  /*4f120*/  IMAD.MOV.U32 R22, RZ, RZ, R16 ;  /* 0x000000ffff167224 */ /* 0x000fe200078e0010 */
[----:B------:R-:W-:Y:S01]  /*4f130*/  LEA R12, R27, R9, 0x1 ;  /* 0x000000091b0c7211 */ /* 0x000fe200078e08ff */
[----:B------:R-:W0:Y:S01]  /*4f140*/  LDS.128 R16, [R4+0x3000] ;  /* 0x0030000004107984 */ /* 0x000e220000000c00 */
[----:B------:R-:W-:-:S03]  /*4f150*/  LEA.HI.X.SX32 R9, R9, R0, 0x1, P1 ;  /* 0x0000000009097211 */ /* 0x000fc600008f0eff */
[----:B----4-:R-:W-:Y:S04]  /*4f160*/  STG.E.U16 [R10.64], R24 ;  /* 0x000000180a007986 */ /* 0x010fe8000c101506 */
[----:B---3--:R-:W-:Y:S04]  /*4f170*/  STG.E.U16 [R6.64], R21 ;  /* 0x0000001506007986 */ /* 0x008fe8000c101506 */
[----:B------:R-:W-:Y:S04]  /*4f180*/  STL [R1+0x162c], R22 ;  /* 0x00162c1601007387 */ /* 0x000fe80000100800 */
[----:B------:R-:W-:Y:S04]  /*4f190*/  STG.E.U16 [R8.64], R20 ;  /* 0x0000001408007986 */ /* 0x000fe8000c101506 */
[----:B------:R-:W1:Y:S04]  /*4f1a0*/  LDS.128 R20, [R5+0x3000] ;  /* 0x0030000005147984 */ /* 0x000e680000000c00 */
[----:B0-----:R-:W-:Y:S04]  /*4f1b0*/  STL.64 [R1+0x3d0], R16 ;  /* 0x0003d01001007387 */ /* 0x001fe80000100a00 */
[----:B------:R0:W-:Y:S02]  /*4f1c0*/  STL.64 [R1+0x3d8], R18 ;  /* 0x0003d81201007387 */ /* 0x0001e40000100a00 */
[----:B0-----:R-:W-:-:S02]  /*4f1d0*/  MOV R19, R16 ;  /* 0x0000001000137202 */ /* 0x001fc40000000f00 */
[----:B------:R-:W2:Y:S04]  /*4f1e0*/  LDL.LU R18, [R1+0x1634] ;  /* 0x0016340001127983 */ /* 0x000ea80000300800 */
[----:B------:R-:W3:Y:S04]  /*4f1f0*/  LDL.LU R16, [R1+0x1630] ;  /* 0x0016300001107983 */ /* 0x000ee80000300800 */
[----:B-1----:R-:W-:Y:S04]  /*4f200*/  STL [R1+0x3c0], R20 ;  /* 0x0003c01401007387 */ /* 0x002fe80000100800 */
[----:B------:R0:W-:Y:S04]  /*4f210*/  STL.64 [R1+0x3c8], R22 ;  /* 0x0003c81601007387 */ /* 0x0001e80000100a00 */
[----:B0-----:R-:W4:Y:S01]  /*4f220*/  LDL.LU R22, [R1+0x162c] ;  /* 0x00162c0001167983 */ /* 0x001f220000300800 */
[----:B------:R-:W-:Y:S01]  /*4f230*/  IMAD R13, R27, 0x2, R12 ;  /* 0x000000021b0d7824 */ /* 0x000fe200078e020c */
[----:B------:R-:W-:-:S04]  /*4f240*/  LEA R10, P1, R12, R3, 0x1 ;  /* 0x000000030c0a7211 */ /* 0x000fc800078208ff */
[----:B------:R-:W-:Y:S02]  /*4f250*/  LEA.HI.X.SX32 R11, R12, R0, 0x1, P1 ;  /* 0x000000000c0b7211 */ /* 0x000fe400008f0eff */
[----:B------:R-:W-:Y:S01]  /*4f260*/  LEA R6, P1, R13, R3, 0x1 ;  /* 0x000000030d067211 */ /* 0x000fe200078208ff */
[----:B------:R-:W-:-:S03]  /*4f270*/  IMAD R9, R27, 0x2, R13 ;  /* 0x000000021b097824 */ /* 0x000fc600078e020d */
[----:B------:R-:W-:Y:S02]  /*4f280*/  LEA.HI.X.SX32 R7, R13, R0, 0x1, P1 ;  /* 0x000000000d077211 */ /* 0x000fe400008f0eff */
[----:B------:R-:W-:Y:S01]  /*4f290*/  MOV R13, R20 ;  /* 0x00000014000d7202 */ /* 0x000fe20000000f00 */
[----:B------:R-:W-:-:S05]  /*4f2a0*/  IMAD.MOV.U32 R20, RZ, RZ, R21 ;  /* 0x000000ffff147224 */ /* 0x000fca00078e0015 */
[----:B------:R-:W-:Y:S04]  /*4f2b0*/  STL [R1+0x15e0], R20 ;  /* 0x0015e01401007387 */ /* 0x000fe80000100800 */
[----:B----4-:R-:W-:Y:S04]  /*4f2c0*/  STL [R1+0x1628], R22 ;  /* 0x0016281601007387 */ /* 0x010fe80000100800 */
[----:B------:R-:W0:Y:S04]  /*4f2d0*/  LDS.128 R20, [R14+0x3000] ;  /* 0x003000000e147984 */ /* 0x000e280000000c00 */
[----:B--2---:R1:W-:Y:S04]  /*4f2e0*/  STG.E.U16 [R10.64], R18 ;  /* 0x000000120a007986 */ /* 0x0043e8000c101506 */
[----:B0-----:R-:W-:Y:S01]  /*4f2f0*/  STL.64 [R1+0x390], R20 ;  /* 0x0003901401007387 */ /* 0x001fe20000100a00 */
[----:B-1----:R-:W-:-:S03]  /*4f300*/  IMAD.MOV.U32 R18, RZ, RZ, R20 ;  /* 0x000000ffff127224 */ /* 0x002fc600078e0014 */
[----:B------:R-:W-:Y:S04]  /*4f310*/  STL.64 [R1+0x398], R22 ;  /* 0x0003981601007387 */ /* 0x000fe80000100a00 */
[----:B------:R-:W0:Y:S04]  /*4f320*/  LDS.128 R20, [R15+0x3000] ;  /* 0x003000000f147984 */ /* 0x000e280000000c00 */
[----:B0-----:R-:W-:Y:S04]  /*4f330*/  STL [R1+0x380], R20 ;  /* 0x0003801401007387 */ /* 0x001fe80000100800 */
[----:B------:R0:W-:Y:S04]  /*4f340*/  STL.64 [R1+0x388], R22 ;  /* 0x0003881601007387 */ /* 0x0001e80000100a00 */
[----:B0-----:R-:W2:Y:S04]  /*4f350*/  LDL.LU R22, [R1+0x1628] ;  /* 0x0016280001167983 */ /* 0x001ea80000300800 */
[----:B------:R-:W-:Y:S04]  /*4f360*/  STL.64 [R1+0x1620], R14 ;  /* 0x0016200e01007387 */ /* 0x000fe80000100a00 */
[----:B------:R-:W-:Y:S04]  /*4f370*/  STL [R1+0x161c], R13 ;  /* 0x00161c0d01007387 */ /* 0x000fe80000100800 */
[----:B------:R-:W0:Y:S04]  /*4f380*/  LDS.128 R12, [R4+0x4000] ;  /* 0x00400000040c7984 */ /* 0x000e280000000c00 */
[----:B------:R-:W-:Y:S04]  /*4f390*/  STL [R1+0x15e4], R21 ;  /* 0x0015e41501007387 */ /* 0x000fe80000100800 */
[----:B---3--:R1:W-:Y:S04]  /*4f3a0*/  STG.E.U16 [R6.64], R16 ;  /* 0x0000001006007986 */ /* 0x0083e8000c101506 */
[----:B0-----:R-:W-:Y:S01]  /*4f3b0*/  STL.64 [R1+0x3b0], R12 ;  /* 0x0003b00c01007387 */ /* 0x001fe20000100a00 */
[----:B-1----:R-:W-:-:S03]  /*4f3c0*/  MOV R16, R12 ;  /* 0x0000000c00107202 */ /* 0x002fc60000000f00 */
[----:B------:R-:W-:Y:S04]  /*4f3d0*/  STL.64 [R1+0x3b8], R14 ;  /* 0x0003b80e01007387 */ /* 0x000fe80000100a00 */
[----:B------:R-:W0:Y:S01]  /*4f3e0*/  LDS.128 R12, [R5+0x4000] ;  /* 0x00400000050c7984 */ /* 0x000e220000000c00 */
[----:B------:R-:W-:-:S03]  /*4f3f0*/  MOV R17, R20 ;  /* 0x0000001400117202 */ /* 0x000fc60000000f00 */
[----:B------:R-:W-:Y:S04]  /*4f400*/  STL [R1+0x1618], R18 ;  /* 0x0016181201007387 */ /* 0x000fe80000100800 */
[----:B------:R-:W-:Y:S04]  /*4f410*/  STL.64 [R1+0x1610], R16 ;  /* 0x0016101001007387 */ /* 0x000fe80000100a00 */
[----:B0-----:R-:W-:Y:S04]  /*4f420*/  STL [R1+0x3a0], R12 ;  /* 0x0003a00c01007387 */ /* 0x001fe80000100800 */
[----:B------:R0:W-:Y:S04]  /*4f430*/  STL.64 [R1+0x3a8], R14 ;  /* 0x0003a80e01007387 */ /* 0x0001e80000100a00 */
[----:B0-----:R-:W3:Y:S01]  /*4f440*/  LDL.LU.64 R14, [R1+0x1620] ;  /* 0x00162000010e7983 */ /* 0x001ee20000300a00 */
[----:B------:R-:W-:-:S02]  /*4f450*/  LEA R8, P1, R9, R3, 0x1 ;  /* 0x0000000309087211 */ /* 0x000fc400078208ff */
[----:B------:R-:W-:Y:S02]  /*4f460*/  LEA R6, R27, R9, 0x1 ;  /* 0x000000091b067211 */ /* 0x000fe400078e08ff */
[-C--:B------:R-:W-:Y:S02]  /*4f470*/  LEA.HI.X.SX32 R9, R9, R0.reuse, 0x1, P1 ;  /* 0x0000000009097211 */ /* 0x080fe400008f0eff */
[CC--:B------:R-:W-:Y:S01]  /*4f480*/  LEA R10, P1, R6.reuse, R3.reuse, 0x1 ;  /* 0x00000003060a7211 */ /* 0x0c0fe200078208ff */
[----:B------:R-:W-:Y:S02]  /*4f490*/  IMAD R7, R27, 0x2, R6 ;  /* 0x000000021b077824 */ /* 0x000fe400078e0206 */
[----:B------:R0:W-:Y:S01]  /*4f4a0*/  STG.E.U16 [R8.64], R2 ;  /* 0x0000000208007986 */ /* 0x0001e2000c101506 */
[----:B------:R-:W-:Y:S02]  /*4f4b0*/  LEA.HI.X.SX32 R11, R6, R0, 0x1, P1 ;  /* 0x00000000060b7211 */ /* 0x000fe400008f0eff */
[----:B------:R-:W-:Y:S01]  /*4f4c0*/  LEA R6, P1, R7, R3, 0x1 ;  /* 0x0000000307067211 */ /* 0x000fe200078208ff */
[----:B0-----:R-:W-:-:S03]  /*4f4d0*/  IMAD R9, R27, 0x2, R7 ;  /* 0x000000021b097824 */ /* 0x001fc600078e0207 */
[-C--:B------:R-:W-:Y:S01]  /*4f4e0*/  LEA.HI.X.SX32 R7, R7, R0.reuse, 0x1, P1 ;  /* 0x0000000007077211 */ /* 0x080fe200008f0eff */
[----:B------:R0:W-:Y:S01]  /*4f4f0*/  STG.E.U16 [R10.64], R25 ;  /* 0x000000190a007986 */ /* 0x0001e2000c101506 */
[----:B------:R-:W-:Y:S02]  /*4f500*/  LEA R8, P1, R9, R3, 0x1 ;  /* 0x0000000309087211 */ /* 0x000fe400078208ff */
[----:B0-----:R-:W-:Y:S02]  /*4f510*/  LEA R10, R27, R9, 0x1 ;  /* 0x000000091b0a7211 */ /* 0x001fe400078e08ff */
[----:B------:R-:W-:Y:S01]  /*4f520*/  LEA.HI.X.SX32 R9, R9, R0, 0x1, P1 ;  /* 0x0000000009097211 */ /* 0x000fe200008f0eff */
[----:B------:R-:W-:Y:S02]  /*4f530*/  IMAD.MOV.U32 R24, RZ, RZ, R13 ;  /* 0x000000ffff187224 */ /* 0x000fe400078e000d */
[----:B------:R-:W4:Y:S04]  /*4f540*/  LDL.LU R13, [R1+0x161c] ;  /* 0x00161c00010d7983 */ /* 0x000f280000300800 */
[----:B------:R-:W-:Y:S04]  /*4f550*/  STL [R1+0x15e8], R24 ;  /* 0x0015e81801007387 */ /* 0x000fe80000100800 */
[----:B--2---:R-:W-:Y:S04]  /*4f560*/  STG.E.U16 [R6.64], R22 ;  /* 0x0000001606007986 */ /* 0x004fe8000c101506 */
[----:B------:R-:W-:Y:S04]  /*4f570*/  STG.E.U16 [R8.64], R19 ;  /* 0x0000001308007986 */ /* 0x000fe8000c101506 */
[----:B---3--:R-:W0:Y:S04]  /*4f580*/  LDS.128 R20, [R14+0x4000] ;  /* 0x004000000e147984 */ /* 0x008e280000000c00 */
[----:B------:R-:W1:Y:S01]  /*4f590*/  LDS.128 R16, [R15+0x4000] ;  /* 0x004000000f107984 */ /* 0x000e620000000c00 */
[----:B0-----:R-:W-:-:S03]  /*4f5a0*/  IMAD.MOV.U32 R25, RZ, RZ, R21 ;  /* 0x000000ffff197224 */ /* 0x001fc600078e0015 */
[----:B------:R-:W-:Y:S04]  /*4f5b0*/  STL [R1+0x360], R20 ;  /* 0x0003601401007387 */ /* 0x000fe80000100800 */
[----:B------:R0:W-:Y:S04]  /*4f5c0*/  STL.64 [R1+0x368], R22 ;  /* 0x0003681601007387 */ /* 0x0001e80000100a00 */
[----:B------:R-:W-:Y:S04]  /*4f5d0*/  STL [R1+0x15ec], R25 ;  /* 0x0015ec1901007387 */ /* 0x000fe80000100800 */
[----:B-1----:R-:W-:Y:S04]  /*4f5e0*/  STL [R1+0x340], R16 ;  /* 0x0003401001007387 */ /* 0x002fe80000100800 */
[----:B------:R-:W-:Y:S01]  /*4f5f0*/  STL.64 [R1+0x348], R18 ;  /* 0x0003481201007387 */ /* 0x000fe20000100a00 */
[----:B0-----:R-:W-:-:S03]  /*4f600*/  IMAD.MOV.U32 R22, RZ, RZ, R17 ;  /* 0x000000ffff167224 */ /* 0x001fc600078e0011 */
[----:B------:R-:W0:Y:S04]  /*4f610*/  LDS.128 R16, [R4+0x5000] ;  /* 0x0050000004107984 */ /* 0x000e280000000c00 */
[----:B------:R1:W-:Y:S04]  /*4f620*/  STL [R1+0x15f0], R22 ;  /* 0x0015f01601007387 */ /* 0x0003e80000100800 */
[----:B0-----:R-:W-:Y:S01]  /*4f630*/  STL [R1+0x374], R17 ;  /* 0x0003741101007387 */ /* 0x001fe20000100800 */
[----:B-1----:R-:W-:-:S03]  /*4f640*/  IMAD.MOV.U32 R22, RZ, RZ, R16 ;  /* 0x000000ffff167224 */ /* 0x002fc600078e0010 */
[----:B------:R-:W-:Y:S04]  /*4f650*/  STL.64 [R1+0x378], R18 ;  /* 0x0003781201007387 */ /* 0x000fe80000100a00 */
[----:B------:R-:W0:Y:S04]  /*4f660*/  LDS.128 R16, [R5+0x5000] ;  /* 0x0050000005107984 */ /* 0x000e280000000c00 */
[----:B0-----:R0:W-:Y:S01]  /*4f670*/  STL.64 [R1+0x358], R18 ;  /* 0x0003581201007387 */ /* 0x0011e20000100a00 */
[----:B------:R-:W-:Y:S01]  /*4f680*/  IMAD.MOV.U32 R25, RZ, RZ, R16 ;  /* 0x000000ffff197224 */ /* 0x000fe200078e0010 */
[----:B------:R-:W-:-:S02]  /*4f690*/  MOV R28, R17 ;  /* 0x00000011001c7202 */ /* 0x000fc40000000f00 */
[----:B0-----:R-:W2:Y:S04]  /*4f6a0*/  LDL.LU R18, [R1+0x1618] ;  /* 0x0016180001127983 */ /* 0x001ea80000300800 */
[----:B------:R-:W3:Y:S01]  /*4f6b0*/  LDL.LU.64 R16, [R1+0x1610] ;  /* 0x0016100001107983 */ /* 0x000ee20000300a00 */
[CC--:B------:R-:W-:Y:S02]  /*4f6c0*/  LEA R6, P1, R10.reuse, R3.reuse, 0x1 ;  /* 0x000000030a067211 */ /* 0x0c0fe400078208ff */
[----:B------:R-:W-:Y:S02]  /*4f6d0*/  LEA R11, R27, R10, 0x1 ;  /* 0x0000000a1b0b7211 */ /* 0x000fe400078e08ff */
[----:B------:R-:W-:Y:S02]  /*4f6e0*/  LEA.HI.X.SX32 R7, R10, R0, 0x1, P1 ;  /* 0x000000000a077211 */ /* 0x000fe400008f0eff */
[----:B------:R-:W-:-:S02]  /*4f6f0*/  LEA R10, P1, R11, R3, 0x1 ;  /* 0x000000030b0a7211 */ /* 0x000fc400078208ff */
[----:B------:R-:W-:Y:S02]  /*4f700*/  LEA R9, R27, R11, 0x1 ;  /* 0x0000000b1b097211 */ /* 0x000fe400078e08ff */
[----:B------:R-:W-:Y:S02]  /*4f710*/  LEA.HI.X.SX32 R11, R11, R0, 0x1, P1 ;  /* 0x000000000b0b7211 */ /* 0x000fe400008f0eff */
[----:B------:R-:W-:Y:S02]  /*4f720*/  MOV R2, R12 ;  /* 0x0000000c00027202 */ /* 0x000fe40000000f00 */
[----:B------:R-:W-:Y:S02]  /*4f730*/  LEA R8, P1, R9, R3, 0x1 ;  /* 0x0000000309087211 */ /* 0x000fe400078208ff */
[----:B------:R-:W-:Y:S01]  /*4f740*/  LEA R12, R27, R9, 0x1 ;  /* 0x000000091b0c7211 */ /* 0x000fe200078e08ff */
[----:B----4-:R0:W-:Y:S01]  /*4f750*/  STG.E.U16 [R6.64], R13 ;  /* 0x0000000d06007986 */ /* 0x0101e2000c101506 */
[----:B------:R-:W-:-:S02]  /*4f760*/  LEA.HI.X.SX32 R9, R9, R0, 0x1, P1 ;  /* 0x0000000009097211 */ /* 0x000fc400008f0eff */
[----:B0-----:R-:W-:-:S04]  /*4f770*/  LEA R6, P1, R12, R3, 0x1 ;  /* 0x000000030c067211 */ /* 0x001fc800078208ff */
[----:B------:R-:W-:Y:S01]  /*4f780*/  LEA.HI.X.SX32 R7, R12, R0, 0x1, P1 ;  /* 0x000000000c077211 */ /* 0x000fe200008f0eff */
[----:B------:R-:W-:Y:S01]  /*4f790*/  IMAD R13, R27, 0x2, R12 ;  /* 0x000000021b0d7824 */ /* 0x000fe200078e020c */
[----:B------:R0:W-:Y:S04]  /*4f7a0*/  STL [R1+0x15f4], R28 ;  /* 0x0015f41c01007387 */ /* 0x0001e80000100800 */
[----:B0-----:R-:W4:Y:S04]  /*4f7b0*/  LDL.LU R28, [R1+0x340] ;  /* 0x00034000011c7983 */ /* 0x001f280000300800 */
[----:B------:R-:W-:Y:S04]  /*4f7c0*/  STL [R1+0x15c8], R13 ;  /* 0x0015c80d01007387 */ /* 0x000fe80000100800 */
[----:B--2---:R-:W-:Y:S04]  /*4f7d0*/  STG.E.U16 [R10.64], R18 ;  /* 0x000000120a007986 */ /* 0x004fe8000c101506 */
[----:B---3--:R-:W-:Y:S04]  /*4f7e0*/  STG.E.U16 [R8.64], R17 ;  /* 0x0000001108007986 */ /* 0x008fe8000c101506 */
[----:B------:R-:W-:Y:S04]  /*4f7f0*/  STG.E.U16 [R6.64], R16 ;  /* 0x0000001006007986 */ /* 0x000fe8000c101506 */
[----:B------:R-:W0:Y:S04]  /*4f800*/  LDS.128 R16, [R14+0x5000] ;  /* 0x005000000e107984 */ /* 0x000e280000000c00 */
[----:B0-----:R-:W-:Y:S01]  /*4f810*/  STL [R1+0x324], R17 ;  /* 0x0003241101007387 */ /* 0x001fe20000100800 */
[----:B------:R-:W-:-:S03]  /*4f820*/  IMAD.MOV.U32 R24, RZ, RZ, R16 ;  /* 0x000000ffff187224 */ /* 0x000fc600078e0010 */
[----:B------:R-:W-:Y:S04]  /*4f830*/  STL.64 [R1+0x328], R18 ;  /* 0x0003281201007387 */ /* 0x000fe80000100a00 */
[----:B------:R-:W0:Y:S02]  /*4f840*/  LDS.128 R16, [R15+0x5000] ;  /* 0x005000000f107984 */ /* 0x000e240000000c00 */
[----:B0-----:R-:W-:Y:S02]  /*4f850*/  MOV R26, R17 ;  /* 0x00000011001a7202 */ /* 0x001fe40000000f00 */
[----:B------:R-:W-:Y:S04]  /*4f860*/  STL.64 [R1+0x308], R18 ;  /* 0x0003081201007387 */ /* 0x000fe80000100a00 */
[----:B------:R0:W-:Y:S04]  /*4f870*/  STL [R1+0x15f8], R26 ;  /* 0x0015f81a01007387 */ /* 0x0001e80000100800 */
[----:B0-----:R-:W2:Y:S01]  /*4f880*/  LDL.LU R26, [R1+0x360] ;  /* 0x00036000011a7983 */ /* 0x001ea20000300800 */
[----:B------:R-:W-:-:S03]  /*4f890*/  IMAD.MOV.U32 R21, RZ, RZ, R16 ;  /* 0x000000ffff157224 */ /* 0x000fc600078e0010 */
[----:B------:R-:W0:Y:S01]  /*4f8a0*/  LDS.128 R16, [R4+0x6000] ;  /* 0x0060000004107984 */ /* 0x000e220000000c00 */
[----:B------:R-:W-:Y:S02]  /*4f8b0*/  LEA R10, P1, R13, R3, 0x1 ;  /* 0x000000030d0a7211 */ /* 0x000fe400078208ff */
[----:B------:R-:W-:Y:S02]  /*4f8c0*/  LEA R8, R27, R13, 0x1 ;  /* 0x0000000d1b087211 */ /* 0x000fe400078e08ff */
[----:B------:R-:W-:Y:S01]  /*4f8d0*/  LEA.HI.X.SX32 R11, R13, R0, 0x1, P1 ;  /* 0x000000000d0b7211 */ /* 0x000fe200008f0eff */
[----:B0-----:R-:W-:Y:S01]  /*4f8e0*/  STL [R1+0x334], R17 ;  /* 0x0003341101007387 */ /* 0x001fe20000100800 */
[----:B------:R-:W-:-:S03]  /*4f8f0*/  IMAD.MOV.U32 R13, RZ, RZ, R16 ;  /* 0x000000ffff0d7224 */ /* 0x000fc600078e0010 */
[----:B------:R-:W-:Y:S04]  /*4f900*/  STL.64 [R1+0x338], R18 ;  /* 0x0003381201007387 */ /* 0x000fe80000100a00 */
[----:B------:R-:W0:Y:S02]  /*4f910*/  LDS.128 R16, [R5+0x6000] ;  /* 0x0060000005107984 */ /* 0x000e240000000c00 */
[----:B0-----:R-:W-:Y:S02]  /*4f920*/  MOV R12, R16 ;  /* 0x00000010000c7202 */ /* 0x001fe40000000f00 */
[----:B------:R-:W-:Y:S01]  /*4f930*/  STL.64 [R1+0x318], R18 ;  /* 0x0003181201007387 */ /* 0x000fe20000100a00 */
[----:B------:R-:W-:-:S03]  /*4f940*/  IMAD.MOV.U32 R29, RZ, RZ, R17 ;  /* 0x000000ffff1d7224 */ /* 0x000fc600078e0011 */
[----:B------:R-:W0:Y:S01]  /*4f950*/  LDS.128 R16, [R14+0x6000] ;  /* 0x006000000e107984 */ /* 0x000e220000000c00 */
[C---:B------:R-:W-:Y:S02]  /*4f960*/  LEA R6, P1, R8.reuse, R3, 0x1 ;  /* 0x0000000308067211 */ /* 0x040fe400078208ff */
[----:B------:R-:W-:Y:S01]  /*4f970*/  LEA R9, R27, R8, 0x1 ;  /* 0x000000081b097211 */ /* 0x000fe200078e08ff */
[----:B------:R1:W-:Y:S01]  /*4f980*/  STG.E.U16 [R10.64], R2 ;  /* 0x000000020a007986 */ /* 0x0003e2000c101506 */
[----:B------:R-:W-:-:S03]  /*4f990*/  LEA.HI.X.SX32 R7, R8, R0, 0x1, P1 ;  /* 0x0000000008077211 */ /* 0x000fc600008f0eff */
[----:B0-----:R-:W-:Y:S01]  /*4f9a0*/  STL [R1+0x2f4], R17 ;  /* 0x0002f41101007387 */ /* 0x001fe20000100800 */
[----:B------:R-:W-:-:S03]  /*4f9b0*/  MOV R20, R16 ;  /* 0x0000001000147202 */ /* 0x000fc60000000f00 */
[----:B------:R-:W-:Y:S04]  /*4f9c0*/  STL.64 [R1+0x2f8], R18 ;  /* 0x0002f81201007387 */ /* 0x000fe80000100a00 */
[----:B------:R-:W0:Y:S01]  /*4f9d0*/  LDS.128 R16, [R15+0x6000] ;  /* 0x006000000f107984 */ /* 0x000e220000000c00 */
[----:B------:R-:W-:Y:S02]  /*4f9e0*/  LEA R8, P1, R9, R3, 0x1 ;  /* 0x0000000309087211 */ /* 0x000fe400078208ff */
[----:B-1----:R-:W-:Y:S02]  /*4f9f0*/  LEA R10, R27, R9, 0x1 ;  /* 0x000000091b0a7211 */ /* 0x002fe400078e08ff */
[----:B------:R-:W-:Y:S02]  /*4fa00*/  LEA.HI.X.SX32 R9, R9, R0, 0x1, P1 ;  /* 0x0000000009097211 */ /* 0x000fe400008f0eff */
[----:B0-----:R-:W-:Y:S01]  /*4fa10*/  MOV R23, R16 ;  /* 0x0000001000177202 */ /* 0x001fe20000000f00 */
[----:B------:R-:W-:Y:S04]  /*4fa20*/  STL [R1+0x2e4], R17 ;  /* 0x0002e41101007387 */ /* 0x000fe80000100800 */
[----:B------:R-:W-:Y:S04]  /*4fa30*/  STL.64 [R1+0x2e8], R18 ;  /* 0x0002e81201007387 */ /* 0x000fe80000100a00 */
[----:B------:R-:W-:Y:S04]  /*4fa40*/  STL.64 [R1+0x1608], R22 ;  /* 0x0016081601007387 */ /* 0x000fe80000100a00 */
[----:B------:R-:W0:Y:S04]  /*4fa50*/  LDS.128 R16, [R4+0x7000] ;  /* 0x0070000004107984 */ /* 0x000e280000000c00 */
[----:B------:R-:W-:Y:S04]  /*4fa60*/  STL.64 [R1+0x1600], R20 ;  /* 0x0016001401007387 */ /* 0x000fe80000100a00 */
[----:B0-----:R-:W-:Y:S04]  /*4fa70*/  STL [R1+0x2d4], R17 ;  /* 0x0002d41101007387 */ /* 0x001fe80000100800 */
[----:B------:R-:W-:Y:S04]  /*4fa80*/  STL.64 [R1+0x2d8], R18 ;  /* 0x0002d81201007387 */ /* 0x000fe80000100a00 */
[----:B--2---:R0:W-:Y:S04]  /*4fa90*/  STG.E.U16 [R6.64], R26 ;  /* 0x0000001a06007986 */ /* 0x0041e8000c101506 */
[----:B----4-:R-:W-:Y:S01]  /*4faa0*/  STG.E.U16 [R8.64], R28 ;  /* 0x0000001c08007986 */ /* 0x010fe2000c101506 */
[----:B0-----:R-:W-:-:S04]  /*4fab0*/  LEA R6, P1, R10, R3, 0x1 ;  /* 0x000000030a067211 */ /* 0x001fc800078208ff */
[----:B------:R-:W-:-:S05]  /*4fac0*/  LEA.HI.X.SX32 R7, R10, R0, 0x1, P1 ;  /* 0x000000000a077211 */ /* 0x000fca00008f0eff */
[----:B------:R-:W-:Y:S04]  /*4fad0*/  STG.E.U16 [R6.64], R22 ;  /* 0x0000001606007986 */ /* 0x000fe8000c101506 */
[----:B------:R-:W0:Y:S04]  /*4fae0*/  LDS.128 R20, [R5+0x7000] ;  /* 0x0070000005147984 */ /* 0x000e280000000c00 */
[----:B0-----:R-:W-:Y:S01]  /*4faf0*/  STL [R1+0x2c4], R21 ;  /* 0x0002c41501007387 */ /* 0x001fe20000100800 */
[----:B------:R-:W-:-:S03]  /*4fb00*/  IMAD.MOV.U32 R19, RZ, RZ, R20 ;  /* 0x000000ffff137224 */ /* 0x000fc600078e0014 */
[----:B------:R-:W-:Y:S04]  /*4fb10*/  STL.64 [R1+0x2c8], R22 ;  /* 0x0002c81601007387 */ /* 0x000fe80000100a00 */
[----:B------:R-:W0:Y:S04]  /*4fb20*/  LDS.128 R20, [R14+0x7000] ;  /* 0x007000000e147984 */ /* 0x000e280000000c00 */
[----:B0-----:R-:W-:Y:S01]  /*4fb30*/  STL [R1+0x2b4], R21 ;  /* 0x0002b41501007387 */ /* 0x001fe20000100800 */
[----:B------:R-:W-:-:S03]  /*4fb40*/  IMAD.MOV.U32 R18, RZ, RZ, R20 ;  /* 0x000000ffff127224 */ /* 0x000fc600078e0014 */
[----:B------:R-:W-:Y:S04]  /*4fb50*/  STL.64 [R1+0x2b8], R22 ;  /* 0x0002b81601007387 */ /* 0x000fe80000100a00 */
[----:B------:R-:W0:Y:S01]  /*4fb60*/  LDS.128 R20, [R15+0x7000] ;  /* 0x007000000f147984 */ /* 0x000e220000000c00 */
[----:B------:R-:W-:-:S03]  /*4fb70*/  MOV R17, R16 ;  /* 0x0000001000117202 */ /* 0x000fc60000000f00 */
[----:B0-----:R0:W-:Y:S01]  /*4fb80*/  STL.64 [R1+0x2a8], R22 ;  /* 0x0002a81601007387 */ /* 0x0011e20000100a00 */
[----:B------:R-:W-:Y:S01]  /*4fb90*/  IMAD.MOV.U32 R16, RZ, RZ, R20 ;  /* 0x000000ffff107224 */ /* 0x000fe200078e0014 */
[----:B------:R-:W-:Y:S02]  /*4fba0*/  MOV R2, R21 ;  /* 0x0000001500027202 */ /* 0x000fe40000000f00 */
[----:B0-----:R-:W2:Y:S04]  /*4fbb0*/  LDL.LU.64 R22, [R1+0x1608] ;  /* 0x0016080001167983 */ /* 0x001ea80000300a00 */
[----:B------:R-:W3:Y:S01]  /*4fbc0*/  LDL.LU.64 R20, [R1+0x1600] ;  /* 0x0016000001147983 */ /* 0x000ee20000300a00 */
[----:B------:R-:W-:-:S04]  /*4fbd0*/  IMAD R11, R27, 0x2, R10 ;  /* 0x000000021b0b7824 */ /* 0x000fc800078e020a */
[----:B------:R-:W-:Y:S01]  /*4fbe0*/  IMAD R8, R27, 0x2, R11 ;  /* 0x000000021b087824 */ /* 0x000fe200078e020b */
[----:B------:R-:W-:-:S03]  /*4fbf0*/  LEA R10, P1, R11, R3, 0x1 ;  /* 0x000000030b0a7211 */ /* 0x000fc600078208ff */
[----:B------:R-:W-:Y:S01]  /*4fc00*/  IMAD R9, R27, 0x2, R8 ;  /* 0x000000021b097824 */ /* 0x000fe200078e0208 */
[-C--:B------:R-:W-:Y:S02]  /*4fc10*/  LEA.HI.X.SX32 R11, R11, R0.reuse, 0x1, P1 ;  /* 0x000000000b0b7211 */ /* 0x080fe400008f0eff */
[C---:B------:R-:W-:Y:S02]  /*4fc20*/  LEA R6, P1, R8.reuse, R3, 0x1 ;  /* 0x0000000308067211 */ /* 0x040fe400078208ff */
[----:B------:R-:W-:Y:S02]  /*4fc30*/  LEA R5, R27, R9, 0x1 ;  /* 0x000000091b057211 */ /* 0x000fe400078e08ff */
[-C--:B------:R-:W-:Y:S02]  /*4fc40*/  LEA.HI.X.SX32 R7, R8, R0.reuse, 0x1, P1 ;  /* 0x0000000008077211 */ /* 0x080fe400008f0eff */
[C---:B------:R-:W-:Y:S01]  /*4fc50*/  LEA R8, P1, R9.reuse, R3, 0x1 ;  /* 0x0000000309087211 */ /* 0x040fe200078208ff */
[----:B------:R0:W-:Y:S03]  /*4fc60*/  STG.E.U16 [R10.64], R25 ;  /* 0x000000190a007986 */ /* 0x0001e6000c101506 */
[----:B------:R-:W-:-:S02]  /*4fc70*/  LEA.HI.X.SX32 R9, R9, R0, 0x1, P1 ;  /* 0x0000000009097211 */ /* 0x000fc400008f0eff */
[----:B------:R-:W-:Y:S01]  /*4fc80*/  LEA R4, P1, R5, R3, 0x1 ;  /* 0x0000000305047211 */ /* 0x000fe200078208ff */
[----:B------:R1:W-:Y:S01]  /*4fc90*/  STG.E.U16 [R6.64], R24 ;  /* 0x0000001806007986 */ /* 0x0003e2000c101506 */
[----:B0-----:R-:W-:Y:S02]  /*4fca0*/  LEA R10, R27, R5, 0x1 ;  /* 0x000000051b0a7211 */ /* 0x001fe400078e08ff */
[----:B------:R-:W-:-:S03]  /*4fcb0*/  LEA.HI.X.SX32 R5, R5, R0, 0x1, P1 ;  /* 0x0000000005057211 */ /* 0x000fc600008f0eff */
[----:B------:R-:W-:Y:S01]  /*4fcc0*/  IMAD R11, R27, 0x2, R10 ;  /* 0x000000021b0b7824 */ /* 0x000fe200078e020a */
[----:B-1----:R-:W-:-:S04]  /*4fcd0*/  LEA R6, P1, R10, R3, 0x1 ;  /* 0x000000030a067211 */ /* 0x002fc800078208ff */
[----:B------:R-:W-:Y:S02]  /*4fce0*/  LEA.HI.X.SX32 R7, R10, R0, 0x1, P1 ;  /* 0x000000000a077211 */ /* 0x000fe400008f0eff */
[----:B------:R-:W-:Y:S01]  /*4fcf0*/  LEA R10, R27, R11, 0x1 ;  /* 0x0000000b1b0a7211 */ /* 0x000fe200078e08ff */
[----:B---3--:R0:W-:Y:S04]  /*4fd00*/  STG.E.U16 [R8.64], R21 ;  /* 0x0000001508007986 */ /* 0x0081e8000c101506 */
[----:B------:R1:W-:Y:S01]  /*4fd10*/  STG.E.U16 [R4.64], R13 ;  /* 0x0000000d04007986 */ /* 0x0003e2000c101506 */
[----:B0-----:R-:W-:-:S04]  /*4fd20*/  LEA R8, P1, R11, R3, 0x1 ;  /* 0x000000030b087211 */ /* 0x001fc800078208ff */
[-C--:B------:R-:W-:Y:S01]  /*4fd30*/  LEA.HI.X.SX32 R9, R11, R0.reuse, 0x1, P1 ;  /* 0x000000000b097211 */ /* 0x080fe200008f0eff */
[C---:B------:R-:W-:Y:S01]  /*4fd40*/  IMAD R11, R27.reuse, 0x2, R10 ;  /* 0x000000021b0b7824 */ /* 0x040fe200078e020a */
[C---:B-1----:R-:W-:Y:S01]  /*4fd50*/  LEA R4, P1, R10.reuse, R3, 0x1 ;  /* 0x000000030a047211 */ /* 0x042fe200078208ff */
[----:B------:R0:W-:Y:S03]  /*4fd60*/  STG.E.U16 [R6.64], R12 ;  /* 0x0000000c06007986 */ /* 0x0001e6000c101506 */
[----:B------:R-:W-:Y:S02]  /*4fd70*/  LEA.HI.X.SX32 R5, R10, R0, 0x1, P1 ;  /* 0x000000000a057211 */ /* 0x000fe400008f0eff */
[----:B------:R-:W-:Y:S01]  /*4fd80*/  LEA R10, R27, R11, 0x1 ;  /* 0x0000000b1b0a7211 */ /* 0x000fe200078e08ff */
[----:B------:R1:W-:Y:S01]  /*4fd90*/  STG.E.U16 [R8.64], R20 ;  /* 0x0000001408007986 */ /* 0x0003e2000c101506 */
[----:B0-----:R-:W-:-:S04]  /*4fda0*/  LEA R6, P1, R11, R3, 0x1 ;  /* 0x000000030b067211 */ /* 0x001fc800078208ff */
[-C--:B------:R-:W-:Y:S01]  /*4fdb0*/  LEA.HI.X.SX32 R7, R11, R0.reuse, 0x1, P1 ;  /* 0x000000000b077211 */ /* 0x080fe200008f0eff */
[C---:B------:R-:W-:Y:S01]  /*4fdc0*/  IMAD R11, R27.reuse, 0x2, R10 ;  /* 0x000000021b0b7824 */ /* 0x040fe200078e020a */
[C---:B-1----:R-:W-:Y:S01]  /*4fdd0*/  LEA R8, P1, R10.reuse, R3, 0x1 ;  /* 0x000000030a087211 */ /* 0x042fe200078208ff */
[----:B--2---:R0:W-:Y:S03]  /*4fde0*/  STG.E.U16 [R4.64], R23 ;  /* 0x0000001704007986 */ /* 0x0041e6000c101506 */
[----:B------:R-:W-:Y:S02]  /*4fdf0*/  LEA.HI.X.SX32 R9, R10, R0, 0x1, P1 ;  /* 0x000000000a097211 */ /* 0x000fe400008f0eff */
[----:B------:R-:W-:Y:S01]  /*4fe00*/  LEA R10, R27, R11, 0x1 ;  /* 0x0000000b1b0a7211 */ /* 0x000fe200078e08ff */
[----:B------:R1:W-:Y:S01]  /*4fe10*/  STG.E.U16 [R6.64], R17 ;  /* 0x0000001106007986 */ /* 0x0003e2000c101506 */
[----:B0-----:R-:W-:-:S04]  /*4fe20*/  LEA R4, P1, R11, R3, 0x1 ;  /* 0x000000030b047211 */ /* 0x001fc800078208ff */
[-C--:B------:R-:W-:Y:S02]  /*4fe30*/  LEA.HI.X.SX32 R5, R11, R0.reuse, 0x1, P1 ;  /* 0x000000000b057211 */ /* 0x080fe400008f0eff */
[C---:B-1----:R-:W-:Y:S01]  /*4fe40*/  LEA R6, P1, R10.reuse, R3, 0x1 ;  /* 0x000000030a067211 */ /* 0x042fe200078208ff */
[----:B------:R0:W-:Y:S03]  /*4fe50*/  STG.E.U16 [R8.64], R19 ;  /* 0x0000001308007986 */ /* 0x0001e6000c101506 */
[----:B------:R-:W-:Y:S01]  /*4fe60*/  LEA.HI.X.SX32 R7, R10, R0, 0x1, P1 ;  /* 0x000000000a077211 */ /* 0x000fe200008f0eff */
[----:B------:R-:W-:Y:S04]  /*4fe70*/  STG.E.U16 [R4.64], R18 ;  /* 0x0000001204007986 */ /* 0x000fe8000c101506 */
[----:B------:R1:W-:Y:S01]  /*4fe80*/  STG.E.U16 [R6.64], R16 ;  /* 0x0000001006007986 */ /* 0x0003e2000c101506 */
[----:B0-----:R-:W-:-:S03]  /*4fe90*/  IMAD R9, R27, 0x2, R10 ;  /* 0x000000021b097824 */ /* 0x001fc600078e020a */
[----:B------:R-:W2:Y:S04]  /*4fea0*/  LDL.LU R10, [R1+0x480] ;  /* 0x00048000010a7983 */ /* 0x000ea80000300800 */
[----:B-1----:R-:W3:Y:S01]  /*4feb0*/  LDL.LU R7, [R1+0x490] ;  /* 0x0004900001077983 */ /* 0x002ee20000300800 */
[----:B------:R-:W-:Y:S02]  /*4fec0*/  LEA R4, P1, R9, R3, 0x1 ;  /* 0x0000000309047211 */ /* 0x000fe400078208ff */
[----:B------:R-:W-:Y:S02]  /*4fed0*/  LEA R8, R27, R9, 0x1 ;  /* 0x000000091b087211 */ /* 0x000fe400078e08ff */
[----:B------:R-:W-:Y:S02]  /*4fee0*/  LEA.HI.X.SX32 R5, R9, R0, 0x1, P1 ;  /* 0x0000000009057211 */ /* 0x000fe400008f0eff */
[----:B------:R-:W-:-:S02]  /*4fef0*/  LEA R6, P1, R8, R3, 0x1 ;  /* 0x0000000308067211 */ /* 0x000fc400078208ff */
[----:B--2---:R-:W-:Y:S01]  /*4ff00*/  PRMT R9, R10, 0x7632, R9 ;  /* 0x000076320a097816 */ /* 0x004fe20000000009 */
[----:B------:R-:W-:Y:S01]  /*4ff10*/  IMAD R10, R27, 0x2, R8 ;  /* 0x000000021b0a7824 */ /* 0x000fe200078e0208 */
[----:B---3--:R-:W-:Y:S02]  /*4ff20*/  PRMT R11, R7, 0x7632, R11 ;  /* 0x00007632070b7816 */ /* 0x008fe4000000000b */
[----:B------:R-:W-:-:S03]  /*4ff30*/  LEA.HI.X.SX32 R7, R8, R0, 0x1, P1 ;  /* 0x0000000008077211 */ /* 0x000fc600008f0eff */
[----:B------:R0:W-:Y:S01]  /*4ff40*/  STG.E.U16 [R4.64], R11 ;  /* 0x0000000b04007986 */ /* 0x0001e2000c101506 */
[----:B------:R-:W-:-:S03]  /*4ff50*/  LEA R8, R27, R10, 0x1 ;  /* 0x0000000a1b087211 */ /* 0x000fc600078e08ff */
[----:B------:R1:W-:Y:S01]  /*4ff60*/  STG.E.U16 [R6.64], R9 ;  /* 0x0000000906007986 */ /* 0x0003e2000c101506 */
[----:B0-----:R-:W-:-:S04]  /*4ff70*/  LEA R4, P1, R10, R3, 0x1 ;  /* 0x000000030a047211 */ /* 0x001fc800078208ff */
[----:B------:R-:W-:Y:S02]  /*4ff80*/  LEA.HI.X.SX32 R5, R10, R0, 0x1, P1 ;  /* 0x000000000a057211 */ /* 0x000fe400008f0eff */
[----:B------:R-:W2:Y:S04]  /*4ff90*/  LDL.LU R10, [R1+0x440] ;  /* 0x00044000010a7983 */ /* 0x000ea80000300800 */
[----:B-1----:R-:W3:Y:S01]  /*4ffa0*/  LDL.LU R7, [R1+0x470] ;  /* 0x0004700001077983 */ /* 0x002ee20000300800 */
[----:B------:R-:W-:Y:S02]  /*4ffb0*/  LEA R6, P1, R8, R3, 0x1 ;  /* 0x0000000308067211 */ /* 0x000fe400078208ff */
[----:B--2---:R-:W-:Y:S01]  /*4ffc0*/  PRMT R9, R10, 0x7632, R9 ;  /* 0x000076320a097816 */ /* 0x004fe20000000009 */
[----:B------:R-:W-:Y:S01]  /*4ffd0*/  IMAD R10, R27, 0x2, R8 ;  /* 0x000000021b0a7824 */ /* 0x000fe200078e0208 */
[----:B---3--:R-:W-:-:S02]  /*4ffe0*/  PRMT R11, R7, 0x7632, R11 ;  /* 0x00007632070b7816 */ /* 0x008fc4000000000b */
        /* <DEDUP_REMOVED lines=84> */
[----:B------:R-:W-:Y:S02]  /*50530*/  LEA.HI.X.SX32 R7, R8, R0, 0x1, P1 ;  /* 0x0000000008077211 */ /* 0x000fe400008f0eff */
[----:B------:R-:W-:Y:S01]  /*50540*/  LEA R8, R27, R10, 0x1 ;  /* 0x0000000a1b087211 */ /* 0x000fe200078e08ff */
[----:B------:R0:W-:Y:S04]  /*50550*/  STG.E.U16 [R4.64], R11 ;  /* 0x0000000b04007986 */ /* 0x0001e8000c101506 */
[----:B------:R1:W-:Y:S01]  /*50560*/  STG.E.U16 [R6.64], R9 ;  /* 0x0000000906007986 */ /* 0x0003e2000c101506 */
[----:B0-----:R-:W-:Y:S02]  /*50570*/  LEA R4, P1, R10, R3, 0x1 ;  /* 0x000000030a047211 */ /* 0x001fe400078208ff */
[----:B------:R-:W-:-:S02]  /*50580*/  PRMT R11, R26, 0x7632, R11 ;  /* 0x000076321a0b7816 */ /* 0x000fc4000000000b */
[-C--:B------:R-:W-:Y:S01]  /*50590*/  LEA.HI.X.SX32 R5, R10, R0.reuse, 0x1, P1 ;  /* 0x000000000a057211 */ /* 0x080fe200008f0eff */
[C---:B------:R-:W-:Y:S01]  /*505a0*/  IMAD R10, R27.reuse, 0x2, R8 ;  /* 0x000000021b0a7824 */ /* 0x040fe200078e0208 */
[----:B-1----:R-:W-:Y:S01]  /*505b0*/  LEA R6, P1, R8, R3, 0x1 ;  /* 0x0000000308067211 */ /* 0x002fe200078208ff */
[----:B------:R-:W2:Y:S01]  /*505c0*/  LDL.LU R26, [R1+0x15f8] ;  /* 0x0015f800011a7983 */ /* 0x000ea20000300800 */
[----:B------:R-:W-:Y:S02]  /*505d0*/  PRMT R9, R28, 0x7632, R9 ;  /* 0x000076321c097816 */ /* 0x000fe40000000009 */
[----:B------:R-:W-:Y:S01]  /*505e0*/  LEA.HI.X.SX32 R7, R8, R0, 0x1, P1 ;  /* 0x0000000008077211 */ /* 0x000fe200008f0eff */
[----:B------:R0:W-:Y:S01]  /*505f0*/  STG.E.U16 [R4.64], R11 ;  /* 0x0000000b04007986 */ /* 0x0001e2000c101506 */
[----:B------:R-:W-:-:S03]  /*50600*/  LEA R8, R27, R10, 0x1 ;  /* 0x0000000a1b087211 */ /* 0x000fc600078e08ff */
[----:B------:R1:W-:Y:S04]  /*50610*/  STG.E.U16 [R6.64], R9 ;  /* 0x0000000906007986 */ /* 0x0003e8000c101506 */
[----:B------:R-:W3:Y:S01]  /*50620*/  LDL.LU R28, [R1+0x15f4] ;  /* 0x0015f400011c7983 */ /* 0x000ee20000300800 */
[-C--:B0-----:R-:W-:Y:S02]  /*50630*/  LEA R4, P1, R10, R3.reuse, 0x1 ;  /* 0x000000030a047211 */ /* 0x081fe400078208ff */
[----:B------:R-:W-:Y:S02]  /*50640*/  PRMT R11, R22, 0x7632, R11 ;  /* 0x00007632160b7816 */ /* 0x000fe4000000000b */
[----:B------:R-:W-:Y:S01]  /*50650*/  LEA.HI.X.SX32 R5, R10, R0, 0x1, P1 ;  /* 0x000000000a057211 */ /* 0x000fe200008f0eff */
[----:B------:R-:W-:Y:S01]  /*50660*/  IMAD R10, R27, 0x2, R8 ;  /* 0x000000021b0a7824 */ /* 0x000fe200078e0208 */
[----:B-1----:R-:W-:Y:S01]  /*50670*/  LEA R6, P1, R8, R3, 0x1 ;  /* 0x0000000308067211 */ /* 0x002fe200078208ff */
[----:B------:R-:W4:Y:S01]  /*50680*/  LDL.LU R22, [R1+0x15f0] ;  /* 0x0015f00001167983 */ /* 0x000f220000300800 */
[----:B------:R-:W-:-:S02]  /*50690*/  PRMT R9, R25, 0x7632, R9 ;  /* 0x0000763219097816 */ /* 0x000fc40000000009 */
[----:B------:R-:W-:Y:S01]  /*506a0*/  LEA.HI.X.SX32 R7, R8, R0, 0x1, P1 ;  /* 0x0000000008077211 */ /* 0x000fe200008f0eff */
[----:B------:R0:W-:Y:S01]  /*506b0*/  STG.E.U16 [R4.64], R11 ;  /* 0x0000000b04007986 */ /* 0x0001e2000c101506 */
[----:B------:R-:W-:-:S03]  /*506c0*/  LEA R8, R27, R10, 0x1 ;  /* 0x0000000a1b087211 */ /* 0x000fc600078e08ff */
[----:B------:R1:W-:Y:S04]  /*506d0*/  STG.E.U16 [R6.64], R9 ;  /* 0x0000000906007986 */ /* 0x0003e8000c101506 */
[----:B------:R-:W5:Y:S01]  /*506e0*/  LDL.LU R25, [R1+0x15ec] ;  /* 0x0015ec0001197983 */ /* 0x000f620000300800 */
[----:B0-----:R-:W-:-:S04]  /*506f0*/  LEA R4, P1, R10, R3, 0x1 ;  /* 0x000000030a047211 */ /* 0x001fc800078208ff */
[-C--:B------:R-:W-:Y:S02]  /*50700*/  LEA.HI.X.SX32 R5, R10, R0.reuse, 0x1, P1 ;  /* 0x000000000a057211 */ /* 0x080fe400008f0eff */
[----:B-1----:R-:W-:Y:S02]  /*50710*/  LEA R6, P1, R8, R3, 0x1 ;  /* 0x0000000308067211 */ /* 0x002fe400078208ff */
[----:B------:R-:W-:Y:S02]  /*50720*/  PRMT R11, R24, 0x7632, R11 ;  /* 0x00007632180b7816 */ /* 0x000fe4000000000b */
[----:B------:R-:W-:Y:S01]  /*50730*/  PRMT R9, R21, 0x7632, R9 ;  /* 0x0000763215097816 */ /* 0x000fe20000000009 */
[----:B------:R-:W2:Y:S01]  /*50740*/  LDL.LU R24, [R1+0x15e8] ;  /* 0x0015e80001187983 */ /* 0x000ea20000300800 */
[----:B------:R-:W-:-:S03]  /*50750*/  LEA.HI.X.SX32 R7, R8, R0, 0x1, P1 ;  /* 0x0000000008077211 */ /* 0x000fc600008f0eff */
[----:B------:R0:W-:Y:S04]  /*50760*/  STG.E.U16 [R4.64], R11 ;  /* 0x0000000b04007986 */ /* 0x0001e8000c101506 */
[----:B------:R-:W2:Y:S04]  /*50770*/  LDL.LU R21, [R1+0x15e4] ;  /* 0x0015e40001157983 */ /* 0x000ea80000300800 */
[----:B------:R1:W-:Y:S01]  /*50780*/  STG.E.U16 [R6.64], R9 ;  /* 0x0000000906007986 */ /* 0x0003e2000c101506 */
[----:B0-----:R-:W-:-:S03]  /*50790*/  PRMT R11, R13, 0x7632, R11 ;  /* 0x000076320d0b7816 */ /* 0x001fc6000000000b */
[----:B------:R-:W2:Y:S01]  /*507a0*/  LDL.LU R13, [R1+0x494] ;  /* 0x00049400010d7983 */ /* 0x000ea20000300800 */
[----:B-1----:R-:W-:-:S03]  /*507b0*/  PRMT R9, R12, 0x7632, R9 ;  /* 0x000076320c097816 */ /* 0x002fc60000000009 */
[----:B------:R-:W3:Y:S01]  /*507c0*/  LDL.LU R12, [R1+0x484] ;  /* 0x00048400010c7983 */ /* 0x000ee20000300800 */
[----:B------:R-:W-:-:S05]  /*507d0*/  IMAD R10, R27, 0x2, R8 ;  /* 0x000000021b0a7824 */ /* 0x000fca00078e0208 */
[CC--:B------:R-:W-:Y:S02]  /*507e0*/  LEA R4, P1, R10.reuse, R3.reuse, 0x1 ;  /* 0x000000030a047211 */ /* 0x0c0fe400078208ff */
[C---:B------:R-:W-:Y:S02]  /*507f0*/  LEA R8, R27.reuse, R10, 0x1 ;  /* 0x0000000a1b087211 */ /* 0x040fe400078e08ff */
[-C--:B------:R-:W-:Y:S02]  /*50800*/  LEA.HI.X.SX32 R5, R10, R0.reuse, 0x1, P1 ;  /* 0x000000000a057211 */ /* 0x080fe400008f0eff */
[C---:B------:R-:W-:Y:S01]  /*50810*/  LEA R6, P1, R8.reuse, R3, 0x1 ;  /* 0x0000000308067211 */ /* 0x040fe200078208ff */
[----:B------:R-:W-:Y:S02]  /*50820*/  IMAD R10, R27, 0x2, R8 ;  /* 0x000000021b0a7824 */ /* 0x000fe400078e0208 */
[----:B------:R0:W-:Y:S01]  /*50830*/  STG.E.U16 [R4.64], R11 ;  /* 0x0000000b04007986 */ /* 0x0001e2000c101506 */
[----:B------:R-:W-:-:S02]  /*50840*/  LEA.HI.X.SX32 R7, R8, R0, 0x1, P1 ;  /* 0x0000000008077211 */ /* 0x000fc400008f0eff */
[----:B------:R-:W-:-:S03]  /*50850*/  LEA R8, R27, R10, 0x1 ;  /* 0x0000000a1b087211 */ /* 0x000fc600078e08ff */
[----:B------:R1:W-:Y:S01]  /*50860*/  STG.E.U16 [R6.64], R9 ;  /* 0x0000000906007986 */ /* 0x0003e2000c101506 */
[-C--:B0-----:R-:W-:Y:S02]  /*50870*/  LEA R4, P1, R10, R3.reuse, 0x1 ;  /* 0x000000030a047211 */ /* 0x081fe400078208ff */
[----:B------:R-:W-:Y:S02]  /*50880*/  PRMT R11, R20, 0x7632, R11 ;  /* 0x00007632140b7816 */ /* 0x000fe4000000000b */
[-C--:B------:R-:W-:Y:S01]  /*50890*/  LEA.HI.X.SX32 R5, R10, R0.reuse, 0x1, P1 ;  /* 0x000000000a057211 */ /* 0x080fe200008f0eff */
[----:B------:R-:W-:Y:S01]  /*508a0*/  IMAD R10, R27, 0x2, R8 ;  /* 0x000000021b0a7824 */ /* 0x000fe200078e0208 */
[C---:B-1----:R-:W-:Y:S01]  /*508b0*/  LEA R6, P1, R8.reuse, R3, 0x1 ;  /* 0x0000000308067211 */ /* 0x042fe200078208ff */
[----:B------:R-:W4:Y:S01]  /*508c0*/  LDL.LU R20, [R1+0x15e0] ;  /* 0x0015e00001147983 */ /* 0x000f220000300800 */
[----:B------:R-:W-:Y:S02]  /*508d0*/  PRMT R9, R23, 0x7632, R9 ;  /* 0x0000763217097816 */ /* 0x000fe40000000009 */
[----:B------:R-:W-:Y:S01]  /*508e0*/  LEA.HI.X.SX32 R7, R8, R0, 0x1, P1 ;  /* 0x0000000008077211 */ /* 0x000fe200008f0eff */
[----:B------:R0:W-:Y:S01]  /*508f0*/  STG.E.U16 [R4.64], R11 ;  /* 0x0000000b04007986 */ /* 0x0001e2000c101506 */
[----:B------:R-:W-:-:S03]  /*50900*/  LEA R8, R27, R10, 0x1 ;  /* 0x0000000a1b087211 */ /* 0x000fc600078e08ff */
[----:B------:R1:W-:Y:S04]  /*50910*/  STG.E.U16 [R6.64], R9 ;  /* 0x0000000906007986 */ /* 0x0003e8000c101506 */
[----:B------:R-:W4:Y:S01]  /*50920*/  LDL.LU R23, [R1+0x15dc] ;  /* 0x0015dc0001177983 */ /* 0x000f220000300800 */
[CC--:B0-----:R-:W-:Y:S02]  /*50930*/  LEA R4, P1, R10.reuse, R3.reuse, 0x1 ;  /* 0x000000030a047211 */ /* 0x0c1fe400078208ff */
[----:B------:R-:W-:Y:S02]  /*50940*/  PRMT R11, R17, 0x7632, R11 ;  /* 0x00007632110b7816 */ /* 0x000fe4000000000b */
[----:B------:R-:W-:Y:S01]  /*50950*/  LEA.HI.X.SX32 R5, R10, R0, 0x1, P1 ;  /* 0x000000000a057211 */ /* 0x000fe200008f0eff */
[----:B-1----:R-:W-:Y:S01]  /*50960*/  IMAD R9, R27, 0x2, R8 ;  /* 0x000000021b097824 */ /* 0x002fe200078e0208 */
[----:B------:R-:W-:Y:S01]  /*50970*/  LEA R6, P1, R8, R3, 0x1 ;  /* 0x0000000308067211 */ /* 0x000fe200078208ff */
[----:B------:R-:W4:Y:S01]  /*50980*/  LDL.LU R17, [R1+0x15d8] ;  /* 0x0015d80001117983 */ /* 0x000f220000300800 */
[----:B------:R-:W-:-:S02]  /*50990*/  PRMT R10, R19, 0x7632, R10 ;  /* 0x00007632130a7816 */ /* 0x000fc4000000000a */
[----:B------:R-:W-:Y:S01]  /*509a0*/  LEA.HI.X.SX32 R7, R8, R0, 0x1, P1 ;  /* 0x0000000008077211 */ /* 0x000fe200008f0eff */
[----:B------:R0:W-:Y:S01]  /*509b0*/  STG.E.U16 [R4.64], R11 ;  /* 0x0000000b04007986 */ /* 0x0001e2000c101506 */
[----:B------:R-:W-:-:S03]  /*509c0*/  LEA R8, P1, R9, R3, 0x1 ;  /* 0x0000000309087211 */ /* 0x000fc600078208ff */
[----:B------:R1:W-:Y:S04]  /*509d0*/  STG.E.U16 [R6.64], R10 ;  /* 0x0000000a06007986 */ /* 0x0003e8000c101506 */
[----:B------:R-:W4:Y:S01]  /*509e0*/  LDL.LU R19, [R1+0x15d4] ;  /* 0x0015d40001137983 */ /* 0x000f220000300800 */
[----:B0-----:R-:W-:Y:S02]  /*509f0*/  LEA R4, R27, R9, 0x1 ;  /* 0x000000091b047211 */ /* 0x001fe400078e08ff */
[----:B------:R-:W-:Y:S02]  /*50a00*/  LEA.HI.X.SX32 R9, R9, R0, 0x1, P1 ;  /* 0x0000000009097211 */ /* 0x000fe400008f0eff */
[----:B-1----:R-:W-:Y:S01]  /*50a10*/  LEA R6, P1, R4, R3, 0x1 ;  /* 0x0000000304067211 */ /* 0x002fe200078208ff */
[----:B------:R-:W-:Y:S01]  /*50a20*/  IMAD R5, R27, 0x2, R4 ;  /* 0x000000021b057824 */ /* 0x000fe200078e0204 */
[----:B------:R-:W-:-:S02]  /*50a30*/  PRMT R10, R18, 0x7632, R10 ;  /* 0x00007632120a7816 */ /* 0x000fc4000000000a */
[-C--:B------:R-:W-:Y:S01]  /*50a40*/  LEA.HI.X.SX32 R7, R4, R0.reuse, 0x1, P1 ;  /* 0x0000000004077211 */ /* 0x080fe200008f0eff */
[----:B------:R-:W4:Y:S01]  /*50a50*/  LDL.LU R18, [R1+0x15d0] ;  /* 0x0015d00001127983 */ /* 0x000f220000300800 */
[----:B------:R-:W-:Y:S02]  /*50a60*/  LEA R4, P1, R5, R3, 0x1 ;  /* 0x0000000305047211 */ /* 0x000fe400078208ff */
[----:B------:R-:W-:Y:S01]  /*50a70*/  LEA R11, R27, R5, 0x1 ;  /* 0x000000051b0b7211 */ /* 0x000fe200078e08ff */
[----:B------:R0:W-:Y:S01]  /*50a80*/  STG.E.U16 [R8.64], R10 ;  /* 0x0000000a08007986 */ /* 0x0001e2000c101506 */
[-C--:B------:R-:W-:Y:S02]  /*50a90*/  LEA.HI.X.SX32 R5, R5, R0.reuse, 0x1, P1 ;  /* 0x0000000005057211 */ /* 0x080fe400008f0eff */
[----:B0-----:R-:W-:Y:S02]  /*50aa0*/  PRMT R9, R16, 0x7632, R9 ;  /* 0x0000763210097816 */ /* 0x001fe40000000009 */
[C---:B------:R-:W-:Y:S01]  /*50ab0*/  LEA R8, P1, R11.reuse, R3, 0x1 ;  /* 0x000000030b087211 */ /* 0x040fe200078208ff */
[----:B------:R-:W4:Y:S04]  /*50ac0*/  LDL.LU R16, [R1+0x15cc] ;  /* 0x0015cc0001107983 */ /* 0x000f280000300800 */
[----:B------:R0:W-:Y:S02]  /*50ad0*/  STG.E.U16 [R6.64], R9 ;  /* 0x0000000906007986 */ /* 0x0001e4000c101506 */
[----:B0-----:R-:W-:-:S02]  /*50ae0*/  LEA.HI.X.SX32 R9, R11, R0, 0x1, P1 ;  /* 0x000000000b097211 */ /* 0x001fc400008f0eff */
[----:B--2---:R-:W-:Y:S04]  /*50af0*/  STG.E.U16 [R4.64], R13 ;  /* 0x0000000d04007986 */ /* 0x004fe8000c101506 */
[----:B---3--:R0:W-:Y:S04]  /*50b00*/  STG.E.U16 [R8.64], R12 ;  /* 0x0000000c08007986 */ /* 0x0081e8000c101506 */
[----:B0-----:R-:W2:Y:S01]  /*50b10*/  LDL R9, [R1+0x474] ;  /* 0x0004740001097983 */ /* 0x001ea20000100800 */
[----:B------:R-:W-:-:S05]  /*50b20*/  IMAD R10, R27, 0x2, R11 ;  /* 0x000000021b0a7824 */ /* 0x000fca00078e020b */
[----:B------:R-:W-:-:S04]  /*50b30*/  LEA R6, P1, R10, R3, 0x1 ;  /* 0x000000030a067211 */ /* 0x000fc800078208ff */
[----:B------:R-:W-:Y:S02]  /*50b40*/  LEA.HI.X.SX32 R7, R10, R0, 0x1, P1 ;  /* 0x000000000a077211 */ /* 0x000fe400008f0eff */
[----:B------:R-:W-:-:S03]  /*50b50*/  LEA R11, R27, R10, 0x1 ;  /* 0x0000000a1b0b7211 */ /* 0x000fc600078e08ff */
[----:B--2---:R0:W-:Y:S04]  /*50b60*/  STG.E.U16 [R6.64], R9 ;  /* 0x0000000906007986 */ /* 0x0041e8000c101506 */
[----:B0-----:R-:W2:Y:S01]  /*50b70*/  LDL R7, [R1+0x444] ;  /* 0x0004440001077983 */ /* 0x001ea20000100800 */
[----:B------:R-:W-:-:S04]  /*50b80*/  LEA R4, P1, R11, R3, 0x1 ;  /* 0x000000030b047211 */ /* 0x000fc800078208ff */
[----:B------:R-:W-:Y:S01]  /*50b90*/  LEA.HI.X.SX32 R5, R11, R0, 0x1, P1 ;  /* 0x000000000b057211 */ /* 0x000fe200008f0eff */
[----:B------:R-:W-:-:S05]  /*50ba0*/  IMAD R10, R27, 0x2, R11 ;  /* 0x000000021b0a7824 */ /* 0x000fca00078e020b */
[CC--:B------:R-:W-:Y:S01]  /*50bb0*/  LEA R8, P1, R10.reuse, R3.reuse, 0x1 ;  /* 0x000000030a087211 */ /* 0x0c0fe200078208ff */
[----:B--2---:R0:W-:Y:S04]  /*50bc0*/  STG.E.U16 [R4.64], R7 ;  /* 0x0000000704007986 */ /* 0x0041e8000c101506 */
[----:B0-----:R-:W2:Y:S01]  /*50bd0*/  LDL R5, [R1+0x464] ;  /* 0x0004640001057983 */ /* 0x001ea20000100800 */
[----:B------:R-:W-:Y:S02]  /*50be0*/  LEA R11, R27, R10, 0x1 ;  /* 0x0000000a1b0b7211 */ /* 0x000fe400078e08ff */
[----:B------:R-:W-:Y:S02]  /*50bf0*/  LEA.HI.X.SX32 R9, R10, R0, 0x1, P1 ;  /* 0x000000000a097211 */ /* 0x000fe400008f0eff */
[----:B------:R-:W-:Y:S01]  /*50c00*/  LEA R6, P1, R11, R3, 0x1 ;  /* 0x000000030b067211 */ /* 0x000fe200078208ff */
[----:B------:R-:W-:-:S03]  /*50c10*/  IMAD R10, R27, 0x2, R11 ;  /* 0x000000021b0a7824 */ /* 0x000fc600078e020b */
[-C--:B------:R-:W-:Y:S02]  /*50c20*/  LEA.HI.X.SX32 R7, R11, R0.reuse, 0x1, P1 ;  /* 0x000000000b077211 */ /* 0x080fe400008f0eff */
[C---:B------:R-:W-:Y:S01]  /*50c30*/  LEA R4, P1, R10.reuse, R3, 0x1 ;  /* 0x000000030a047211 */ /* 0x040fe200078208ff */
[----:B--2---:R0:W-:Y:S04]  /*50c40*/  STG.E.U16 [R8.64], R5 ;  /* 0x0000000508007986 */ /* 0x0041e8000c101506 */
[----:B----4-:R-:W-:Y:S01]  /*50c50*/  STG.E.U16 [R6.64], R16 ;  /* 0x0000001006007986 */ /* 0x010fe2000c101506 */
[----:B0-----:R-:W-:-:S05]  /*50c60*/  LEA.HI.X.SX32 R5, R10, R0, 0x1, P1 ;  /* 0x000000000a057211 */ /* 0x001fca00008f0eff */
[----:B------:R0:W-:Y:S04]  /*50c70*/  STG.E.U16 [R4.64], R18 ;  /* 0x0000001204007986 */ /* 0x0001e8000c101506 */
[----:B0-----:R-:W2:Y:S01]  /*50c80*/  LDL R5, [R1+0x424] ;  /* 0x0004240001057983 */ /* 0x001ea20000100800 */
[----:B------:R-:W-:-:S04]  /*50c90*/  LEA R11, R27, R10, 0x1 ;  /* 0x0000000a1b0b7211 */ /* 0x000fc800078e08ff */
[----:B------:R-:W-:Y:S01]  /*50ca0*/  LEA R8, P1, R11, R3, 0x1 ;  /* 0x000000030b087211 */ /* 0x000fe200078208ff */
[----:B------:R-:W-:-:S03]  /*50cb0*/  IMAD R10, R27, 0x2, R11 ;  /* 0x000000021b0a7824 */ /* 0x000fc600078e020b */
[----:B------:R-:W-:Y:S02]  /*50cc0*/  LEA.HI.X.SX32 R9, R11, R0, 0x1, P1 ;  /* 0x000000000b097211 */ /* 0x000fe400008f0eff */
[CC--:B------:R-:W-:Y:S02]  /*50cd0*/  LEA R6, P1, R10.reuse, R3.reuse, 0x1 ;  /* 0x000000030a067211 */ /* 0x0c0fe400078208ff */
[----:B------:R-:W-:Y:S02]  /*50ce0*/  LEA R11, R27, R10, 0x1 ;  /* 0x0000000a1b0b7211 */ /* 0x000fe400078e08ff */
[-C--:B------:R-:W-:Y:S02]  /*50cf0*/  LEA.HI.X.SX32 R7, R10, R0.reuse, 0x1, P1 ;  /* 0x000000000a077211 */ /* 0x080fe400008f0eff */
[C---:B------:R-:W-:Y:S01]  /*50d00*/  LEA R4, P1, R11.reuse, R3, 0x1 ;  /* 0x000000030b047211 */ /* 0x040fe200078208ff */
[----:B--2---:R0:W-:Y:S04]  /*50d10*/  STG.E.U16 [R8.64], R5 ;  /* 0x0000000508007986 */ /* 0x0041e8000c101506 */
[----:B------:R-:W-:Y:S01]  /*50d20*/  STG.E.U16 [R6.64], R19 ;  /* 0x0000001306007986 */ /* 0x000fe2000c101506 */
[----:B0-----:R-:W-:-:S05]  /*50d30*/  LEA.HI.X.SX32 R5, R11, R0, 0x1, P1 ;  /* 0x000000000b057211 */ /* 0x001fca00008f0eff */
[----:B------:R0:W-:Y:S04]  /*50d40*/  STG.E.U16 [R4.64], R17 ;  /* 0x0000001104007986 */ /* 0x0001e8000c101506 */
[----:B0-----:R-:W2:Y:S01]  /*50d50*/  LDL R5, [R1+0x3f4] ;  /* 0x0003f40001057983 */ /* 0x001ea20000100800 */
[----:B------:R-:W-:-:S05]  /*50d60*/  IMAD R10, R27, 0x2, R11 ;  /* 0x000000021b0a7824 */ /* 0x000fca00078e020b */
[CC--:B------:R-:W-:Y:S02]  /*50d70*/  LEA R8, P1, R10.reuse, R3.reuse, 0x1 ;  /* 0x000000030a087211 */ /* 0x0c0fe400078208ff */
[----:B------:R-:W-:Y:S02]  /*50d80*/  LEA R11, R27, R10, 0x1 ;  /* 0x0000000a1b0b7211 */ /* 0x000fe400078e08ff */
[----:B------:R-:W-:Y:S02]  /*50d90*/  LEA.HI.X.SX32 R9, R10, R0, 0x1, P1 ;  /* 0x000000000a097211 */ /* 0x000fe400008f0eff */
[----:B------:R-:W-:-:S04]  /*50da0*/  LEA R6, P1, R11, R3, 0x1 ;  /* 0x000000030b067211 */ /* 0x000fc800078208ff */
[----:B------:R-:W-:Y:S01]  /*50db0*/  LEA.HI.X.SX32 R7, R11, R0, 0x1, P1 ;  /* 0x000000000b077211 */ /* 0x000fe200008f0eff */
[----:B--2---:R-:W-:Y:S04]  /*50dc0*/  STG.E.U16 [R8.64], R5 ;  /* 0x0000000508007986 */ /* 0x004fe8000c101506 */
        /* <DEDUP_REMOVED lines=24> */
[----:B------:R-:W-:Y:S01]  /*50f50*/  LEA R6, P1, R11, R3, 0x1 ;  /* 0x000000030b067211 */ /* 0x000fe200078208ff */
[----:B------:R-:W-:-:S03]  /*50f60*/  IMAD R10, R27, 0x2, R11 ;  /* 0x000000021b0a7824 */ /* 0x000fc600078e020b */
[----:B------:R-:W-:Y:S02]  /*50f70*/  LEA.HI.X.SX32 R7, R11, R0, 0x1, P1 ;  /* 0x000000000b077211 */ /* 0x000fe400008f0eff */
[C---:B------:R-:W-:Y:S02]  /*50f80*/  LEA R4, P1, R10.reuse, R3, 0x1 ;  /* 0x000000030a047211 */ /* 0x040fe400078208ff */
[----:B------:R-:W-:Y:S01]  /*50f90*/  LEA R11, R27, R10, 0x1 ;  /* 0x0000000a1b0b7211 */ /* 0x000fe200078e08ff */
[----:B--2---:R0:W-:Y:S04]  /*50fa0*/  STG.E.U16 [R8.64], R5 ;  /* 0x0000000508007986 */ /* 0x0041e8000c101506 */
[----:B------:R-:W-:Y:S01]  /*50fb0*/  STG.E.U16 [R6.64], R24 ;  /* 0x0000001806007986 */ /* 0x000fe2000c101506 */
[----:B0-----:R-:W-:-:S02]  /*50fc0*/  LEA.HI.X.SX32 R5, R10, R0, 0x1, P1 ;  /* 0x000000000a057211 */ /* 0x001fc400008f0eff */
[----:B------:R-:W-:-:S04]  /*50fd0*/  LEA R8, P1, R11, R3, 0x1 ;  /* 0x000000030b087211 */ /* 0x000fc800078208ff */
[----:B------:R-:W-:Y:S01]  /*50fe0*/  LEA.HI.X.SX32 R9, R11, R0, 0x1, P1 ;  /* 0x000000000b097211 */ /* 0x000fe200008f0eff */
[----:B-----5:R-:W-:Y:S04]  /*50ff0*/  STG.E.U16 [R4.64], R25 ;  /* 0x0000001904007986 */ /* 0x020fe8000c101506 */
        /* <DEDUP_REMOVED lines=37> */
[----:B------:R-:W-:-:S04]  /*51250*/  IMAD R10, R27, 0x2, R11 ;  /* 0x000000021b0a7824 */ /* 0x000fc800078e020b */
[----:B--2---:R0:W-:Y:S04]  /*51260*/  STG.E.U16 [R4.64], R7 ;  /* 0x0000000704007986 */ /* 0x0041e8000c101506 */
[----:B0-----:R-:W2:Y:S01]  /*51270*/  LDL R5, [R1+0x2d4] ;  /* 0x0002d40001057983 */ /* 0x001ea20000100800 */
        /* <DEDUP_REMOVED lines=10> */
[CC--:B------:R-:W-:Y:S02]  /*51320*/  LEA R4, P1, R10.reuse, R3.reuse, 0x1 ;  /* 0x000000030a047211 */ /* 0x0c0fe400078208ff */
[----:B------:R-:W-:Y:S02]  /*51330*/  LEA R11, R27, R10, 0x1 ;  /* 0x0000000a1b0b7211 */ /* 0x000fe400078e08ff */
[----:B------:R-:W-:Y:S02]  /*51340*/  LEA.HI.X.SX32 R5, R10, R0, 0x1, P1 ;  /* 0x000000000a057211 */ /* 0x000fe400008f0eff */
[----:B------:R-:W-:Y:S01]  /*51350*/  LEA R8, P1, R11, R3, 0x1 ;  /* 0x000000030b087211 */ /* 0x000fe200078208ff */
[----:B------:R-:W-:-:S03]  /*51360*/  IMAD R7, R27, 0x2, R11 ;  /* 0x000000021b077824 */ /* 0x000fc600078e020b */
[----:B------:R-:W-:Y:S02]  /*51370*/  LEA.HI.X.SX32 R9, R11, R0, 0x1, P1 ;  /* 0x000000000b097211 */ /* 0x000fe400008f0eff */
[----:B------:R-:W-:Y:S02]  /*51380*/  PRMT R11, R13, 0x7632, R11 ;  /* 0x000076320d0b7816 */ /* 0x000fe4000000000b */
[----:B------:R-:W-:Y:S01]  /*51390*/  PRMT R10, R12, 0x7632, R10 ;  /* 0x000076320c0a7816 */ /* 0x000fe2000000000a */
[----:B------:R-:W-:Y:S04]  /*513a0*/  STL [R1+0x15a8], R2 ;  /* 0x0015a80201007387 */ /* 0x000fe80000100800 */
[----:B------:R-:W3:Y:S01]  /*513b0*/  LDL.LU R13, [R1+0x15c8] ;  /* 0x0015c800010d7983 */ /* 0x000ee20000300800 */
[----:B------:R-:W-:-:S03]  /*513c0*/  PRMT R15, R16, 0x7632, R15 ;  /* 0x00007632100f7816 */ /* 0x000fc6000000000f */
[----:B--2---:R0:W-:Y:S04]  /*513d0*/  STG.E.U16 [R4.64], R6 ;  /* 0x0000000604007986 */ /* 0x0041e8000c101506 */
[----:B------:R1:W-:Y:S01]  /*513e0*/  STG.E.U16 [R8.64], R2 ;  /* 0x0000000208007986 */ /* 0x0003e2000c101506 */
[----:B0-----:R-:W-:Y:S02]  /*513f0*/  LEA R4, P1, R7, R3, 0x1 ;  /* 0x0000000307047211 */ /* 0x001fe400078208ff */
[----:B------:R-:W-:Y:S02]  /*51400*/  LEA R6, R27, R7, 0x1 ;  /* 0x000000071b067211 */ /* 0x000fe400078e08ff */
[----:B------:R-:W-:Y:S02]  /*51410*/  LEA.HI.X.SX32 R5, R7, R0, 0x1, P1 ;  /* 0x0000000007057211 */ /* 0x000fe400008f0eff */
[----:B-1----:R-:W-:Y:S01]  /*51420*/  LEA R8, P1, R6, R3, 0x1 ;  /* 0x0000000306087211 */ /* 0x002fe200078208ff */
[----:B------:R-:W-:-:S03]  /*51430*/  IMAD R7, R27, 0x2, R6 ;  /* 0x000000021b077824 */ /* 0x000fc600078e0206 */
[----:B------:R-:W-:Y:S01]  /*51440*/  LEA.HI.X.SX32 R9, R6, R0, 0x1, P1 ;  /* 0x0000000006097211 */ /* 0x000fe200008f0eff */
[----:B------:R-:W-:Y:S01]  /*51450*/  STG.E.U16 [R4.64], R11 ;  /* 0x0000000b04007986 */ /* 0x000fe2000c101506 */
[----:B------:R-:W-:-:S03]  /*51460*/  LEA R6, P1, R7, R3, 0x1 ;  /* 0x0000000307067211 */ /* 0x000fc600078208ff */
[----:B------:R0:W-:Y:S01]  /*51470*/  STG.E.U16 [R8.64], R10 ;  /* 0x0000000a08007986 */ /* 0x0001e2000c101506 */
[----:B------:R-:W-:Y:S02]  /*51480*/  LEA R12, R27, R7, 0x1 ;  /* 0x000000071b0c7211 */ /* 0x000fe400078e08ff */
[----:B------:R-:W-:Y:S01]  /*51490*/  LEA.HI.X.SX32 R7, R7, R0, 0x1, P1 ;  /* 0x0000000007077211 */ /* 0x000fe200008f0eff */
[----:B0-----:R-:W2:Y:S01]  /*514a0*/  LDL.LU R8, [R1+0x474] ;  /* 0x0004740001087983 */ /* 0x001ea20000300800 */
[----:B------:R-:W-:-:S03]  /*514b0*/  LEA R4, P1, R12, R3, 0x1 ;  /* 0x000000030c047211 */ /* 0x000fc600078208ff */
[----:B------:R-:W3:Y:S01]  /*514c0*/  LDL.LU R9, [R1+0x444] ;  /* 0x0004440001097983 */ /* 0x000ee20000300800 */
[C---:B------:R-:W-:Y:S01]  /*514d0*/  IMAD R11, R27.reuse, 0x2, R12 ;  /* 0x000000021b0b7824 */ /* 0x040fe200078e020c */
[----:B------:R-:W-:Y:S02]  /*514e0*/  LEA.HI.X.SX32 R5, R12, R0, 0x1, P1 ;  /* 0x000000000c057211 */ /* 0x000fe400008f0eff */
[----:B------:R-:W4:Y:S04]  /*514f0*/  LDL.LU R12, [R1+0x464] ;  /* 0x00046400010c7983 */ /* 0x000f280000300800 */
[----:B------:R-:W5:Y:S01]  /*51500*/  LDL.LU R16, [R1+0x15c4] ;  /* 0x0015c40001107983 */ /* 0x000f620000300800 */
[----:B------:R-:W-:Y:S02]  /*51510*/  LEA R10, R27, R11, 0x1 ;  /* 0x0000000b1b0a7211 */ /* 0x000fe400078e08ff */
[----:B--2---:R-:W-:-:S02]  /*51520*/  PRMT R14, R8, 0x7632, R14 ;  /* 0x00007632080e7816 */ /* 0x004fc4000000000e */
[----:B---3--:R-:W-:-:S03]  /*51530*/  PRMT R13, R9, 0x7632, R13 ;  /* 0x00007632090d7816 */ /* 0x008fc6000000000d */
[----:B------:R0:W-:Y:S01]  /*51540*/  STG.E.U16 [R6.64], R14 ;  /* 0x0000000e06007986 */ /* 0x0001e2000c101506 */
[----:B------:R-:W-:-:S03]  /*51550*/  IMAD R8, R27, 0x2, R10 ;  /* 0x000000021b087824 */ /* 0x000fc600078e020a */
[----:B------:R1:W-:Y:S01]  /*51560*/  STG.E.U16 [R4.64], R13 ;  /* 0x0000000d04007986 */ /* 0x0003e2000c101506 */
[----:B0-----:R-:W-:-:S04]  /*51570*/  LEA R6, P1, R11, R3, 0x1 ;  /* 0x000000030b067211 */ /* 0x001fc800078208ff */
[----:B------:R-:W-:Y:S02]  /*51580*/  LEA.HI.X.SX32 R7, R11, R0, 0x1, P1 ;  /* 0x000000000b077211 */ /* 0x000fe400008f0eff */
[----:B----4-:R-:W-:Y:S02]  /*51590*/  PRMT R11, R12, 0x7632, R11 ;  /* 0x000076320c0b7816 */ /* 0x010fe4000000000b */
[----:B-1----:R-:W-:-:S03]  /*515a0*/  LEA R4, P1, R10, R3, 0x1 ;  /* 0x000000030a047211 */ /* 0x002fc600078208ff */
[----:B------:R0:W-:Y:S01]  /*515b0*/  STG.E.U16 [R6.64], R11 ;  /* 0x0000000b06007986 */ /* 0x0001e2000c101506 */
[----:B------:R-:W-:Y:S02]  /*515c0*/  LEA.HI.X.SX32 R5, R10, R0, 0x1, P1 ;  /* 0x000000000a057211 */ /* 0x000fe400008f0eff */
[----:B------:R-:W-:Y:S02]  /*515d0*/  LEA R9, R27, R8, 0x1 ;  /* 0x000000081b097211 */ /* 0x000fe400078e08ff */
[----:B0-----:R-:W-:-:S04]  /*515e0*/  LEA R6, P1, R8, R3, 0x1 ;  /* 0x0000000308067211 */ /* 0x001fc800078208ff */
[----:B------:R-:W-:Y:S02]  /*515f0*/  LEA.HI.X.SX32 R7, R8, R0, 0x1, P1 ;  /* 0x0000000008077211 */ /* 0x000fe400008f0eff */
[----:B------:R-:W2:Y:S01]  /*51600*/  LDL.LU R8, [R1+0x424] ;  /* 0x0004240001087983 */ /* 0x000ea20000300800 */
[----:B-----5:R-:W-:-:S03]  /*51610*/  PRMT R16, R18, 0x7632, R16 ;  /* 0x0000763212107816 */ /* 0x020fc60000000010 */
[----:B------:R-:W3:Y:S01]  /*51620*/  LDL.LU R18, [R1+0x15c0] ;  /* 0x0015c00001127983 */ /* 0x000ee20000300800 */
[----:B------:R-:W-:-:S03]  /*51630*/  IMAD R14, R27, 0x2, R9 ;  /* 0x000000021b0e7824 */ /* 0x000fc600078e0209 */
[----:B------:R0:W-:Y:S02]  /*51640*/  STG.E.U16 [R4.64], R15 ;  /* 0x0000000f04007986 */ /* 0x0001e4000c101506 */
[----:B------:R-:W-:Y:S02]  /*51650*/  LEA R13, R27, R14, 0x1 ;  /* 0x0000000e1b0d7211 */ /* 0x000fe400078e08ff */
[----:B------:R1:W-:Y:S01]  /*51660*/  STG.E.U16 [R6.64], R16 ;  /* 0x0000001006007986 */ /* 0x0003e2000c101506 */
[----:B0-----:R-:W-:-:S04]  /*51670*/  LEA R4, P1, R9, R3, 0x1 ;  /* 0x0000000309047211 */ /* 0x001fc800078208ff */
[----:B------:R-:W-:Y:S02]  /*51680*/  LEA.HI.X.SX32 R5, R9, R0, 0x1, P1 ;  /* 0x0000000009057211 */ /* 0x000fe400008f0eff */
[----:B-1----:R-:W-:-:S04]  /*51690*/  LEA R6, P1, R14, R3, 0x1 ;  /* 0x000000030e067211 */ /* 0x002fc800078208ff */
[----:B------:R-:W-:Y:S02]  /*516a0*/  LEA.HI.X.SX32 R7, R14, R0, 0x1, P1 ;  /* 0x000000000e077211 */ /* 0x000fe400008f0eff */
[----:B------:R-:W-:Y:S02]  /*516b0*/  PRMT R14, R17, 0x7632, R14 ;  /* 0x00007632110e7816 */ /* 0x000fe4000000000e */
[----:B--2---:R-:W-:-:S05]  /*516c0*/  PRMT R15, R8, 0x7632, R15 ;  /* 0x00007632080f7816 */ /* 0x004fca000000000f */
[----:B------:R0:W-:Y:S01]  /*516d0*/  STG.E.U16 [R4.64], R15 ;  /* 0x0000000f04007986 */ /* 0x0001e2000c101506 */
[----:B---3--:R-:W-:Y:S02]  /*516e0*/  PRMT R18, R19, 0x7632, R18 ;  /* 0x0000763213127816 */ /* 0x008fe40000000012 */
[----:B0-----:R-:W-:-:S04]  /*516f0*/  LEA R4, P1, R13, R3, 0x1 ;  /* 0x000000030d047211 */ /* 0x001fc800078208ff */
[----:B------:R-:W-:Y:S01]  /*51700*/  LEA.HI.X.SX32 R5, R13, R0, 0x1, P1 ;  /* 0x000000000d057211 */ /* 0x000fe200008f0eff */
[----:B------:R-:W-:Y:S04]  /*51710*/  STG.E.U16 [R6.64], R18 ;  /* 0x0000001206007986 */ /* 0x000fe8000c101506 */
[----:B------:R0:W-:Y:S04]  /*51720*/  STG.E.U16 [R4.64], R14 ;  /* 0x0000000e04007986 */ /* 0x0001e8000c101506 */
[----:B0-----:R-:W2:Y:S01]  /*51730*/  LDL.LU R14, [R1+0x3f4] ;  /* 0x0003f400010e7983 */ /* 0x001ea20000300800 */
[----:B------:R-:W-:-:S05]  /*51740*/  IMAD R12, R27, 0x2, R13 ;  /* 0x000000021b0c7824 */ /* 0x000fca00078e020d */
[CC--:B------:R-:W-:Y:S02]  /*51750*/  LEA R6, P1, R12.reuse, R3.reuse, 0x1 ;  /* 0x000000030c067211 */ /* 0x0c0fe400078208ff */
[----:B------:R-:W-:Y:S02]  /*51760*/  LEA R11, R27, R12, 0x1 ;  /* 0x0000000c1b0b7211 */ /* 0x000fe400078e08ff */
[-C--:B------:R-:W-:Y:S02]  /*51770*/  LEA.HI.X.SX32 R7, R12, R0.reuse, 0x1, P1 ;  /* 0x000000000c077211 */ /* 0x080fe400008f0eff */
[----:B------:R-:W-:Y:S02]  /*51780*/  LEA R4, P1, R11, R3, 0x1 ;  /* 0x000000030b047211 */ /* 0x000fe400078208ff */
[----:B------:R-:W-:Y:S02]  /*51790*/  PRMT R12, R23, 0x7632, R12 ;  /* 0x00007632170c7816 */ /* 0x000fe4000000000c */
[----:B------:R-:W-:-:S02]  /*517a0*/  LEA.HI.X.SX32 R5, R11, R0, 0x1, P1 ;  /* 0x000000000b057211 */ /* 0x000fc400008f0eff */
[----:B--2---:R-:W-:-:S05]  /*517b0*/  PRMT R13, R14, 0x7632, R13 ;  /* 0x000076320e0d7816 */ /* 0x004fca000000000d */
[----:B------:R-:W-:Y:S04]  /*517c0*/  STG.E.U16 [R6.64], R13 ;  /* 0x0000000d06007986 */ /* 0x000fe8000c101506 */
[----:B------:R0:W-:Y:S04]  /*517d0*/  STG.E.U16 [R4.64], R12 ;  /* 0x0000000c04007986 */ /* 0x0001e8000c101506 */
[----:B0-----:R-:W2:Y:S01]  /*517e0*/  LDL.LU R12, [R1+0x3d4] ;  /* 0x0003d400010c7983 */ /* 0x001ea20000300800 */
[----:B------:R-:W-:-:S05]  /*517f0*/  IMAD R10, R27, 0x2, R11 ;  /* 0x000000021b0a7824 */ /* 0x000fca00078e020b */
[----:B------:R-:W-:-:S04]  /*51800*/  LEA R6, P1, R10, R3, 0x1 ;  /* 0x000000030a067211 */ /* 0x000fc800078208ff */
[----:B------:R-:W-:Y:S02]  /*51810*/  LEA.HI.X.SX32 R7, R10, R0, 0x1, P1 ;  /* 0x000000000a077211 */ /* 0x000fe400008f0eff */
[----:B------:R-:W-:Y:S02]  /*51820*/  LEA R8, R27, R10, 0x1 ;  /* 0x0000000a1b087211 */ /* 0x000fe400078e08ff */
[----:B------:R-:W-:Y:S02]  /*51830*/  PRMT R10, R20, 0x7632, R10 ;  /* 0x00007632140a7816 */ /* 0x000fe4000000000a */
[----:B------:R-:W3:Y:S01]  /*51840*/  LDL.LU R20, [R1+0x15bc] ;  /* 0x0015bc0001147983 */ /* 0x000ee20000300800 */
[----:B--2---:R-:W-:-:S05]  /*51850*/  PRMT R11, R12, 0x7632, R11 ;  /* 0x000076320c0b7816 */ /* 0x004fca000000000b */
[----:B------:R0:W-:Y:S04]  /*51860*/  STG.E.U16 [R6.64], R11 ;  /* 0x0000000b06007986 */ /* 0x0001e8000c101506 */
[----:B0-----:R-:W2:Y:S01]  /*51870*/  LDL.LU R6, [R1+0x394] ;  /* 0x0003940001067983 */ /* 0x001ea20000300800 */
[----:B------:R-:W-:Y:S01]  /*51880*/  IMAD R9, R27, 0x2, R8 ;  /* 0x000000021b097824 */ /* 0x000fe200078e0208 */
[----:B------:R-:W-:-:S04]  /*51890*/  LEA R4, P1, R8, R3, 0x1 ;  /* 0x0000000308047211 */ /* 0x000fc800078208ff */
[-C--:B------:R-:W-:Y:S02]  /*518a0*/  LEA.HI.X.SX32 R5, R8, R0.reuse, 0x1, P1 ;  /* 0x0000000008057211 */ /* 0x080fe400008f0eff */
[----:B------:R-:W-:Y:S02]  /*518b0*/  LEA R8, P1, R9, R3, 0x1 ;  /* 0x0000000309087211 */ /* 0x000fe400078208ff */
[----:B------:R-:W-:Y:S01]  /*518c0*/  LEA R15, R27, R9, 0x1 ;  /* 0x000000091b0f7211 */ /* 0x000fe200078e08ff */
[----:B------:R0:W-:Y:S01]  /*518d0*/  STG.E.U16 [R4.64], R10 ;  /* 0x0000000a04007986 */ /* 0x0001e2000c101506 */
[----:B------:R-:W-:Y:S02]  /*518e0*/  LEA.HI.X.SX32 R9, R9, R0, 0x1, P1 ;  /* 0x0000000009097211 */ /* 0x000fe400008f0eff */
[----:B---3--:R-:W-:Y:S02]  /*518f0*/  PRMT R20, R21, 0x7632, R20 ;  /* 0x0000763215147816 */ /* 0x008fe40000000014 */
[----:B------:R-:W3:Y:S01]  /*51900*/  LDL.LU R21, [R1+0x15b8] ;  /* 0x0015b80001157983 */ /* 0x000ee20000300800 */
[----:B0-----:R-:W-:-:S04]  /*51910*/  LEA R4, P1, R15, R3, 0x1 ;  /* 0x000000030f047211 */ /* 0x001fc800078208ff */
[----:B------:R-:W-:Y:S02]  /*51920*/  LEA.HI.X.SX32 R5, R15, R0, 0x1, P1 ;  /* 0x000000000f057211 */ /* 0x000fe400008f0eff */
[----:B--2---:R-:W-:-:S05]  /*51930*/  PRMT R7, R6, 0x7632, R7 ;  /* 0x0000763206077816 */ /* 0x004fca0000000007 */
[----:B------:R-:W-:Y:S04]  /*51940*/  STG.E.U16 [R8.64], R7 ;  /* 0x0000000708007986 */ /* 0x000fe8000c101506 */
[----:B------:R0:W-:Y:S04]  /*51950*/  STG.E.U16 [R4.64], R20 ;  /* 0x0000001404007986 */ /* 0x0001e8000c101506 */
[----:B0-----:R-:W3:Y:S01]  /*51960*/  LDL.LU R5, [R1+0x3b4] ;  /* 0x0003b40001057983 */ /* 0x001ee20000300800 */
[----:B------:R-:W-:-:S03]  /*51970*/  PRMT R20, R24, 0x7632, R20 ;  /* 0x0000763218147816 */ /* 0x000fc60000000014 */
[----:B------:R-:W2:Y:S01]  /*51980*/  LDL.LU R24, [R1+0x15b4] ;  /* 0x0015b40001187983 */ /* 0x000ea20000300800 */
[----:B------:R-:W-:-:S05]  /*51990*/  IMAD R16, R27, 0x2, R15 ;  /* 0x000000021b107824 */ /* 0x000fca00078e020f */
[----:B------:R-:W-:Y:S02]  /*519a0*/  LEA R17, R27, R16, 0x1 ;  /* 0x000000101b117211 */ /* 0x000fe400078e08ff */
[----:B------:R-:W-:-:S03]  /*519b0*/  LEA R8, P1, R16, R3, 0x1 ;  /* 0x0000000310087211 */ /* 0x000fc600078208ff */
[----:B------:R-:W-:Y:S01]  /*519c0*/  IMAD R19, R27, 0x2, R17 ;  /* 0x000000021b137824 */ /* 0x000fe200078e0211 */
[----:B------:R-:W-:Y:S02]  /*519d0*/  LEA.HI.X.SX32 R9, R16, R0, 0x1, P1 ;  /* 0x0000000010097211 */ /* 0x000fe400008f0eff */
[----:B------:R-:W-:Y:S02]  /*519e0*/  LEA R4, P1, R17, R3, 0x1 ;  /* 0x0000000311047211 */ /* 0x000fe400078208ff */
[----:B------:R-:W-:-:S05]  /*519f0*/  LEA R18, R27, R19, 0x1 ;  /* 0x000000131b127211 */ /* 0x000fca00078e08ff */
[----:B------:R-:W-:-:S05]  /*51a00*/  IMAD R23, R27, 0x2, R18 ;  /* 0x000000021b177824 */ /* 0x000fca00078e0212 */
[----:B------:R-:W-:-:S05]  /*51a10*/  LEA R14, R27, R23, 0x1 ;  /* 0x000000171b0e7211 */ /* 0x000fca00078e08ff */
[----:B------:R-:W-:Y:S01]  /*51a20*/  IMAD R13, R27, 0x2, R14 ;  /* 0x000000021b0d7824 */ /* 0x000fe200078e020e */
[----:B---3--:R-:W-:Y:S02]  /*51a30*/  PRMT R21, R5, 0x7632, R21 ;  /* 0x0000763205157816 */ /* 0x008fe40000000015 */
[----:B------:R-:W-:-:S03]  /*51a40*/  LEA.HI.X.SX32 R5, R17, R0, 0x1, P1 ;  /* 0x0000000011057211 */ /* 0x000fc600008f0eff */
[----:B------:R0:W-:Y:S04]  /*51a50*/  STG.E.U16 [R8.64], R21 ;  /* 0x0000001508007986 */ /* 0x0001e8000c101506 */
[----:B------:R1:W-:Y:S01]  /*51a60*/  STG.E.U16 [R4.64], R20 ;  /* 0x0000001404007986 */ /* 0x0003e2000c101506 */
[----:B0-----:R-:W-:-:S04]  /*51a70*/  LEA R8, P1, R19, R3, 0x1 ;  /* 0x0000000313087211 */ /* 0x001fc800078208ff */
[-C--:B------:R-:W-:Y:S02]  /*51a80*/  LEA.HI.X.SX32 R9, R19, R0.reuse, 0x1, P1 ;  /* 0x0000000013097211 */ /* 0x080fe400008f0eff */
[----:B-1----:R-:W-:Y:S02]  /*51a90*/  LEA R4, P1, R18, R3, 0x1 ;  /* 0x0000000312047211 */ /* 0x002fe400078208ff */
[----:B------:R-:W-:Y:S02]  /*51aa0*/  PRMT R19, R25, 0x7632, R19 ;  /* 0x0000763219137816 */ /* 0x000fe40000000013 */
[----:B--2---:R-:W-:Y:S01]  /*51ab0*/  PRMT R24, R22, 0x7632, R24 ;  /* 0x0000763216187816 */ /* 0x004fe20000000018 */
[----:B------:R-:W2:Y:S01]  /*51ac0*/  LDL.LU R25, [R1+0x15b0] ;  /* 0x0015b00001197983 */ /* 0x000ea20000300800 */
[----:B------:R-:W-:-:S03]  /*51ad0*/  LEA.HI.X.SX32 R5, R18, R0, 0x1, P1 ;  /* 0x0000000012057211 */ /* 0x000fc600008f0eff */
[----:B------:R-:W-:Y:S04]  /*51ae0*/  STG.E.U16 [R8.64], R19 ;  /* 0x0000001308007986 */ /* 0x000fe8000c101506 */
[----:B------:R0:W-:Y:S04]  /*51af0*/  STG.E.U16 [R4.64], R24 ;  /* 0x0000001804007986 */ /* 0x0001e8000c101506 */
[----:B0-----:R-:W2:Y:S01]  /*51b00*/  LDL.LU R24, [R1+0x374] ;  /* 0x0003740001187983 */ /* 0x001ea20000300800 */
[----:B------:R-:W-:-:S05]  /*51b10*/  LEA R12, R27, R13, 0x1 ;  /* 0x0000000d1b0c7211 */ /* 0x000fca00078e08ff */
[----:B------:R-:W-:-:S05]  /*51b20*/  IMAD R11, R27, 0x2, R12 ;  /* 0x000000021b0b7824 */ /* 0x000fca00078e020c */
        /* <DEDUP_REMOVED lines=8> */
[----:B------:R-:W-:Y:S02]  /*51bb0*/  LEA R22, R27, R20, 0x1 ;  /* 0x000000141b167211 */ /* 0x000fe400078e08ff */
[----:B------:R-:W-:-:S03]  /*51bc0*/  LEA R8, P1, R23, R3, 0x1 ;  /* 0x0000000317087211 */ /* 0x000fc600078208ff */
[----:B------:R-:W-:Y:S01]  /*51bd0*/  IMAD R19, R27, 0x2, R22 ;  /* 0x000000021b137824 */ /* 0x000fe200078e0216 */
[----:B------:R-:W-:-:S04]  /*51be0*/  LEA.HI.X.SX32 R9, R23, R0, 0x1, P1 ;  /* 0x0000000017097211 */ /* 0x000fc800008f0eff */
[----:B------:R-:W-:-:S05]  /*51bf0*/  LEA R18, R27, R19, 0x1 ;  /* 0x000000131b127211 */ /* 0x000fca00078e08ff */
[----:B------:R-:W-:Y:S01]  /*51c00*/  STL [R1+0x15a4], R18 ;  /* 0x0015a41201007387 */ /* 0x000fe20000100800 */
[----:B--2---:R-:W-:-:S05]  /*51c10*/  PRMT R25, R24, 0x7632, R25 ;  /* 0x0000763218197816 */ /* 0x004fca0000000019 */
[----:B------:R0:W-:Y:S04]  /*51c20*/  STG.E.U16 [R8.64], R25 ;  /* 0x0000001908007986 */ /* 0x0001e8000c101506 */
[----:B0-----:R-:W2:Y:S01]  /*51c30*/  LDL.LU R25, [R1+0x324] ;  /* 0x0003240001197983 */ /* 0x001ea20000300800 */
[-C--:B------:R-:W-:Y:S01]  /*51c40*/  LEA R4, P1, R14, R3.reuse, 0x1 ;  /* 0x000000030e047211 */ /* 0x080fe200078208ff */
[----:B------:R-:W-:Y:S01]  /*51c50*/  IMAD R24, R27, 0x2, R18 ;  /* 0x000000021b187824 */ /* 0x000fe200078e0212 */
[----:B------:R-:W-:Y:S02]  /*51c60*/  PRMT R23, R28, 0x7632, R23 ;  /* 0x000076321c177816 */ /* 0x000fe40000000017 */
[----:B------:R-:W-:Y:S02]  /*51c70*/  LEA.HI.X.SX32 R5, R14, R0, 0x1, P1 ;  /* 0x000000000e057211 */ /* 0x000fe400008f0eff */
[----:B------:R-:W-:-:S02]  /*51c80*/  LEA R8, P1, R13, R3, 0x1 ;  /* 0x000000030d087211 */ /* 0x000fc400078208ff */
[----:B------:R-:W-:Y:S01]  /*51c90*/  LEA R28, R27, R24, 0x1 ;  /* 0x000000181b1c7211 */ /* 0x000fe200078e08ff */
[----:B------:R0:W-:Y:S01]  /*51ca0*/  STG.E.U16 [R4.64], R23 ;  /* 0x0000001704007986 */ /* 0x0001e2000c101506 */
[----:B------:R-:W-:Y:S02]  /*51cb0*/  LEA.HI.X.SX32 R9, R13, R0, 0x1, P1 ;  /* 0x000000000d097211 */ /* 0x000fe400008f0eff */
[----:B------:R-:W-:Y:S01]  /*51cc0*/  PRMT R13, R26, 0x7632, R13 ;  /* 0x000076321a0d7816 */ /* 0x000fe2000000000d */
[----:B------:R-:W-:Y:S01]  /*51cd0*/  IMAD R27, R27, 0x2, R28 ;  /* 0x000000021b1b7824 */ /* 0x000fe200078e021c */
[----:B0-----:R-:W-:-:S04]  /*51ce0*/  LEA R4, P1, R12, R3, 0x1 ;  /* 0x000000030c047211 */ /* 0x001fc800078208ff */
[----:B------:R-:W-:Y:S02]  /*51cf0*/  LEA.HI.X.SX32 R5, R12, R0, 0x1, P1 ;  /* 0x000000000c057211 */ /* 0x000fe400008f0eff */
[----:B------:R-:W-:Y:S01]  /*51d00*/  LEA R12, P1, R11, R3, 0x1 ;  /* 0x000000030b0c7211 */ /* 0x000fe200078208ff */
[----:B------:R-:W-:Y:S01]  /*51d10*/  STL [R1+0x159c], R27 ;  /* 0x00159c1b01007387 */ /* 0x000fe20000100800 */
[----:B--2---:R-:W-:-:S05]  /*51d20*/  PRMT R14, R25, 0x7632, R14 ;  /* 0x00007632190e7816 */ /* 0x004fca000000000e */
[----:B------:R-:W-:Y:S04]  /*51d30*/  STG.E.U16 [R8.64], R14 ;  /* 0x0000000e08007986 */ /* 0x000fe8000c101506 */
[----:B------:R0:W-:Y:S02]  /*51d40*/  STG.E.U16 [R4.64], R13 ;  /* 0x0000000d04007986 */ /* 0x0001e4000c101506 */
[----:B0-----:R-:W-:Y:S02]  /*51d50*/  LEA.HI.X.SX32 R13, R11, R0, 0x1, P1 ;  /* 0x000000000b0d7211 */ /* 0x001fe400008f0eff */
[----:B------:R-:W2:Y:S01]  /*51d60*/  LDL.LU R11, [R1+0x334] ;  /* 0x00033400010b7983 */ /* 0x000ea20000300800 */
[----:B------:R-:W-:Y:S02]  /*51d70*/  LEA R4, P1, R10, R3, 0x1 ;  /* 0x000000030a047211 */ /* 0x000fe400078208ff */
[----:B------:R-:W-:-:S02]  /*51d80*/  PRMT R14, R29, 0x7632, R14 ;  /* 0x000076321d0e7816 */ /* 0x000fc4000000000e */
[----:B------:R-:W-:Y:S01]  /*51d90*/  LEA.HI.X.SX32 R5, R10, R0, 0x1, P1 ;  /* 0x000000000a057211 */ /* 0x000fe200008f0eff */
[----:B------:R-:W3:Y:S01]  /*51da0*/  LDL.LU R29, [R1+0x15ac] ;  /* 0x0015ac00011d7983 */ /* 0x000ee20000300800 */
[----:B--2---:R-:W-:-:S05]  /*51db0*/  PRMT R8, R11, 0x7632, R8 ;  /* 0x000076320b087816 */ /* 0x004fca0000000008 */
[----:B------:R0:W-:Y:S04]  /*51dc0*/  STG.E.U16 [R12.64], R8 ;  /* 0x000000080c007986 */ /* 0x0001e8000c101506 */
[----:B------:R1:W-:Y:S01]  /*51dd0*/  STG.E.U16 [R4.64], R14 ;  /* 0x0000000e04007986 */ /* 0x0003e2000c101506 */
[----:B0-----:R-:W-:-:S03]  /*51de0*/  LEA R12, P1, R6, R3, 0x1 ;  /* 0x00000003060c7211 */ /* 0x001fc600078208ff */
[----:B-1----:R-:W3:Y:S01]  /*51df0*/  LDL.LU R4, [R1+0x2e4] ;  /* 0x0002e40001047983 */ /* 0x002ee20000300800 */
[----:B------:R-:W-:-:S03]  /*51e00*/  LEA.HI.X.SX32 R13, R6, R0, 0x1, P1 ;  /* 0x00000000060d7211 */ /* 0x000fc600008f0eff */
[----:B------:R-:W2:Y:S01]  /*51e10*/  LDL.LU R6, [R1+0x2f4] ;  /* 0x0002f40001067983 */ /* 0x000ea20000300800 */
[----:B------:R-:W-:-:S04]  /*51e20*/  LEA R14, P1, R15, R3, 0x1 ;  /* 0x000000030f0e7211 */ /* 0x000fc800078208ff */
[----:B------:R-:W-:Y:S02]  /*51e30*/  LEA.HI.X.SX32 R15, R15, R0, 0x1, P1 ;  /* 0x000000000f0f7211 */ /* 0x000fe400008f0eff */
[----:B---3--:R-:W-:Y:S02]  /*51e40*/  PRMT R29, R4, 0x7632, R29 ;  /* 0x00007632041d7816 */ /* 0x008fe4000000001d */
[----:B--2---:R-:W-:-:S05]  /*51e50*/  PRMT R5, R6, 0x7632, R5 ;  /* 0x0000763206057816 */ /* 0x004fca0000000005 */
[----:B------:R-:W-:Y:S04]  /*51e60*/  STG.E.U16 [R12.64], R5 ;  /* 0x000000050c007986 */ /* 0x000fe8000c101506 */
[----:B------:R0:W-:Y:S04]  /*51e70*/  STG.E.U16 [R14.64], R29 ;  /* 0x0000001d0e007986 */ /* 0x0001e8000c101506 */
[----:B0-----:R-:W2:Y:S04]  /*51e80*/  LDL.LU R29, [R1+0x2c4] ;  /* 0x0002c400011d7983 */ /* 0x001ea80000300800 */
[----:B------:R-:W3:Y:S01]  /*51e90*/  LDL.LU R15, [R1+0x2d4] ;  /* 0x0002d400010f7983 */ /* 0x000ee20000300800 */
[----:B------:R-:W-:-:S04]  /*51ea0*/  LEA R12, P1, R7, R3, 0x1 ;  /* 0x00000003070c7211 */ /* 0x000fc800078208ff */
[----:B------:R-:W-:Y:S02]  /*51eb0*/  LEA.HI.X.SX32 R13, R7, R0, 0x1, P1 ;  /* 0x00000000070d7211 */ /* 0x000fe400008f0eff */
[----:B------:R-:W-:Y:S02]  /*51ec0*/  LEA R14, P1, R16, R3, 0x1 ;  /* 0x00000003100e7211 */ /* 0x000fe400078208ff */
[----:B------:R-:W-:-:S05]  /*51ed0*/  MOV R23, c[0x0][0x1c8] ;  /* 0x0000720000177a02 */ /* 0x000fca0000000f00 */
[----:B------:R-:W-:Y:S01]  /*51ee0*/  IMAD R23, R23, 0x2, R27 ;  /* 0x0000000217177824 */ /* 0x000fe200078e021b */
[----:B------:R-:W-:-:S05]  /*51ef0*/  MOV R27, c[0x0][0x1c8] ;  /* 0x00007200001b7a02 */ /* 0x000fca0000000f00 */
[----:B------:R-:W-:-:S05]  /*51f00*/  IMAD R26, R27, 0x2, R23 ;  /* 0x000000021b1a7824 */ /* 0x000fca00078e0217 */
[----:B------:R-:W-:-:S05]  /*51f10*/  LEA R25, R27, R26, 0x1 ;  /* 0x0000001a1b197211 */ /* 0x000fca00078e08ff */
[----:B------:R-:W-:-:S05]  /*51f20*/  IMAD R9, R27, 0x2, R25 ;  /* 0x000000021b097824 */ /* 0x000fca00078e0219 */
[----:B------:R-:W-:Y:S02]  /*51f30*/  LEA R11, R27, R9, 0x1 ;  /* 0x000000091b0b7211 */ /* 0x000fe400078e08ff */
[----:B--2---:R-:W-:Y:S02]  /*51f40*/  PRMT R2, R29, 0x7632, R2 ;  /* 0x000076321d027816 */ /* 0x004fe40000000002 */
[----:B---3--:R-:W-:Y:S02]  /*51f50*/  PRMT R18, R15, 0x7632, R18 ;  /* 0x000076320f127816 */ /* 0x008fe40000000012 */
[----:B------:R-:W-:-:S03]  /*51f60*/  LEA.HI.X.SX32 R15, R16, R0, 0x1, P1 ;  /* 0x00000000100f7211 */ /* 0x000fc600008f0eff */
[----:B------:R-:W-:Y:S04]  /*51f70*/  STG.E.U16 [R12.64], R18 ;  /* 0x000000120c007986 */ /* 0x000fe8000c101506 */
[----:B------:R0:W-:Y:S04]  /*51f80*/  STG.E.U16 [R14.64], R2 ;  /* 0x000000020e007986 */ /* 0x0001e8000c101506 */
[----:B0-----:R-:W2:Y:S04]  /*51f90*/  LDL.LU R2, [R1+0x15a8] ;  /* 0x0015a80001027983 */ /* 0x001ea80000300800 */
[----:B------:R-:W3:Y:S01]  /*51fa0*/  LDL.LU R14, [R1+0x2b4] ;  /* 0x0002b400010e7983 */ /* 0x000ee20000300800 */
        /* <DEDUP_REMOVED lines=10> */
[-C--:B------:R-:W-:Y:S02]  /*52050*/  LEA.HI.X.SX32 R17, R17, R0.reuse, 0x1, P1 ;  /* 0x0000000011117211 */ /* 0x080fe400008f0eff */
[C---:B------:R-:W-:Y:S02]  /*52060*/  LEA R12, P1, R21.reuse, R3, 0x1 ;  /* 0x00000003150c7211 */ /* 0x040fe400078208ff */
[----:B------:R0:W-:Y:S02]  /*52070*/  STL [R1+0x4], R18 ;  /* 0x0000041201007387 */ /* 0x0001e40000100800 */
[----:B------:R-:W-:Y:S02]  /*52080*/  LEA.HI.X.SX32 R13, R21, R0, 0x1, P1 ;  /* 0x00000000150d7211 */ /* 0x000fe400008f0eff */
[----:B0-----:R-:W-:-:S05]  /*52090*/  LEA R18, R27, R18, 0x1 ;  /* 0x000000121b127211 */ /* 0x001fca00078e08ff */
[----:B------:R-:W-:Y:S01]  /*520a0*/  IMAD R21, R27, 0x2, R18 ;  /* 0x000000021b157824 */ /* 0x000fe200078e0212 */
[----:B------:R0:W-:Y:S04]  /*520b0*/  STL [R1+0x24], R18 ;  /* 0x0000241201007387 */ /* 0x0001e80000100800 */
[----:B0-----:R-:W4:Y:S01]  /*520c0*/  LDL.LU R18, [R1+0x15a4] ;  /* 0x0015a40001127983 */ /* 0x001f220000300800 */
[----:B---3--:R-:W-:Y:S02]  /*520d0*/  PRMT R15, R14, 0x7632, R15 ;  /* 0x000076320e0f7816 */ /* 0x008fe4000000000f */
[----:B------:R-:W-:-:S03]  /*520e0*/  LEA R14, P1, R20, R3, 0x1 ;  /* 0x00000003140e7211 */ /* 0x000fc600078208ff */
[----:B------:R2:W-:Y:S02]  /*520f0*/  STG.E.U16 [R16.64], R15 ;  /* 0x0000000f10007986 */ /* 0x0005e4000c101506 */
[----:B--2---:R-:W-:Y:S02]  /*52100*/  PRMT R17, R2, 0x7632, R17 ;  /* 0x0000763202117816 */ /* 0x004fe40000000011 */
[-C--:B------:R-:W-:Y:S02]  /*52110*/  LEA.HI.X.SX32 R15, R20, R0.reuse, 0x1, P1 ;  /* 0x00000000140f7211 */ /* 0x080fe400008f0eff */
[C---:B------:R-:W-:Y:S02]  /*52120*/  LEA R16, P1, R22.reuse, R3, 0x1 ;  /* 0x0000000316107211 */ /* 0x040fe400078208ff */
[C---:B------:R-:W-:Y:S01]  /*52130*/  LEA R2, R27.reuse, R21, 0x1 ;  /* 0x000000151b027211 */ /* 0x040fe200078e08ff */
[----:B------:R0:W-:Y:S04]  /*52140*/  STG.E.U16 [R12.64], R17 ;  /* 0x000000110c007986 */ /* 0x0001e8000c101506 */
[----:B------:R-:W2:Y:S01]  /*52150*/  LDL R20, [R1+0x468] ;  /* 0x0004680001147983 */ /* 0x000ea20000100800 */
[----:B0-----:R-:W-:Y:S01]  /*52160*/  LEA.HI.X.SX32 R17, R22, R0, 0x1, P1 ;  /* 0x0000000016117211 */ /* 0x001fe200008f0eff */
[----:B------:R-:W-:-:S02]  /*52170*/  IMAD R22, R27, 0x2, R2 ;  /* 0x000000021b167824 */ /* 0x000fc400078e0202 */
[----:B------:R-:W3:Y:S04]  /*52180*/  LDL.LU R2, [R1+0x15a0] ;  /* 0x0015a00001027983 */ /* 0x000ee80000300800 */
[----:B------:R-:W5:Y:S01]  /*52190*/  LDL R13, [R1+0x498] ;  /* 0x00049800010d7983 */ /* 0x000f620000100800 */
[-C--:B------:R-:W-:Y:S02]  /*521a0*/  LEA R12, P1, R19, R3.reuse, 0x1 ;  /* 0x00000003130c7211 */ /* 0x080fe400078208ff */
[----:B------:R-:W-:Y:S01]  /*521b0*/  LEA R27, R27, R22, 0x1 ;  /* 0x000000161b1b7211 */ /* 0x000fe200078e08ff */
[----:B-----5:R0:W-:Y:S04]  /*521c0*/  STG.E.U16 [R14.64], R13 ;  /* 0x0000000d0e007986 */ /* 0x0201e8000c101506 */
[----:B0-----:R-:W5:Y:S01]  /*521d0*/  LDL R15, [R1+0x488] ;  /* 0x00048800010f7983 */ /* 0x001f620000100800 */
[----:B------:R-:W-:Y:S01]  /*521e0*/  LEA.HI.X.SX32 R13, R19, R0, 0x1, P1 ;  /* 0x00000000130d7211 */ /* 0x000fe200008f0eff */
[----:B------:R-:W-:Y:S01]  /*521f0*/  IMAD.MOV.U32 R19, RZ, RZ, c[0x0][0x1c8] ;  /* 0x00007200ff137624 */ /* 0x000fe200078e00ff */
[----:B----4-:R-:W-:-:S04]  /*52200*/  LEA R14, P1, R18, R3, 0x1 ;  /* 0x00000003120e7211 */ /* 0x010fc800078208ff */
[C---:B------:R-:W-:Y:S01]  /*52210*/  LEA R27, R19.reuse, R27, 0x1 ;  /* 0x0000001b131b7211 */ /* 0x040fe200078e08ff */
[----:B-----5:R0:W-:Y:S02]  /*52220*/  STG.E.U16 [R16.64], R15 ;  /* 0x0000000f10007986 */ /* 0x0201e4000c101506 */
[----:B0-----:R-:W-:Y:S02]  /*52230*/  LEA.HI.X.SX32 R15, R18, R0, 0x1, P1 ;  /* 0x00000000120f7211 */ /* 0x001fe400008f0eff */
[----:B------:R-:W-:Y:S01]  /*52240*/  IMAD R17, R19, 0x2, R27 ;  /* 0x0000000213117824 */ /* 0x000fe200078e021b */
[----:B------:R-:W4:Y:S04]  /*52250*/  LDL R18, [R1+0x448] ;  /* 0x0004480001127983 */ /* 0x000f280000100800 */
[----:B------:R0:W-:Y:S04]  /*52260*/  STL [R1+0x44], R27 ;  /* 0x0000441b01007387 */ /* 0x0001e80000100800 */
[----:B0-----:R-:W5:Y:S01]  /*52270*/  LDL.LU R27, [R1+0x159c] ;  /* 0x00159c00011b7983 */ /* 0x001f620000300800 */
[----:B------:R-:W-:-:S04]  /*52280*/  LEA R16, P1, R24, R3, 0x1 ;  /* 0x0000000318107211 */ /* 0x000fc800078208ff */
[----:B------:R-:W-:Y:S02]  /*52290*/  LEA.HI.X.SX32 R17, R24, R0, 0x1, P1 ;  /* 0x0000000018117211 */ /* 0x000fe400008f0eff */
[----:B------:R-:W-:-:S05]  /*522a0*/  LEA R24, R19, R22, 0x1 ;  /* 0x0000001613187211 */ /* 0x000fca00078e08ff */
[C---:B------:R-:W-:Y:S01]  /*522b0*/  IMAD R24, R19.reuse, 0x2, R24 ;  /* 0x0000000213187824 */ /* 0x040fe200078e0218 */
[----:B---3--:R0:W-:Y:S04]  /*522c0*/  STG.E.U16 [R12.64], R2 ;  /* 0x000000020c007986 */ /* 0x0081e8000c101506 */
[----:B------:R-:W-:-:S05]  /*522d0*/  LEA R24, R19, R24, 0x1 ;  /* 0x0000001813187211 */ /* 0x000fca00078e08ff */
[----:B0-----:R-:W-:Y:S01]  /*522e0*/  IMAD R2, R19, 0x2, R24 ;  /* 0x0000000213027824 */ /* 0x001fe200078e0218 */
[----:B------:R-:W-:-:S04]  /*522f0*/  LEA R12, P1, R28, R3, 0x1 ;  /* 0x000000031c0c7211 */ /* 0x000fc800078208ff */
[----:B------:R-:W-:Y:S01]  /*52300*/  LEA.HI.X.SX32 R13, R28, R0, 0x1, P1 ;  /* 0x000000001c0d7211 */ /* 0x000fe200008f0eff */
[----:B------:R0:W-:Y:S04]  /*52310*/  STL [R1+0x3c], R2 ;  /* 0x00003c0201007387 */ /* 0x0001e80000100800 */
[----:B------:R-:W3:Y:S01]  /*52320*/  LDL R28, [R1+0x458] ;  /* 0x00045800011c7983 */ /* 0x000ee20000100800 */
[----:B0-----:R-:W-:-:S03]  /*52330*/  LEA R2, R19, R2, 0x1 ;  /* 0x0000000213027211 */ /* 0x001fc600078e08ff */
[----:B----4-:R5:W-:Y:S04]  /*52340*/  STG.E.U16 [R14.64], R18 ;  /* 0x000000120e007986 */ /* 0x010be8000c101506 */
[----:B--2---:R0:W-:Y:S01]  /*52350*/  STG.E.U16 [R16.64], R20 ;  /* 0x0000001410007986 */ /* 0x0041e2000c101506 */
[----:B-----5:R-:W-:Y:S01]  /*52360*/  LEA R14, P1, R27, R3, 0x1 ;  /* 0x000000031b0e7211 */ /* 0x020fe200078208ff */
[----:B------:R-:W-:-:S03]  /*52370*/  IMAD R18, R19, 0x2, R2 ;  /* 0x0000000213127824 */ /* 0x000fc600078e0202 */
[----:B------:R-:W-:Y:S02]  /*52380*/  LEA.HI.X.SX32 R15, R27, R0, 0x1, P1 ;  /* 0x000000001b0f7211 */ /* 0x000fe400008f0eff */
[----:B------:R-:W-:Y:S02]  /*52390*/  MOV R27, c[0x0][0x1c8] ;  /* 0x00007200001b7a02 */ /* 0x000fe40000000f00 */
[----:B0-----:R-:W-:-:S03]  /*523a0*/  LEA R16, P1, R23, R3, 0x1 ;  /* 0x0000000317107211 */ /* 0x001fc600078208ff */
[----:B------:R-:W-:Y:S01]  /*523b0*/  IMAD R20, R27, 0x2, R18 ;  /* 0x000000021b147824 */ /* 0x000fe200078e0212 */
[----:B------:R0:W-:Y:S01]  /*523c0*/  STL [R1+0x50], R18 ;  /* 0x0000501201007387 */ /* 0x0001e20000100800 */
[----:B------:R-:W-:-:S03]  /*523d0*/  LEA.HI.X.SX32 R17, R23, R0, 0x1, P1 ;  /* 0x0000000017117211 */ /* 0x000fc600008f0eff */
[----:B0-----:R-:W2:Y:S04]  /*523e0*/  LDL R18, [R1+0x3e8] ;  /* 0x0003e80001127983 */ /* 0x001ea80000100800 */
[----:B------:R-:W-:Y:S04]  /*523f0*/  STL [R1+0x4c], R20 ;  /* 0x00004c1401007387 */ /* 0x000fe80000100800 */
[----:B------:R-:W4:Y:S04]  /*52400*/  LDL R23, [R1+0x438] ;  /* 0x0004380001177983 */ /* 0x000f280000100800 */
[----:B---3--:R-:W-:Y:S04]  /*52410*/  STG.E.U16 [R12.64], R28 ;  /* 0x0000001c0c007986 */ /* 0x008fe8000c101506 */
[----:B----4-:R0:W-:Y:S04]  /*52420*/  STG.E.U16 [R14.64], R23 ;  /* 0x000000170e007986 */ /* 0x0101e8000c101506 */
[----:B0-----:R-:W3:Y:S01]  /*52430*/  LDL R15, [R1+0x428] ;  /* 0x00042800010f7983 */ /* 0x001ee20000100800 */
[----:B------:R-:W-:-:S04]  /*52440*/  LEA R12, P1, R26, R3, 0x1 ;  /* 0x000000031a0c7211 */ /* 0x000fc800078208ff */
[----:B------:R-:W-:Y:S02]  /*52450*/  LEA.HI.X.SX32 R13, R26, R0, 0x1, P1 ;  /* 0x000000001a0d7211 */ /* 0x000fe400008f0eff */
[----:B------:R-:W-:Y:S01]  /*52460*/  LEA R14, P1, R25, R3, 0x1 ;  /* 0x00000003190e7211 */ /* 0x000fe200078208ff */
[----:B------:R-:W4:Y:S01]  /*52470*/  LDL R26, [R1+0x408] ;  /* 0x00040800011a7983 */ /* 0x000f220000100800 */
[----:B------:R-:W-:-:S03]  /*52480*/  LEA R28, R27, R20, 0x1 ;  /* 0x000000141b1c7211 */ /* 0x000fc600078e08ff */
[----:B------:R-:W5:Y:S04]  /*52490*/  LDL R20, [R1+0x3d8] ;  /* 0x0003d80001147983 */ /* 0x000f680000100800 */
[----:B---3--:R0:W-:Y:S02]  /*524a0*/  STG.E.U16 [R16.64], R15 ;  /* 0x0000000f10007986 */ /* 0x0081e4000c101506 */
[----:B0-----:R-:W-:Y:S02]  /*524b0*/  LEA.HI.X.SX32 R15, R25, R0, 0x1, P1 ;  /* 0x00000000190f7211 */ /* 0x001fe400008f0eff */
[----:B------:R-:W3:Y:S01]  /*524c0*/  LDL R25, [R1+0x418] ;  /* 0x0004180001197983 */ /* 0x000ee20000100800 */
[----:B------:R-:W-:-:S05]  /*524d0*/  IMAD R23, R27, 0x2, R28 ;  /* 0x000000021b177824 */ /* 0x000fca00078e021c */
[----:B------:R-:W-:Y:S02]  /*524e0*/  LEA R23, R27, R23, 0x1 ;  /* 0x000000171b177211 */ /* 0x000fe400078e08ff */
[----:B------:R-:W-:-:S03]  /*524f0*/  LEA R16, P1, R9, R3, 0x1 ;  /* 0x0000000309107211 */ /* 0x000fc600078208ff */
[----:B------:R-:W-:Y:S01]  /*52500*/  IMAD R23, R27, 0x2, R23 ;  /* 0x000000021b177824 */ /* 0x000fe200078e0217 */
[----:B------:R-:W-:Y:S01]  /*52510*/  LEA.HI.X.SX32 R17, R9, R0, 0x1, P1 ;  /* 0x0000000009117211 */ /* 0x000fe200008f0eff */
[----:B---3--:R0:W-:Y:S04]  /*52520*/  STG.E.U16 [R12.64], R25 ;  /* 0x000000190c007986 */ /* 0x0081e8000c101506 */
[----:B0-----:R-:W3:Y:S04]  /*52530*/  LDL R25, [R1+0x398] ;  /* 0x0003980001197983 */ /* 0x001ee80000100800 */
[----:B------:R0:W-:Y:S04]  /*52540*/  STL [R1+0x28], R23 ;  /* 0x0000281701007387 */ /* 0x0001e80000100800 */
[----:B------:R-:W2:Y:S01]  /*52550*/  LDL R9, [R1+0x3f8] ;  /* 0x0003f80001097983 */ /* 0x000ea20000100800 */
[----:B0-----:R-:W-:-:S03]  /*52560*/  LEA R23, R27, R23, 0x1 ;  /* 0x000000171b177211 */ /* 0x001fc600078e08ff */
[----:B----4-:R0:W-:Y:S04]  /*52570*/  STG.E.U16 [R14.64], R26 ;  /* 0x0000001a0e007986 */ /* 0x0101e8000c101506 */
[----:B------:R1:W-:Y:S04]  /*52580*/  STL [R1+0x20], R23 ;  /* 0x0000201701007387 */ /* 0x0003e80000100800 */
[----:B0-----:R-:W4:Y:S01]  /*52590*/  LDL R26, [R1+0x388] ;  /* 0x00038800011a7983 */ /* 0x001f220000100800 */
[----:B-1----:R-:W-:-:S05]  /*525a0*/  IMAD R23, R27, 0x2, R23 ;  /* 0x000000021b177824 */ /* 0x002fca00078e0217 */
[----:B------:R-:W-:Y:S04]  /*525b0*/  STL [R1+0x1c], R23 ;  /* 0x00001c1701007387 */ /* 0x000fe80000100800 */
[----:B--2---:R0:W-:Y:S04]  /*525c0*/  STG.E.U16 [R16.64], R9 ;  /* 0x0000000910007986 */ /* 0x0041e8000c101506 */
[----:B0-----:R-:W2:Y:S01]  /*525d0*/  LDL R17, [R1+0x3c8] ;  /* 0x0003c80001117983 */ /* 0x001ea20000100800 */
[----:B------:R-:W-:Y:S02]  /*525e0*/  LEA R12, P1, R11, R3, 0x1 ;  /* 0x000000030b0c7211 */ /* 0x000fe400078208ff */
[----:B------:R-:W-:-:S02]  /*525f0*/  LEA R23, R27, R23, 0x1 ;  /* 0x000000171b177211 */ /* 0x000fc400078e08ff */
[-C--:B------:R-:W-:Y:S02]  /*52600*/  LEA.HI.X.SX32 R13, R11, R0.reuse, 0x1, P1 ;  /* 0x000000000b0d7211 */ /* 0x080fe400008f0eff */
[CC--:B------:R-:W-:Y:S01]  /*52610*/  LEA R14, P1, R8.reuse, R3.reuse, 0x1 ;  /* 0x00000003080e7211 */ /* 0x0c0fe200078208ff */
[----:B------:R-:W-:Y:S01]  /*52620*/  IMAD R11, R27, 0x2, R23 ;  /* 0x000000021b0b7824 */ /* 0x000fe200078e0217 */
[----:B------:R-:W-:Y:S02]  /*52630*/  STL [R1+0x18], R23 ;  /* 0x0000181701007387 */ /* 0x000fe40000100800 */
[----:B------:R-:W-:Y:S02]  /*52640*/  LEA.HI.X.SX32 R15, R8, R0, 0x1, P1 ;  /* 0x00000000080f7211 */ /* 0x000fe400008f0eff */
[----:B------:R0:W-:Y:S01]  /*52650*/  STL [R1+0x14], R11 ;  /* 0x0000140b01007387 */ /* 0x0001e20000100800 */
[----:B------:R-:W-:-:S03]  /*52660*/  LEA R8, P1, R10, R3, 0x1 ;  /* 0x000000030a087211 */ /* 0x000fc600078208ff */
[----:B------:R1:W-:Y:S01]  /*52670*/  STG.E.U16 [R12.64], R18 ;  /* 0x000000120c007986 */ /* 0x0003e2000c101506 */
[----:B------:R-:W-:Y:S02]  /*52680*/  LEA.HI.X.SX32 R9, R10, R0, 0x1, P1 ;  /* 0x000000000a097211 */ /* 0x000fe400008f0eff */
[----:B0-----:R-:W-:Y:S01]  /*52690*/  LEA R11, R27, R11, 0x1 ;  /* 0x0000000b1b0b7211 */ /* 0x001fe200078e08ff */
[----:B-----5:R0:W-:Y:S01]  /*526a0*/  STG.E.U16 [R14.64], R20 ;  /* 0x000000140e007986 */ /* 0x0201e2000c101506 */
[----:B-1----:R-:W-:-:S03]  /*526b0*/  LEA R12, P1, R6, R3, 0x1 ;  /* 0x00000003060c7211 */ /* 0x002fc600078208ff */
[C---:B0-----:R-:W-:Y:S01]  /*526c0*/  IMAD R20, R27.reuse, 0x2, R11 ;  /* 0x000000021b147824 */ /* 0x041fe200078e020b */
[----:B------:R-:W-:Y:S02]  /*526d0*/  LEA.HI.X.SX32 R13, R6, R0, 0x1, P1 ;  /* 0x00000000060d7211 */ /* 0x000fe400008f0eff */
[C---:B------:R-:W-:Y:S02]  /*526e0*/  LEA R10, P1, R4.reuse, R3, 0x1 ;  /* 0x00000003040a7211 */ /* 0x040fe400078208ff */
[C---:B------:R-:W-:Y:S01]  /*526f0*/  LEA R18, R27.reuse, R20, 0x1 ;  /* 0x000000141b127211 */ /* 0x040fe200078e08ff */
[----:B------:R0:W-:Y:S04]  /*52700*/  STL [R1+0x10], R11 ;  /* 0x0000100b01007387 */ /* 0x0001e80000100800 */
[----:B------:R-:W5:Y:S04]  /*52710*/  LDL R23, [R1+0x368] ;  /* 0x0003680001177983 */ /* 0x000f680000100800 */
[----:B------:R1:W-:Y:S01]  /*52720*/  STL [R1+0x1588], R20 ;  /* 0x0015881401007387 */ /* 0x0003e20000100800 */
[----:B0-----:R-:W-:Y:S01]  /*52730*/  LEA.HI.X.SX32 R11, R4, R0, 0x1, P1 ;  /* 0x00000000040b7211 */ /* 0x001fe200008f0eff */
[----:B------:R-:W-:-:S02]  /*52740*/  IMAD R4, R27, 0x2, R18 ;  /* 0x000000021b047824 */ /* 0x000fc400078e0212 */
[----:B-1----:R-:W5:Y:S04]  /*52750*/  LDL.LU R20, [R1+0x4] ;  /* 0x0000040001147983 */ /* 0x002f680000300800 */
[----:B--2---:R0:W-:Y:S04]  /*52760*/  STG.E.U16 [R8.64], R17 ;  /* 0x0000001108007986 */ /* 0x0041e8000c101506 */
[----:B---3--:R1:W-:Y:S01]  /*52770*/  STG.E.U16 [R12.64], R25 ;  /* 0x000000190c007986 */ /* 0x0083e2000c101506 */
[----:B0-----:R-:W-:-:S03]  /*52780*/  LEA R8, P1, R5, R3, 0x1 ;  /* 0x0000000305087211 */ /* 0x001fc600078208ff */
[----:B------:R-:W2:Y:S04]  /*52790*/  LDL.LU R17, [R1+0x24] ;  /* 0x0000240001117983 */ /* 0x000ea80000300800 */
[----:B-1----:R-:W3:Y:S01]  /*527a0*/  LDL R13, [R1+0x3b8] ;  /* 0x0003b800010d7983 */ /* 0x002ee20000100800 */
[----:B------:R-:W-:Y:S02]  /*527b0*/  LEA.HI.X.SX32 R9, R5, R0, 0x1, P1 ;  /* 0x0000000005097211 */ /* 0x000fe400008f0eff */
[----:B------:R-:W-:Y:S01]  /*527c0*/  LEA R5, R27, R4, 0x1 ;  /* 0x000000041b057211 */ /* 0x000fe200078e08ff */
[----:B----4-:R0:W-:Y:S04]  /*527d0*/  STG.E.U16 [R10.64], R26 ;  /* 0x0000001a0a007986 */ /* 0x0101e8000c101506 */
[----:B------:R-:W4:Y:S04]  /*527e0*/  LDL R16, [R1+0x348] ;  /* 0x0003480001107983 */ /* 0x000f280000100800 */
[----:B------:R-:W2:Y:S04]  /*527f0*/  LDL R25, [R1+0x358] ;  /* 0x0003580001197983 */ /* 0x000ea80000100800 */
[----:B0-----:R-:W2:Y:S04]  /*52800*/  LDL R26, [R1+0x378] ;  /* 0x00037800011a7983 */ /* 0x001ea80000100800 */
[----:B------:R0:W-:Y:S04]  /*52810*/  STL.64 [R1+0x1590], R4 ;  /* 0x0015900401007387 */ /* 0x0001e80000100a00 */
[----:B0-----:R-:W2:Y:S01]  /*52820*/  LDL R4, [R1+0x3a8] ;  /* 0x0003a80001047983 */ /* 0x001ea20000100800 */
[----:B------:R-:W-:Y:S01]  /*52830*/  LEA R14, P1, R7, R3, 0x1 ;  /* 0x00000003070e7211 */ /* 0x000fe200078208ff */
[----:B------:R-:W-:Y:S01]  /*52840*/  IMAD R6, R27, 0x2, R5 ;  /* 0x000000021b067824 */ /* 0x000fe200078e0205 */
[----:B------:R-:W-:-:S02]  /*52850*/  MOV R5, c[0x0][0x1c8] ;  /* 0x0000720000057a02 */ /* 0x000fc40000000f00 */
[----:B------:R-:W-:Y:S02]  /*52860*/  LEA.HI.X.SX32 R15, R7, R0, 0x1, P1 ;  /* 0x00000000070f7211 */ /* 0x000fe400008f0eff */
[----:B------:R-:W-:Y:S01]  /*52870*/  LEA R7, R5, R6, 0x1 ;  /* 0x0000000605077211 */ /* 0x000fe200078e08ff */
[----:B------:R-:W-:Y:S01]  /*52880*/  IMAD R19, R19, 0x2, R29 ;  /* 0x0000000213137824 */ /* 0x000fe200078e021d */
[----:B------:R-:W-:-:S04]  /*52890*/  LEA R10, P1, R29, R3, 0x1 ;  /* 0x000000031d0a7211 */ /* 0x000fc800078208ff */
[-C--:B------:R-:W-:Y:S02]  /*528a0*/  LEA.HI.X.SX32 R11, R29, R0.reuse, 0x1, P1 ;  /* 0x000000001d0b7211 */ /* 0x080fe400008f0eff */
[----:B------:R-:W-:Y:S01]  /*528b0*/  LEA R12, P1, R19, R3, 0x1 ;  /* 0x00000003130c7211 */ /* 0x000fe200078208ff */
[----:B---3--:R0:W-:Y:S02]  /*528c0*/  STG.E.U16 [R8.64], R13 ;  /* 0x0000000d08007986 */ /* 0x0081e4000c101506 */
[----:B0-----:R-:W-:Y:S01]  /*528d0*/  IMAD R8, R5, 0x2, R7 ;  /* 0x0000000205087824 */ /* 0x001fe200078e0207 */
[----:B------:R-:W-:Y:S02]  /*528e0*/  LEA.HI.X.SX32 R13, R19, R0, 0x1, P1 ;  /* 0x00000000130d7211 */ /* 0x000fe400008f0eff */
[----:B------:R-:W3:Y:S02]  /*528f0*/  LDL R19, [R1+0x328] ;  /* 0x0003280001137983 */ /* 0x000ee40000100800 */
[----:B------:R-:W-:-:S02]  /*52900*/  LEA R9, R5, R8, 0x1 ;  /* 0x0000000805097211 */ /* 0x000fc400078e08ff */
[----:B--2---:R0:W-:Y:S04]  /*52910*/  STG.E.U16 [R14.64], R4 ;  /* 0x000000040e007986 */ /* 0x0041e8000c101506 */
[----:B-----5:R1:W-:Y:S04]  /*52920*/  STG.E.U16 [R10.64], R23 ;  /* 0x000000170a007986 */ /* 0x0203e8000c101506 */
[----:B0-----:R-:W2:Y:S01]  /*52930*/  LDL R4, [R1+0x308] ;  /* 0x0003080001047983 */ /* 0x001ea20000100800 */
[----:B------:R-:W-:Y:S01]  /*52940*/  LEA R14, P1, R20, R3, 0x1 ;  /* 0x00000003140e7211 */ /* 0x000fe200078208ff */
[----:B-1----:R-:W-:-:S02]  /*52950*/  IMAD R23, R5, 0x2, R9 ;  /* 0x0000000205177824 */ /* 0x002fc400078e0209 */
[----:B------:R0:W-:Y:S01]  /*52960*/  STL.64 [R1+0x1580], R8 ;  /* 0x0015800801007387 */ /* 0x0001e20000100a00 */
[----:B------:R-:W-:-:S03]  /*52970*/  LEA.HI.X.SX32 R15, R20, R0, 0x1, P1 ;  /* 0x00000000140f7211 */ /* 0x000fc600008f0eff */
[----:B------:R-:W5:Y:S01]  /*52980*/  LDL.LU R20, [R1+0x44] ;  /* 0x0000440001147983 */ /* 0x000f620000300800 */
[----:B0-----:R-:W-:-:S03]  /*52990*/  MOV R9, c[0x0][0x1c8] ;  /* 0x0000720000097a02 */ /* 0x001fc60000000f00 */
[----:B------:R-:W5:Y:S02]  /*529a0*/  LDL R29, [R1+0x318] ;  /* 0x00031800011d7983 */ /* 0x000f640000100800 */
[----:B------:R-:W-:Y:S02]  /*529b0*/  IMAD R8, R9, 0x2, R23 ;  /* 0x0000000209087824 */ /* 0x000fe400078e0217 */
[----:B------:R-:W5:Y:S01]  /*529c0*/  LDL R23, [R1+0x338] ;  /* 0x0003380001177983 */ /* 0x000f620000100800 */
[----:B------:R-:W-:Y:S02]  /*529d0*/  LEA R10, P1, R17, R3, 0x1 ;  /* 0x00000003110a7211 */ /* 0x000fe400078208ff */
[----:B------:R-:W-:Y:S01]  /*529e0*/  LEA R8, R9, R8, 0x1 ;  /* 0x0000000809087211 */ /* 0x000fe200078e08ff */
[----:B----4-:R-:W-:Y:S01]  /*529f0*/  STG.E.U16 [R12.64], R16 ;  /* 0x000000100c007986 */ /* 0x010fe2000c101506 */
[----:B------:R-:W-:-:S03]  /*52a00*/  LEA.HI.X.SX32 R11, R17, R0, 0x1, P1 ;  /* 0x00000000110b7211 */ /* 0x000fc600008f0eff */
[----:B------:R0:W-:Y:S04]  /*52a10*/  STL [R1+0x4], R8 ;  /* 0x0000040801007387 */ /* 0x0001e80000100800 */
[----:B------:R1:W-:Y:S01]  /*52a20*/  STG.E.U16 [R14.64], R26 ;  /* 0x0000001a0e007986 */ /* 0x0003e2000c101506 */
[----:B0-----:R-:W-:-:S03]  /*52a30*/  LEA R8, R9, R8, 0x1 ;  /* 0x0000000809087211 */ /* 0x001fc600078e08ff */
[----:B------:R0:W-:Y:S04]  /*52a40*/  STG.E.U16 [R10.64], R25 ;  /* 0x000000190a007986 */ /* 0x0001e8000c101506 */
[----:B-1----:R-:W4:Y:S04]  /*52a50*/  LDL.LU R26, [R1+0x3c] ;  /* 0x00003c00011a7983 */ /* 0x002f280000300800 */
[----:B------:R1:W-:Y:S04]  /*52a60*/  STL [R1], R8 ;  /* 0x0000000801007387 */ /* 0x0003e80000100800 */
[----:B0-----:R-:W4:Y:S01]  /*52a70*/  LDL R25, [R1+0x2f8] ;  /* 0x0002f80001197983 */ /* 0x001f220000100800 */
[----:B------:R-:W-:Y:S01]  /*52a80*/  LEA R12, P1, R21, R3, 0x1 ;  /* 0x00000003150c7211 */ /* 0x000fe200078208ff */
[----:B------:R-:W-:-:S02]  /*52a90*/  IMAD R27, R27, 0x2, R21 ;  /* 0x000000021b1b7824 */ /* 0x000fc400078e0215 */
[----:B------:R-:W-:Y:S01]  /*52aa0*/  IMAD R10, R9, 0x2, R8 ;  /* 0x00000002090a7824 */ /* 0x000fe200078e0208 */
[----:B------:R-:W-:Y:S02]  /*52ab0*/  LEA.HI.X.SX32 R13, R21, R0, 0x1, P1 ;  /* 0x00000000150d7211 */ /* 0x000fe400008f0eff */
[-C--:B------:R-:W-:Y:S02]  /*52ac0*/  LEA R14, P1, R27, R3.reuse, 0x1 ;  /* 0x000000031b0e7211 */ /* 0x080fe400078208ff */
[----:B------:R-:W-:Y:S02]  /*52ad0*/  LEA R11, R9, R10, 0x1 ;  /* 0x0000000a090b7211 */ /* 0x000fe400078e08ff */
[-C--:B------:R-:W-:Y:S01]  /*52ae0*/  LEA.HI.X.SX32 R15, R27, R0.reuse, 0x1, P1 ;  /* 0x000000001b0f7211 */ /* 0x080fe200008f0eff */
[----:B------:R-:W-:Y:S01]  /*52af0*/  IMAD R5, R5, 0x2, R22 ;  /* 0x0000000205057824 */ /* 0x000fe200078e0216 */
[C---:B------:R-:W-:Y:S01]  /*52b00*/  LEA R16, P1, R22.reuse, R3, 0x1 ;  /* 0x0000000316107211 */ /* 0x040fe200078208ff */
[----:B------:R-:W4:Y:S03]  /*52b10*/  LDL R27, [R1+0x2e8] ;  /* 0x0002e800011b7983 */ /* 0x000f260000100800 */
[----:B------:R-:W-:Y:S01]  /*52b20*/  LEA.HI.X.SX32 R17, R22, R0, 0x1, P1 ;  /* 0x0000000016117211 */ /* 0x000fe200008f0eff */
[----:B-1----:R-:W4:Y:S04]  /*52b30*/  LDL.LU R8, [R1+0x50] ;  /* 0x0000500001087983 */ /* 0x002f280000300800 */
[----:B------:R-:W-:Y:S04]  /*52b40*/  STL.64 [R1+0x1578], R10 ;  /* 0x0015780a01007387 */ /* 0x000fe80000100a00 */
[----:B---3--:R0:W-:Y:S02]  /*52b50*/  STG.E.U16 [R12.64], R19 ;  /* 0x000000130c007986 */ /* 0x0081e4000c101506 */
[----:B0-----:R-:W-:-:S02]  /*52b60*/  LEA R19, R9, R11, 0x1 ;  /* 0x0000000b09137211 */ /* 0x001fc400078e08ff */
[-C--:B------:R-:W-:Y:S01]  /*52b70*/  LEA R12, P1, R5, R3.reuse, 0x1 ;  /* 0x00000003050c7211 */ /* 0x080fe200078208ff */
[----:B------:R-:W3:Y:S02]  /*52b80*/  LDL R11, [R1+0x2d8] ;  /* 0x0002d800010b7983 */ /* 0x000ee40000100800 */
[----:B------:R-:W-:Y:S01]  /*52b90*/  IMAD R21, R9, 0x2, R19 ;  /* 0x0000000209157824 */ /* 0x000fe200078e0213 */
[----:B------:R-:W-:Y:S01]  /*52ba0*/  LEA.HI.X.SX32 R13, R5, R0, 0x1, P1 ;  /* 0x00000000050d7211 */ /* 0x000fe200008f0eff */
[----:B--2---:R0:W-:Y:S04]  /*52bb0*/  STG.E.U16 [R14.64], R4 ;  /* 0x000000040e007986 */ /* 0x0041e8000c101506 */
[----:B0-----:R-:W2:Y:S01]  /*52bc0*/  LDL R4, [R1+0x2c8] ;  /* 0x0002c80001047983 */ /* 0x001ea20000100800 */
[----:B-----5:R-:W-:-:S03]  /*52bd0*/  LEA R14, P1, R20, R3, 0x1 ;  /* 0x00000003140e7211 */ /* 0x020fc600078208ff */
[----:B------:R-:W5:Y:S01]  /*52be0*/  LDL.LU R5, [R1+0x7c8] ;  /* 0x0007c80001057983 */ /* 0x000f620000300800 */
[----:B------:R-:W-:-:S03]  /*52bf0*/  LEA.HI.X.SX32 R15, R20, R0, 0x1, P1 ;  /* 0x00000000140f7211 */ /* 0x000fc600008f0eff */
[----:B------:R-:W5:Y:S04]  /*52c00*/  LDL.LU R20, [R1+0x4c] ;  /* 0x00004c0001147983 */ /* 0x000f680000300800 */
[----:B------:R0:W-:Y:S04]  /*52c10*/  STG.E.U16 [R16.64], R23 ;  /* 0x0000001710007986 */ /* 0x0001e8000c101506 */
[----:B------:R1:W-:Y:S01]  /*52c20*/  STG.E.U16 [R12.64], R29 ;  /* 0x0000001d0c007986 */ /* 0x0003e2000c101506 */
[C---:B0-----:R-:W-:Y:S02]  /*52c30*/  LEA R23, R9.reuse, R21, 0x1 ;  /* 0x0000001509177211 */ /* 0x041fe400078e08ff */
[C---:B------:R-:W-:Y:S01]  /*52c40*/  LEA R16, P1, R24.reuse, R3, 0x1 ;  /* 0x0000000318107211 */ /* 0x040fe200078208ff */
[----:B-1----:R-:W5:Y:S02]  /*52c50*/  LDL R29, [R1+0x2b8] ;  /* 0x0002b800011d7983 */ /* 0x002f640000100800 */
[----:B------:R-:W-:Y:S01]  /*52c60*/  IMAD R22, R9, 0x2, R23 ;  /* 0x0000000209167824 */ /* 0x000fe200078e0217 */
[----:B------:R-:W-:-:S04]  /*52c70*/  LEA.HI.X.SX32 R17, R24, R0, 0x1, P1 ;  /* 0x0000000018117211 */ /* 0x000fc800008f0eff */
[----:B------:R0:W-:Y:S01]  /*52c80*/  STL.64 [R1+0x1570], R22 ;  /* 0x0015701601007387 */ /* 0x0001e20000100a00 */
[----:B------:R-:W-:Y:S02]  /*52c90*/  LEA R24, R9, R22, 0x1 ;  /* 0x0000001609187211 */ /* 0x000fe400078e08ff */
[----:B----4-:R-:W-:-:S04]  /*52ca0*/  LEA R12, P1, R26, R3, 0x1 ;  /* 0x000000031a0c7211 */ /* 0x010fc800078208ff */
[----:B------:R-:W-:Y:S01]  /*52cb0*/  LEA.HI.X.SX32 R13, R26, R0, 0x1, P1 ;  /* 0x000000001a0d7211 */ /* 0x000fe200008f0eff */
[----:B0-----:R-:W-:Y:S01]  /*52cc0*/  IMAD.MOV.U32 R23, RZ, RZ, c[0x0][0x1c8] ;  /* 0x00007200ff177624 */ /* 0x001fe200078e00ff */
[----:B------:R0:W-:Y:S04]  /*52cd0*/  STG.E.U16 [R14.64], R25 ;  /* 0x000000190e007986 */ /* 0x0001e8000c101506 */
[----:B0-----:R-:W-:Y:S02]  /*52ce0*/  LEA R25, R23, R24, 0x1 ;  /* 0x0000001817197211 */ /* 0x001fe400078e08ff */
[----:B------:R-:W-:-:S03]  /*52cf0*/  LEA R14, P1, R2, R3, 0x1 ;  /* 0x00000003020e7211 */ /* 0x000fc600078208ff */
[----:B------:R-:W-:Y:S01]  /*52d00*/  STL.64 [R1+0x1568], R24 ;  /* 0x0015681801007387 */ /* 0x000fe20000100a00 */
[----:B------:R-:W-:-:S03]  /*52d10*/  LEA.HI.X.SX32 R15, R2, R0, 0x1, P1 ;  /* 0x00000000020f7211 */ /* 0x000fc600008f0eff */
[----:B------:R-:W4:Y:S04]  /*52d20*/  LDL.LU R2, [R1+0x1598] ;  /* 0x0015980001027983 */ /* 0x000f280000300800 */
[----:B------:R0:W-:Y:S01]  /*52d30*/  STG.E.U16 [R16.64], R27 ;  /* 0x0000001b10007986 */ /* 0x0001e2000c101506 */
[----:B------:R-:W-:Y:S01]  /*52d40*/  IMAD R26, R23, 0x2, R25 ;  /* 0x00000002171a7824 */ /* 0x000fe200078e0219 */
[----:B0-----:R-:W-:-:S04]  /*52d50*/  LEA R16, P1, R8, R3, 0x1 ;  /* 0x0000000308107211 */ /* 0x001fc800078208ff */
[----:B------:R-:W-:Y:S02]  /*52d60*/  LEA.HI.X.SX32 R17, R8, R0, 0x1, P1 ;  /* 0x0000000008117211 */ /* 0x000fe400008f0eff */
[----:B------:R-:W-:Y:S01]  /*52d70*/  LEA R27, R23, R26, 0x1 ;  /* 0x0000001a171b7211 */ /* 0x000fe200078e08ff */
[----:B---3--:R-:W-:Y:S04]  /*52d80*/  STG.E.U16 [R12.64], R11 ;  /* 0x0000000b0c007986 */ /* 0x008fe8000c101506 */
[----:B--2---:R5:W-:Y:S02]  /*52d90*/  STG.E.U16 [R14.64], R4 ;  /* 0x000000040e007986 */ /* 0x004be4000c101506 */
[----:B-----5:R-:W-:Y:S02]  /*52da0*/  FSEL R4, R5, -INF , P2 ;  /* 0xff80000005047808 */ /* 0x020fe40001000000 */
[----:B------:R-:W2:Y:S04]  /*52db0*/  LDL.LU R14, [R1+0x1c] ;  /* 0x00001c00010e7983 */ /* 0x000ea80000300800 */
[----:B------:R-:W3:Y:S04]  /*52dc0*/  LDL.LU R15, [R1+0x18] ;  /* 0x00001800010f7983 */ /* 0x000ee80000300800 */
[----:B------:R-:W5:Y:S04]  /*52dd0*/  LDL.LU R24, [R1+0x14] ;  /* 0x0000140001187983 */ /* 0x000f680000300800 */
[----:B------:R-:W2:Y:S04]  /*52de0*/  LDL.LU R22, [R1+0x10] ;  /* 0x0000100001167983 */ /* 0x000ea80000300800 */
[----:B------:R-:W-:Y:S04]  /*52df0*/  STL [R1+0x2a4], R4 ;  /* 0x0002a40401007387 */ /* 0x000fe80000100800 */
[----:B------:R0:W-:Y:S01]  /*52e00*/  STG.E.U16 [R16.64], R29 ;  /* 0x0000001d10007986 */ /* 0x0001e2000c101506 */
[----:B------:R-:W-:-:S03]  /*52e10*/  IMAD R12, R23, 0x2, R27 ;  /* 0x00000002170c7824 */ /* 0x000fc600078e021b */
[----:B0-----:R-:W2:Y:S01]  /*52e20*/  LDL.LU R17, [R1+0x28] ;  /* 0x0000280001117983 */ /* 0x001ea20000300800 */
[----:B------:R-:W-:-:S03]  /*52e30*/  LEA R4, P1, R20, R3, 0x1 ;  /* 0x0000000314047211 */ /* 0x000fc600078208ff */
[----:B------:R-:W3:Y:S01]  /*52e40*/  LDL.LU R16, [R1+0x20] ;  /* 0x0000200001107983 */ /* 0x000ee20000300800 */
[-C--:B------:R-:W-:Y:S02]  /*52e50*/  LEA R10, P2, R28, R3.reuse, 0x1 ;  /* 0x000000031c0a7211 */ /* 0x080fe400078408ff */
[C---:B------:R-:W-:Y:S02]  /*52e60*/  LEA R13, R9.reuse, R28, 0x1 ;  /* 0x0000001c090d7211 */ /* 0x040fe400078e08ff */
[-C--:B------:R-:W-:Y:S01]  /*52e70*/  LEA.HI.X.SX32 R5, R20, R0.reuse, 0x1, P1 ;  /* 0x0000000014057211 */ /* 0x080fe200008f0eff */
[----:B------:R-:W-:Y:S01]  /*52e80*/  IMAD R20, R9, 0x2, R28 ;  /* 0x0000000209147824 */ /* 0x000fe200078e021c */
[----:B------:R-:W-:Y:S02]  /*52e90*/  LEA R8, P1, R13, R3, 0x1 ;  /* 0x000000030d087211 */ /* 0x000fe400078208ff */
[----:B------:R-:W-:Y:S01]  /*52ea0*/  LEA.HI.X.SX32 R11, R28, R0, 0x1, P2 ;  /* 0x000000001c0b7211 */ /* 0x000fe200010f0eff */
[----:B------:R0:W-:Y:S01]  /*52eb0*/  STL.64 [R1+0x298], R4 ;  /* 0x0002980401007387 */ /* 0x0001e20000100a00 */
[----:B------:R-:W-:-:S02]  /*52ec0*/  LEA R20, R9, R20, 0x1 ;  /* 0x0000001409147211 */ /* 0x000fc400078e08ff */
[C---:B----4-:R-:W-:Y:S02]  /*52ed0*/  LOP3.LUT P5, RZ, R2.reuse, 0x20000, RZ, 0xc0, !PT ;  /* 0x0002000002ff7812 */ /* 0x050fe400078ac0ff */
[C---:B------:R-:W-:Y:S01]  /*52ee0*/  LOP3.LUT P6, RZ, R2.reuse, 0x40000, RZ, 0xc0, !PT ;  /* 0x0004000002ff7812 */ /* 0x040fe200078cc0ff */
[----:B0-----:R-:W4:Y:S01]  /*52ef0*/  LDL.LU.64 R4, [R1+0x1590] ;  /* 0x0015900001047983 */ /* 0x001f220000300a00 */
[C---:B------:R-:W-:Y:S02]  /*52f00*/  LOP3.LUT P4, RZ, R2.reuse, 0x4000, RZ, 0xc0, !PT ;  /* 0x0000400002ff7812 */ /* 0x040fe4000788c0ff */
[----:B------:R-:W-:Y:S02]  /*52f10*/  LOP3.LUT P3, RZ, R2, 0x8000, RZ, 0xc0, !PT ;  /* 0x0000800002ff7812 */ /* 0x000fe4000786c0ff */
[----:B------:R-:W-:Y:S01]  /*52f20*/  LEA R2, R23, R12, 0x1 ;  /* 0x0000000c17027211 */ /* 0x000fe200078e08ff */
[----:B------:R0:W-:Y:S01]  /*52f30*/  STL.64 [R1+0x290], R10 ;  /* 0x0002900a01007387 */ /* 0x0001e20000100a00 */
[----:B------:R-:W-:-:S03]  /*52f40*/  LEA.HI.X.SX32 R9, R13, R0, 0x1, P1 ;  /* 0x000000000d097211 */ /* 0x000fc600008f0eff */
[----:B------:R-:W-:-:S04]  /*52f50*/  IMAD R29, R23, 0x2, R2 ;  /* 0x00000002171d7824 */ /* 0x000fc800078e0202 */
[----:B------:R-:W-:Y:S01]  /*52f60*/  IMAD R28, R23, 0x2, R29 ;  /* 0x00000002171c7824 */ /* 0x000fe200078e021d */
[----:B------:R2:W-:Y:S01]  /*52f70*/  STL.64 [R1+0x288], R8 ;  /* 0x0002880801007387 */ /* 0x0005e20000100a00 */
[----:B0-----:R-:W-:-:S03]  /*52f80*/  LEA R10, P2, R20, R3, 0x1 ;  /* 0x00000003140a7211 */ /* 0x001fc600078408ff */
[----:B------:R-:W-:Y:S01]  /*52f90*/  STL.64 [R1+0x1560], R28 ;  /* 0x0015601c01007387 */ /* 0x000fe20000100a00 */
[----:B------:R-:W-:-:S03]  /*52fa0*/  LEA.HI.X.SX32 R11, R20, R0, 0x1, P2 ;  /* 0x00000000140b7211 */ /* 0x000fc600010f0eff */
[----:B------:R-:W4:Y:S04]  /*52fb0*/  LDL.LU R20, [R1+0x1588] ;  /* 0x0015880001147983 */ /* 0x000f280000300800 */
[----:B------:R3:W-:Y:S01]  /*52fc0*/  STL.64 [R1+0x280], R10 ;  /* 0x0002800a01007387 */ /* 0x0007e20000100a00 */
[----:B------:R-:W-:Y:S02]  /*52fd0*/  LEA R13, R23, R28, 0x1 ;  /* 0x0000001c170d7211 */ /* 0x000fe400078e08ff */
[----:B--2---:R-:W-:-:S04]  /*52fe0*/  LEA R8, P1, R17, R3, 0x1 ;  /* 0x0000000311087211 */ /* 0x004fc800078208ff */
[----:B------:R-:W-:Y:S02]  /*52ff0*/  LEA.HI.X.SX32 R9, R17, R0, 0x1, P1 ;  /* 0x0000000011097211 */ /* 0x000fe400008f0eff */
[----:B---3--:R-:W-:-:S03]  /*53000*/  LEA R10, P2, R16, R3, 0x1 ;  /* 0x00000003100a7211 */ /* 0x008fc600078408ff */
[----:B------:R0:W-:Y:S01]  /*53010*/  STL.64 [R1+0x278], R8 ;  /* 0x0002780801007387 */ /* 0x0001e20000100a00 */
[----:B------:R-:W-:Y:S02]  /*53020*/  LEA.HI.X.SX32 R11, R16, R0, 0x1, P2 ;  /* 0x00000000100b7211 */ /* 0x000fe400010f0eff */
[----:B0-----:R-:W-:-:S03]  /*53030*/  LEA R8, P1, R14, R3, 0x1 ;  /* 0x000000030e087211 */ /* 0x001fc600078208ff */
[----:B------:R0:W-:Y:S01]  /*53040*/  STL.64 [R1+0x270], R10 ;  /* 0x0002700a01007387 */ /* 0x0001e20000100a00 */
[----:B------:R-:W-:-:S05]  /*53050*/  LEA.HI.X.SX32 R9, R14, R0, 0x1, P1 ;  /* 0x000000000e097211 */ /* 0x000fca00008f0eff */
[----:B------:R5:W-:Y:S01]  /*53060*/  STL.64 [R1+0x268], R8 ;  /* 0x0002680801007387 */ /* 0x000be20000100a00 */
[----:B0-----:R-:W-:-:S04]  /*53070*/  LEA R10, P2, R15, R3, 0x1 ;  /* 0x000000030f0a7211 */ /* 0x001fc800078408ff */
[----:B------:R-:W-:Y:S02]  /*53080*/  LEA.HI.X.SX32 R11, R15, R0, 0x1, P2 ;  /* 0x000000000f0b7211 */ /* 0x000fe400010f0eff */
[----:B-----5:R-:W-:-:S03]  /*53090*/  LEA R8, P1, R24, R3, 0x1 ;  /* 0x0000000318087211 */ /* 0x020fc600078208ff */
[----:B------:R0:W-:Y:S01]  /*530a0*/  STL.64 [R1+0x260], R10 ;  /* 0x0002600a01007387 */ /* 0x0001e20000100a00 */
[----:B------:R-:W-:-:S03]  /*530b0*/  LEA.HI.X.SX32 R9, R24, R0, 0x1, P1 ;  /* 0x0000000018097211 */ /* 0x000fc600008f0eff */
[----:B------:R-:W2:Y:S04]  /*530c0*/  LDL.LU R28, [R1] ;  /* 0x00000000011c7983 */ /* 0x000ea80000300800 */
[----:B------:R4:W-:Y:S01]  /*530d0*/  STL.64 [R1+0x258], R8 ;  /* 0x0002580801007387 */ /* 0x0009e20000100a00 */
[----:B0-----:R-:W-:-:S04]  /*530e0*/  LEA R10, P2, R22, R3, 0x1 ;  /* 0x00000003160a7211 */ /* 0x001fc800078408ff */
[----:B------:R-:W-:Y:S02]  /*530f0*/  LEA.HI.X.SX32 R11, R22, R0, 0x1, P2 ;  /* 0x00000000160b7211 */ /* 0x000fe400010f0eff */
[----:B----4-:R-:W-:-:S04]  /*53100*/  LEA R8, P1, R20, R3, 0x1 ;  /* 0x0000000314087211 */ /* 0x010fc800078208ff */
[-C--:B------:R-:W-:Y:S01]  /*53110*/  LEA.HI.X.SX32 R9, R20, R0.reuse, 0x1, P1 ;  /* 0x0000000014097211 */ /* 0x080fe200008f0eff */
[----:B------:R0:W-:Y:S04]  /*53120*/  STL.64 [R1+0x250], R10 ;  /* 0x0002500a01007387 */ /* 0x0001e80000100a00 */
[----:B------:R1:W-:Y:S01]  /*53130*/  STL.64 [R1+0x248], R8 ;  /* 0x0002480801007387 */ /* 0x0003e20000100a00 */
[-C--:B0-----:R-:W-:Y:S02]  /*53140*/  LEA R10, P2, R18, R3.reuse, 0x1 ;  /* 0x00000003120a7211 */ /* 0x081fe400078408ff */
[----:B-1----:R-:W-:Y:S02]  /*53150*/  LEA R8, P1, R4, R3, 0x1 ;  /* 0x0000000304087211 */ /* 0x002fe400078208ff */
[----:B------:R-:W-:-:S02]  /*53160*/  LEA.HI.X.SX32 R11, R18, R0, 0x1, P2 ;  /* 0x00000000120b7211 */ /* 0x000fc400010f0eff */
[----:B------:R-:W-:-:S03]  /*53170*/  LEA.HI.X.SX32 R9, R4, R0, 0x1, P1 ;  /* 0x0000000004097211 */ /* 0x000fc600008f0eff */
[----:B------:R0:W-:Y:S04]  /*53180*/  STL.64 [R1+0x240], R10 ;  /* 0x0002400a01007387 */ /* 0x0001e80000100a00 */
[----:B------:R1:W-:Y:S01]  /*53190*/  STL.64 [R1+0x238], R8 ;  /* 0x0002380801007387 */ /* 0x0003e20000100a00 */
[CC--:B0-----:R-:W-:Y:S02]  /*531a0*/  LEA R10, P2, R5.reuse, R3.reuse, 0x1 ;  /* 0x00000003050a7211 */ /* 0x0c1fe400078408ff */
[C---:B-1----:R-:W-:Y:S02]  /*531b0*/  LEA R8, P1, R6.reuse, R3, 0x1 ;  /* 0x0000000306087211 */ /* 0x042fe400078208ff */
[-C--:B------:R-:W-:Y:S02]  /*531c0*/  LEA.HI.X.SX32 R11, R5, R0.reuse, 0x1, P2 ;  /* 0x00000000050b7211 */ /* 0x080fe400010f0eff */
[----:B------:R-:W-:-:S03]  /*531d0*/  LEA.HI.X.SX32 R9, R6, R0, 0x1, P1 ;  /* 0x0000000006097211 */ /* 0x000fc600008f0eff */
[----:B------:R-:W-:Y:S04]  /*531e0*/  STL.64 [R1+0x230], R10 ;  /* 0x0002300a01007387 */ /* 0x000fe80000100a00 */
[----:B------:R0:W-:Y:S04]  /*531f0*/  STL.64 [R1+0x228], R8 ;  /* 0x0002280801007387 */ /* 0x0001e80000100a00 */
[----:B0-----:R-:W3:Y:S01]  /*53200*/  LDL.LU.64 R8, [R1+0x1580] ;  /* 0x0015800001087983 */ /* 0x001ee20000300a00 */
[----:B------:R-:W-:-:S04]  /*53210*/  LEA R10, P2, R7, R3, 0x1 ;  /* 0x00000003070a7211 */ /* 0x000fc800078408ff */
[----:B------:R-:W-:Y:S01]  /*53220*/  LEA.HI.X.SX32 R11, R7, R0, 0x1, P2 ;  /* 0x00000000070b7211 */ /* 0x000fe200010f0eff */
[----:B------:R-:W-:-:S04]  /*53230*/  IMAD.MOV.U32 R7, RZ, RZ, R25 ;  /* 0x000000ffff077224 */ /* 0x000fc800078e0019 */
[----:B------:R0:W-:Y:S04]  /*53240*/  STL.64 [R1+0x220], R10 ;  /* 0x0002200a01007387 */ /* 0x0001e80000100a00 */
[----:B0-----:R-:W4:Y:S01]  /*53250*/  LDL.LU.64 R10, [R1+0x1578] ;  /* 0x00157800010a7983 */ /* 0x001f220000300a00 */
[----:B---3--:R-:W-:-:S04]  /*53260*/  LEA R24, P1, R8, R3, 0x1 ;  /* 0x0000000308187211 */ /* 0x008fc800078208ff */
[----:B------:R-:W-:Y:S01]  /*53270*/  LEA.HI.X.SX32 R7, R8, R0, 0x1, P1 ;  /* 0x0000000008077211 */ /* 0x000fe200008f0eff */
[----:B------:R0:W-:Y:S01]  /*53280*/  STL [R1+0x218], R24 ;  /* 0x0002181801007387 */ /* 0x0001e20000100800 */
[----:B------:R-:W-:Y:S02]  /*53290*/  MOV R6, R24 ;  /* 0x0000001800067202 */ /* 0x000fe40000000f00 */
[----:B------:R-:W-:Y:S01]  /*532a0*/  LEA R8, R23, R9, 0x1 ;  /* 0x0000000917087211 */ /* 0x000fe200078e08ff */
[----:B------:R1:W-:Y:S01]  /*532b0*/  STL [R1+0x21c], R7 ;  /* 0x00021c0701007387 */ /* 0x0003e20000100800 */
[----:B0-----:R-:W-:Y:S02]  /*532c0*/  LEA R24, P2, R9, R3, 0x1 ;  /* 0x0000000309187211 */ /* 0x001fe400078408ff */
[----:B-1----:R-:W-:Y:S02]  /*532d0*/  LEA R7, R23, R9, 0x1 ;  /* 0x0000000917077211 */ /* 0x002fe400078e08ff */
[----:B------:R-:W-:-:S02]  /*532e0*/  LEA.HI.X.SX32 R25, R9, R0, 0x1, P2 ;  /* 0x0000000009197211 */ /* 0x000fc400010f0eff */
[----:B------:R-:W3:Y:S01]  /*532f0*/  LDL.LU R9, [R1+0x4] ;  /* 0x0000040001097983 */ /* 0x000ee20000300800 */
[----:B------:R-:W-:Y:S01]  /*53300*/  IMAD R8, R23, 0x2, R8 ;  /* 0x0000000217087824 */ /* 0x000fe200078e0208 */
[----:B------:R-:W-:Y:S02]  /*53310*/  LEA R22, P1, R7, R3, 0x1 ;  /* 0x0000000307167211 */ /* 0x000fe400078208ff */
[----:B------:R-:W-:-:S04]  /*53320*/  MOV R23, R7 ;  /* 0x0000000700177202 */ /* 0x000fc80000000f00 */
[----:B------:R-:W-:Y:S01]  /*53330*/  LEA.HI.X.SX32 R23, R23, R0, 0x1, P1 ;  /* 0x0000000017177211 */ /* 0x000fe200008f0eff */
[----:B------:R0:W-:Y:S04]  /*53340*/  STL.64 [R1+0x210], R24 ;  /* 0x0002101801007387 */ /* 0x0001e80000100a00 */
[----:B------:R-:W-:Y:S01]  /*53350*/  STL.64 [R1+0x208], R22 ;  /* 0x0002081601007387 */ /* 0x000fe20000100a00 */
[----:B0-----:R-:W-:-:S04]  /*53360*/  LEA R24, P2, R8, R3, 0x1 ;  /* 0x0000000308187211 */ /* 0x001fc800078408ff */
[----:B------:R-:W-:-:S05]  /*53370*/  LEA.HI.X.SX32 R25, R8, R0, 0x1, P2 ;  /* 0x0000000008197211 */ /* 0x000fca00010f0eff */
[----:B------:R2:W-:Y:S02]  /*53380*/  STL.64 [R1+0x200], R24 ;  /* 0x0002001801007387 */ /* 0x0005e40000100a00 */
[----:B--2---:R-:W-:-:S04]  /*53390*/  LEA R24, P2, R28, R3, 0x1 ;  /* 0x000000031c187211 */ /* 0x004fc800078408ff */
[----:B------:R-:W-:Y:S01]  /*533a0*/  LEA.HI.X.SX32 R25, R28, R0, 0x1, P2 ;  /* 0x000000001c197211 */ /* 0x000fe200010f0eff */
[----:B------:R-:W-:-:S05]  /*533b0*/  IMAD.MOV.U32 R29, RZ, RZ, c[0x0][0x1c8] ;  /* 0x00007200ff1d7624 */ /* 0x000fca00078e00ff */
[----:B------:R-:W-:-:S05]  /*533c0*/  LEA R17, R29, R13, 0x1 ;  /* 0x0000000d1d117211 */ /* 0x000fca00078e08ff */
[----:B------:R-:W-:Y:S01]  /*533d0*/  IMAD R16, R29, 0x2, R17 ;  /* 0x000000021d107824 */ /* 0x000fe200078e0211 */
[----:B---3--:R-:W-:-:S04]  /*533e0*/  LEA R22, P1, R9, R3, 0x1 ;  /* 0x0000000309167211 */ /* 0x008fc800078208ff */
[----:B------:R-:W-:-:S05]  /*533f0*/  LEA.HI.X.SX32 R23, R9, R0, 0x1, P1 ;  /* 0x0000000009177211 */ /* 0x000fca00008f0eff */
[----:B------:R4:W-:Y:S04]  /*53400*/  STL.64 [R1+0x1f8], R22 ;  /* 0x0001f81601007387 */ /* 0x0009e80000100a00 */
[----:B------:R-:W-:Y:S01]  /*53410*/  STL.64 [R1+0x1f0], R24 ;  /* 0x0001f01801007387 */ /* 0x000fe20000100a00 */
[----:B----4-:R-:W-:-:S04]  /*53420*/  LEA R22, P1, R10, R3, 0x1 ;  /* 0x000000030a167211 */ /* 0x010fc800078208ff */
[----:B------:R-:W-:-:S05]  /*53430*/  LEA.HI.X.SX32 R23, R10, R0, 0x1, P1 ;  /* 0x000000000a177211 */ /* 0x000fca00008f0eff */
[----:B------:R0:W-:Y:S04]  /*53440*/  STL.64 [R1+0x1e8], R22 ;  /* 0x0001e81601007387 */ /* 0x0001e80000100a00 */
[----:B0-----:R-:W2:Y:S01]  /*53450*/  LDL.LU.64 R22, [R1+0x1570] ;  /* 0x0015700001167983 */ /* 0x001ea20000300a00 */
[----:B------:R-:W-:-:S05]  /*53460*/  LEA R14, R29, R16, 0x1 ;  /* 0x000000101d0e7211 */ /* 0x000fca00078e08ff */
[----:B------:R-:W-:-:S05]  /*53470*/  IMAD R15, R29, 0x2, R14 ;  /* 0x000000021d0f7824 */ /* 0x000fca00078e020e */
[----:B------:R-:W-:-:S05]  /*53480*/  LEA R20, R29, R15, 0x1 ;  /* 0x0000000f1d147211 */ /* 0x000fca00078e08ff */
[----:B------:R-:W-:-:S05]  /*53490*/  IMAD R18, R29, 0x2, R20 ;  /* 0x000000021d127824 */ /* 0x000fca00078e0214 */
[----:B------:R-:W-:-:S05]  /*534a0*/  LEA R4, R29, R18, 0x1 ;  /* 0x000000121d047211 */ /* 0x000fca00078e08ff */
[----:B------:R-:W-:-:S04]  /*534b0*/  IMAD R5, R29, 0x2, R4 ;  /* 0x000000021d057824 */ /* 0x000fc800078e0204 */
[----:B------:R-:W-:-:S04]  /*534c0*/  IMAD R6, R29, 0x2, R5 ;  /* 0x000000021d067824 */ /* 0x000fc800078e0205 */
[----:B------:R-:W-:Y:S01]  /*534d0*/  IMAD R7, R29, 0x2, R6 ;  /* 0x000000021d077824 */ /* 0x000fe200078e0206 */
[----:B------:R-:W-:-:S04]  /*534e0*/  LEA R24, P2, R11, R3, 0x1 ;  /* 0x000000030b187211 */ /* 0x000fc800078408ff */
[----:B------:R-:W-:Y:S02]  /*534f0*/  LEA R8, R29, R7, 0x1 ;  /* 0x000000071d087211 */ /* 0x000fe400078e08ff */
[----:B------:R-:W-:-:S03]  /*53500*/  LEA.HI.X.SX32 R25, R11, R0, 0x1, P2 ;  /* 0x000000000b197211 */ /* 0x000fc600010f0eff */
[----:B------:R-:W-:Y:S01]  /*53510*/  IMAD R9, R29, 0x2, R8 ;  /* 0x000000021d097824 */ /* 0x000fe200078e0208 */
[----:B------:R-:W-:-:S04]  /*53520*/  LEA R28, P1, R19, R3, 0x1 ;  /* 0x00000003131c7211 */ /* 0x000fc800078208ff */
[----:B------:R-:W-:Y:S01]  /*53530*/  STL.64 [R1+0x1558], R8 ;  /* 0x0015580801007387 */ /* 0x000fe20000100a00 */
[----:B------:R-:W-:-:S03]  /*53540*/  LEA R10, R29, R9, 0x1 ;  /* 0x000000091d0a7211 */ /* 0x000fc600078e08ff */
[----:B------:R0:W-:Y:S01]  /*53550*/  STL.64 [R1+0x1e0], R24 ;  /* 0x0001e01801007387 */ /* 0x0001e20000100a00 */
[----:B------:R-:W-:Y:S02]  /*53560*/  LEA.HI.X.SX32 R29, R19, R0, 0x1, P1 ;  /* 0x00000000131d7211 */ /* 0x000fe400008f0eff */
[----:B0-----:R-:W-:-:S04]  /*53570*/  LEA R24, P2, R21, R3, 0x1 ;  /* 0x0000000315187211 */ /* 0x001fc800078408ff */
[----:B------:R-:W-:Y:S01]  /*53580*/  LEA.HI.X.SX32 R25, R21, R0, 0x1, P2 ;  /* 0x0000000015197211 */ /* 0x000fe200010f0eff */
[----:B------:R-:W-:Y:S04]  /*53590*/  STL.64 [R1+0x1d8], R28 ;  /* 0x0001d81c01007387 */ /* 0x000fe80000100a00 */
[----:B------:R0:W-:Y:S04]  /*535a0*/  STL.64 [R1+0x1d0], R24 ;  /* 0x0001d01801007387 */ /* 0x0001e80000100a00 */
[----:B0-----:R-:W3:Y:S01]  /*535b0*/  LDL.LU.64 R24, [R1+0x1568] ;  /* 0x0015680001187983 */ /* 0x001ee20000300a00 */
[----:B------:R-:W-:-:S05]  /*535c0*/  IMAD.MOV.U32 R9, RZ, RZ, c[0x0][0x1c8] ;  /* 0x00007200ff097624 */ /* 0x000fca00078e00ff */
[----:B------:R-:W-:-:S05]  /*535d0*/  LEA R11, R9, R10, 0x1 ;  /* 0x0000000a090b7211 */ /* 0x000fca00078e08ff */
[----:B------:R-:W-:Y:S01]  /*535e0*/  STL.64 [R1+0x1550], R10 ;  /* 0x0015500a01007387 */ /* 0x000fe20000100a00 */
[----:B--2---:R-:W-:-:S04]  /*535f0*/  LEA R28, P1, R23, R3, 0x1 ;  /* 0x00000003171c7211 */ /* 0x004fc800078208ff */
[----:B------:R-:W-:-:S05]  /*53600*/  LEA.HI.X.SX32 R29, R23, R0, 0x1, P1 ;  /* 0x00000000171d7211 */ /* 0x000fca00008f0eff */
[----:B------:R0:W-:Y:S04]  /*53610*/  STL.64 [R1+0x1c8], R28 ;  /* 0x0001c81c01007387 */ /* 0x0001e80000100a00 */
[----:B0-----:R-:W2:Y:S01]  /*53620*/  LDL.LU.64 R28, [R1+0x1560] ;  /* 0x00156000011c7983 */ /* 0x001ea20000300a00 */
[----:B------:R-:W-:Y:S01]  /*53630*/  LEA R8, P2, R22, R3, 0x1 ;  /* 0x0000000316087211 */ /* 0x000fe200078408ff */
[----:B------:R-:W-:-:S03]  /*53640*/  IMAD R19, R9, 0x2, R11 ;  /* 0x0000000209137824 */ /* 0x000fc600078e020b */
[----:B------:R-:W-:-:S05]  /*53650*/  LEA.HI.X.SX32 R9, R22, R0, 0x1, P2 ;  /* 0x0000000016097211 */ /* 0x000fca00010f0eff */
[----:B------:R0:W-:Y:S01]  /*53660*/  STL.64 [R1+0x1c0], R8 ;  /* 0x0001c00801007387 */ /* 0x0001e20000100a00 */
[CC--:B---3--:R-:W-:Y:S02]  /*53670*/  LEA R10, P1, R24.reuse, R3.reuse, 0x1 ;  /* 0x00000003180a7211 */ /* 0x0c8fe400078208ff */
[C---:B0-----:R-:W-:Y:S02]  /*53680*/  LEA R8, P2, R25.reuse, R3, 0x1 ;  /* 0x0000000319087211 */ /* 0x041fe400078408ff */
[-C--:B------:R-:W-:Y:S02]  /*53690*/  LEA.HI.X.SX32 R11, R24, R0.reuse, 0x1, P1 ;  /* 0x00000000180b7211 */ /* 0x080fe400008f0eff */
[----:B------:R-:W-:-:S03]  /*536a0*/  LEA.HI.X.SX32 R9, R25, R0, 0x1, P2 ;  /* 0x0000000019097211 */ /* 0x000fc600010f0eff */
[----:B------:R0:W-:Y:S04]  /*536b0*/  STL.64 [R1+0x1b8], R10 ;  /* 0x0001b80a01007387 */ /* 0x0001e80000100a00 */
[----:B------:R1:W-:Y:S01]  /*536c0*/  STL.64 [R1+0x1b0], R8 ;  /* 0x0001b00801007387 */ /* 0x0003e20000100a00 */
[CC--:B0-----:R-:W-:Y:S02]  /*536d0*/  LEA R10, P1, R26.reuse, R3.reuse, 0x1 ;  /* 0x000000031a0a7211 */ /* 0x0c1fe400078208ff */
[C---:B-1----:R-:W-:Y:S02]  /*536e0*/  LEA R8, P2, R27.reuse, R3, 0x1 ;  /* 0x000000031b087211 */ /* 0x042fe400078408ff */
[-C--:B------:R-:W-:Y:S02]  /*536f0*/  LEA.HI.X.SX32 R11, R26, R0.reuse, 0x1, P1 ;  /* 0x000000001a0b7211 */ /* 0x080fe400008f0eff */
[----:B------:R-:W-:-:S03]  /*53700*/  LEA.HI.X.SX32 R9, R27, R0, 0x1, P2 ;  /* 0x000000001b097211 */ /* 0x000fc600010f0eff */
[----:B------:R0:W-:Y:S04]  /*53710*/  STL.64 [R1+0x1a8], R10 ;  /* 0x0001a80a01007387 */ /* 0x0001e80000100a00 */
[----:B------:R1:W-:Y:S01]  /*53720*/  STL.64 [R1+0x1a0], R8 ;  /* 0x0001a00801007387 */ /* 0x0003e20000100a00 */
[-C--:B0-----:R-:W-:Y:S02]  /*53730*/  LEA R10, P1, R12, R3.reuse, 0x1 ;  /* 0x000000030c0a7211 */ /* 0x081fe400078208ff */
[----:B-1----:R-:W-:Y:S02]  /*53740*/  LEA R8, P2, R2, R3, 0x1 ;  /* 0x0000000302087211 */ /* 0x002fe400078408ff */
[-C--:B------:R-:W-:Y:S02]  /*53750*/  LEA.HI.X.SX32 R11, R12, R0.reuse, 0x1, P1 ;  /* 0x000000000c0b7211 */ /* 0x080fe400008f0eff */
[----:B------:R-:W-:-:S03]  /*53760*/  LEA.HI.X.SX32 R9, R2, R0, 0x1, P2 ;  /* 0x0000000002097211 */ /* 0x000fc600010f0eff */
[----:B------:R2:W-:Y:S04]  /*53770*/  STL.64 [R1+0x198], R10 ;  /* 0x0001980a01007387 */ /* 0x0005e80000100a00 */
[----:B------:R0:W-:Y:S01]  /*53780*/  STL.64 [R1+0x190], R8 ;  /* 0x0001900801007387 */ /* 0x0001e20000100a00 */
[CC--:B--2---:R-:W-:Y:S02]  /*53790*/  LEA R10, P1, R29.reuse, R3.reuse, 0x1 ;  /* 0x000000031d0a7211 */ /* 0x0c4fe400078208ff */
[C---:B0-----:R-:W-:Y:S02]  /*537a0*/  LEA R8, P2, R28.reuse, R3, 0x1 ;  /* 0x000000031c087211 */ /* 0x041fe400078408ff */
        /* <DEDUP_REMOVED lines=34> */
[----:B0-----:R-:W-:-:S03]  /*539d0*/  LEA R10, P1, R7, R3, 0x1 ;  /* 0x00000003070a7211 */ /* 0x001fc600078208ff */
[----:B-1----:R-:W2:Y:S01]  /*539e0*/  LDL.LU.64 R8, [R1+0x1558] ;  /* 0x0015580001087983 */ /* 0x002ea20000300a00 */
[----:B------:R-:W-:-:S05]  /*539f0*/  LEA.HI.X.SX32 R11, R7, R0, 0x1, P1 ;  /* 0x00000000070b7211 */ /* 0x000fca00008f0eff */
[----:B------:R0:W-:Y:S04]  /*53a00*/  STL.64 [R1+0x128], R10 ;  /* 0x0001280a01007387 */ /* 0x0001e80000100a00 */
[----:B0-----:R-:W3:Y:S01]  /*53a10*/  LDL.LU.64 R10, [R1+0x1550] ;  /* 0x00155000010a7983 */ /* 0x001ee20000300a00 */
[----:B------:R-:W-:-:S05]  /*53a20*/  MOV R23, c[0x0][0x1c8] ;  /* 0x0000720000177a02 */ /* 0x000fca0000000f00 */
[----:B------:R-:W-:Y:S01]  /*53a30*/  IMAD R21, R23, 0x2, R19 ;  /* 0x0000000217157824 */ /* 0x000fe200078e0213 */
[----:B------:R-:W-:-:S04]  /*53a40*/  MOV R26, c[0x0][0x1c8] ;  /* 0x00007200001a7a02 */ /* 0x000fc80000000f00 */
[----:B------:R-:W-:-:S05]  /*53a50*/  LEA R22, R23, R21, 0x1 ;  /* 0x0000001517167211 */ /* 0x000fca00078e08ff */
[----:B------:R-:W-:-:S04]  /*53a60*/  IMAD R23, R23, 0x2, R22 ;  /* 0x0000000217177824 */ /* 0x000fc800078e0216 */
[----:B------:R-:W-:Y:S01]  /*53a70*/  IMAD R24, R26, 0x2, R23 ;  /* 0x000000021a187824 */ /* 0x000fe200078e0217 */
[----:B------:R-:W-:-:S04]  /*53a80*/  MOV R7, R29 ;  /* 0x0000001d00077202 */ /* 0x000fc80000000f00 */
        /* <DEDUP_REMOVED lines=9> */
[----:B------:R-:W-:Y:S01]  /*53b20*/  IMAD R17, R26, 0x2, R5 ;  /* 0x000000021a117824 */ /* 0x000fe200078e0205 */
[----:B--2---:R-:W-:-:S04]  /*53b30*/  LEA R28, P2, R8, R3, 0x1 ;  /* 0x00000003081c7211 */ /* 0x004fc800078408ff */
[----:B------:R-:W-:Y:S01]  /*53b40*/  LEA.HI.X.SX32 R7, R8, R0, 0x1, P2 ;  /* 0x0000000008077211 */ /* 0x000fe200010f0eff */
[----:B------:R0:W-:Y:S01]  /*53b50*/  STL [R1+0x120], R28 ;  /* 0x0001201c01007387 */ /* 0x0001e20000100800 */
[----:B------:R-:W-:-:S03]  /*53b60*/  IMAD.MOV.U32 R6, RZ, RZ, R28 ;  /* 0x000000ffff067224 */ /* 0x000fc600078e001c */
[----:B------:R1:W-:Y:S01]  /*53b70*/  STL [R1+0x124], R7 ;  /* 0x0001240701007387 */ /* 0x0003e20000100800 */
[CC--:B0-----:R-:W-:Y:S02]  /*53b80*/  LEA R28, P1, R9.reuse, R3.reuse, 0x1 ;  /* 0x00000003091c7211 */ /* 0x0c1fe400078208ff */
[C---:B---3--:R-:W-:Y:S02]  /*53b90*/  LEA R6, P2, R10.reuse, R3, 0x1 ;  /* 0x000000030a067211 */ /* 0x048fe400078408ff */
[-C--:B------:R-:W-:Y:S02]  /*53ba0*/  LEA.HI.X.SX32 R29, R9, R0.reuse, 0x1, P1 ;  /* 0x00000000091d7211 */ /* 0x080fe400008f0eff */
[----:B-1----:R-:W-:-:S03]  /*53bb0*/  LEA.HI.X.SX32 R7, R10, R0, 0x1, P2 ;  /* 0x000000000a077211 */ /* 0x002fc600010f0eff */
        /* <DEDUP_REMOVED lines=11> */
[----:B------:R-:W-:-:S02]  /*53c70*/  LEA.HI.X.SX32 R7, R22, R0, 0x1, P2 ;  /* 0x0000000016077211 */ /* 0x000fc400010f0eff */
[CC--:B------:R-:W-:Y:S01]  /*53c80*/  LEA R18, P1, R23.reuse, R3.reuse, 0x1 ;  /* 0x0000000317127211 */ /* 0x0c0fe200078208ff */
[----:B------:R-:W-:Y:S03]  /*53c90*/  STL.64 [R1+0xf8], R28 ;  /* 0x0000f81c01007387 */ /* 0x000fe60000100a00 */
[----:B------:R-:W-:Y:S01]  /*53ca0*/  LEA.HI.X.SX32 R19, R23, R0, 0x1, P1 ;  /* 0x0000000017137211 */ /* 0x000fe200008f0eff */
[----:B------:R0:W-:Y:S04]  /*53cb0*/  STL.64 [R1+0xf0], R6 ;  /* 0x0000f00601007387 */ /* 0x0001e80000100a00 */
[----:B------:R1:W-:Y:S01]  /*53cc0*/  STL.64 [R1+0xe8], R18 ;  /* 0x0000e81201007387 */ /* 0x0003e20000100a00 */
[----:B0-----:R-:W-:-:S04]  /*53cd0*/  LEA R6, P2, R24, R3, 0x1 ;  /* 0x0000000318067211 */ /* 0x001fc800078408ff */
[----:B------:R-:W-:Y:S02]  /*53ce0*/  LEA.HI.X.SX32 R7, R24, R0, 0x1, P2 ;  /* 0x0000000018077211 */ /* 0x000fe400010f0eff */
[----:B-1----:R-:W-:-:S03]  /*53cf0*/  LEA R18, P1, R12, R3, 0x1 ;  /* 0x000000030c127211 */ /* 0x002fc600078208ff */
[----:B------:R0:W-:Y:S01]  /*53d00*/  STL.64 [R1+0xe0], R6 ;  /* 0x0000e00601007387 */ /* 0x0001e20000100a00 */
[-C--:B------:R-:W-:Y:S02]  /*53d10*/  LEA.HI.X.SX32 R19, R12, R0.reuse, 0x1, P1 ;  /* 0x000000000c137211 */ /* 0x080fe400008f0eff */
[C---:B------:R-:W-:Y:S02]  /*53d20*/  LEA R28, P1, R25.reuse, R3, 0x1 ;  /* 0x00000003191c7211 */ /* 0x040fe400078208ff */
[----:B------:R-:W-:Y:S02]  /*53d30*/  LEA R8, R26, R17, 0x1 ;  /* 0x000000111a087211 */ /* 0x000fe400078e08ff */
[----:B------:R-:W-:Y:S02]  /*53d40*/  LEA.HI.X.SX32 R29, R25, R0, 0x1, P1 ;  /* 0x00000000191d7211 */ /* 0x000fe400008f0eff */
[----:B0-----:R-:W-:-:S04]  /*53d50*/  LEA R6, P2, R2, R3, 0x1 ;  /* 0x0000000302067211 */ /* 0x001fc800078408ff */
[----:B------:R-:W-:Y:S01]  /*53d60*/  LEA.HI.X.SX32 R7, R2, R0, 0x1, P2 ;  /* 0x0000000002077211 */ /* 0x000fe200010f0eff */
[C---:B------:R-:W-:Y:S01]  /*53d70*/  IMAD R10, R26.reuse, 0x2, R8 ;  /* 0x000000021a0a7824 */ /* 0x040fe200078e0208 */
[----:B------:R-:W-:Y:S04]  /*53d80*/  STL.64 [R1+0xd8], R18 ;  /* 0x0000d81201007387 */ /* 0x000fe80000100a00 */
[----:B------:R0:W-:Y:S01]  /*53d90*/  STL.64 [R1+0xd0], R6 ;  /* 0x0000d00601007387 */ /* 0x0001e20000100a00 */
[----:B------:R-:W-:-:S03]  /*53da0*/  LEA R9, R26, R10, 0x1 ;  /* 0x0000000a1a097211 */ /* 0x000fc600078e08ff */
[----:B------:R1:W-:Y:S01]  /*53db0*/  STL.64 [R1+0xc8], R28 ;  /* 0x0000c81c01007387 */ /* 0x0003e20000100a00 */
[CC--:B0-----:R-:W-:Y:S02]  /*53dc0*/  LEA R6, P2, R13.reuse, R3.reuse, 0x1 ;  /* 0x000000030d067211 */ /* 0x0c1fe400078408ff */
[-C--:B-1----:R-:W-:Y:S02]  /*53dd0*/  LEA R28, P1, R16, R3.reuse, 0x1 ;  /* 0x00000003101c7211 */ /* 0x082fe400078208ff */
[-C--:B------:R-:W-:Y:S02]  /*53de0*/  LEA.HI.X.SX32 R7, R13, R0.reuse, 0x1, P2 ;  /* 0x000000000d077211 */ /* 0x080fe400010f0eff */
[----:B------:R-:W-:Y:S02]  /*53df0*/  LEA R24, P2, R14, R3, 0x1 ;  /* 0x000000030e187211 */ /* 0x000fe400078408ff */
[-C--:B------:R-:W-:Y:S01]  /*53e00*/  LEA.HI.X.SX32 R29, R16, R0.reuse, 0x1, P1 ;  /* 0x00000000101d7211 */ /* 0x080fe200008f0eff */
[----:B------:R-:W-:Y:S01]  /*53e10*/  IMAD R20, R26, 0x2, R9 ;  /* 0x000000021a147824 */ /* 0x000fe200078e0209 */
[----:B------:R-:W-:Y:S01]  /*53e20*/  STL.64 [R1+0xc0], R6 ;  /* 0x0000c00601007387 */ /* 0x000fe20000100a00 */
[----:B------:R-:W-:-:S03]  /*53e30*/  LEA.HI.X.SX32 R25, R14, R0, 0x1, P2 ;  /* 0x000000000e197211 */ /* 0x000fc600010f0eff */
[----:B------:R0:W-:Y:S01]  /*53e40*/  STL.64 [R1+0xb8], R28 ;  /* 0x0000b81c01007387 */ /* 0x0001e20000100a00 */
[----:B------:R-:W-:-:S03]  /*53e50*/  LEA R22, R26, R20, 0x1 ;  /* 0x000000141a167211 */ /* 0x000fc600078e08ff */
[----:B------:R1:W-:Y:S01]  /*53e60*/  STL.64 [R1+0xb0], R24 ;  /* 0x0000b01801007387 */ /* 0x0003e20000100a00 */
[CC--:B0-----:R-:W-:Y:S01]  /*53e70*/  LEA R28, P1, R15.reuse, R3.reuse, 0x1 ;  /* 0x000000030f1c7211 */ /* 0x0c1fe200078208ff */
[----:B------:R-:W-:Y:S01]  /*53e80*/  IMAD R21, R26, 0x2, R22 ;  /* 0x000000021a157824 */ /* 0x000fe200078e0216 */
[C---:B-1----:R-:W-:Y:S02]  /*53e90*/  LEA R24, P2, R4.reuse, R3, 0x1 ;  /* 0x0000000304187211 */ /* 0x042fe400078408ff */
[-C--:B------:R-:W-:Y:S02]  /*53ea0*/  LEA.HI.X.SX32 R29, R15, R0.reuse, 0x1, P1 ;  /* 0x000000000f1d7211 */ /* 0x080fe400008f0eff */
[----:B------:R-:W-:-:S03]  /*53eb0*/  LEA.HI.X.SX32 R25, R4, R0, 0x1, P2 ;  /* 0x0000000004197211 */ /* 0x000fc600010f0eff */
[----:B------:R0:W-:Y:S01]  /*53ec0*/  STL.64 [R1+0xa8], R28 ;  /* 0x0000a81c01007387 */ /* 0x0001e20000100a00 */
[----:B------:R-:W-:-:S03]  /*53ed0*/  LEA R18, R26, R21, 0x1 ;  /* 0x000000151a127211 */ /* 0x000fc600078e08ff */
[----:B------:R1:W-:Y:S01]  /*53ee0*/  STL.64 [R1+0xa0], R24 ;  /* 0x0000a01801007387 */ /* 0x0003e20000100a00 */
[-C--:B0-----:R-:W-:Y:S01]  /*53ef0*/  LEA R28, P1, R5, R3.reuse, 0x1 ;  /* 0x00000003051c7211 */ /* 0x081fe200078208ff */
[----:B------:R-:W-:Y:S01]  /*53f00*/  IMAD R19, R26, 0x2, R18 ;  /* 0x000000021a137824 */ /* 0x000fe200078e0212 */
[-C--:B-1----:R-:W-:Y:S02]  /*53f10*/  LEA R24, P2, R17, R3.reuse, 0x1 ;  /* 0x0000000311187211 */ /* 0x082fe400078408ff */
[-C--:B------:R-:W-:Y:S02]  /*53f20*/  LEA.HI.X.SX32 R29, R5, R0.reuse, 0x1, P1 ;  /* 0x00000000051d7211 */ /* 0x080fe400008f0eff */
[C---:B------:R-:W-:Y:S02]  /*53f30*/  LEA R14, P1, R8.reuse, R3, 0x1 ;  /* 0x00000003080e7211 */ /* 0x040fe400078208ff */
[-C--:B------:R-:W-:Y:S02]  /*53f40*/  LEA.HI.X.SX32 R25, R17, R0.reuse, 0x1, P2 ;  /* 0x0000000011197211 */ /* 0x080fe400010f0eff */
[----:B------:R-:W-:Y:S01]  /*53f50*/  LEA.HI.X.SX32 R15, R8, R0, 0x1, P1 ;  /* 0x00000000080f7211 */ /* 0x000fe200008f0eff */
[----:B------:R-:W-:Y:S01]  /*53f60*/  STL.64 [R1+0x98], R28 ;  /* 0x0000981c01007387 */ /* 0x000fe20000100a00 */
[----:B------:R-:W-:-:S03]  /*53f70*/  LEA R7, R26, R19, 0x1 ;  /* 0x000000131a077211 */ /* 0x000fc600078e08ff */
[----:B------:R0:W-:Y:S04]  /*53f80*/  STL.64 [R1+0x90], R24 ;  /* 0x0000901801007387 */ /* 0x0001e80000100a00 */
[----:B------:R1:W-:Y:S01]  /*53f90*/  STL.64 [R1+0x88], R14 ;  /* 0x0000880e01007387 */ /* 0x0003e20000100a00 */
[----:B------:R-:W-:Y:S01]  /*53fa0*/  IMAD R12, R26, 0x2, R7 ;  /* 0x000000021a0c7824 */ /* 0x000fe200078e0207 */
[CC--:B0-----:R-:W-:Y:S02]  /*53fb0*/  LEA R24, P2, R10.reuse, R3.reuse, 0x1 ;  /* 0x000000030a187211 */ /* 0x0c1fe400078408ff */
[----:B-1----:R-:W-:Y:S02]  /*53fc0*/  LEA R14, P1, R9, R3, 0x1 ;  /* 0x00000003090e7211 */ /* 0x002fe400078208ff */
[----:B------:R-:W-:-:S02]  /*53fd0*/  LEA.HI.X.SX32 R25, R10, R0, 0x1, P2 ;  /* 0x000000000a197211 */ /* 0x000fc400010f0eff */
[----:B------:R-:W-:Y:S02]  /*53fe0*/  LEA.HI.X.SX32 R15, R9, R0, 0x1, P1 ;  /* 0x00000000090f7211 */ /* 0x000fe400008f0eff */
[-C--:B------:R-:W-:Y:S01]  /*53ff0*/  LEA R16, P2, R20, R3.reuse, 0x1 ;  /* 0x0000000314107211 */ /* 0x080fe200078408ff */
[----:B------:R-:W-:Y:S01]  /*54000*/  STL.64 [R1+0x80], R24 ;  /* 0x0000801801007387 */ /* 0x000fe20000100a00 */
[----:B------:R-:W-:Y:S02]  /*54010*/  LEA R6, R26, R12, 0x1 ;  /* 0x0000000c1a067211 */ /* 0x000fe400078e08ff */
[----:B------:R-:W-:Y:S01]  /*54020*/  LEA.HI.X.SX32 R17, R20, R0, 0x1, P2 ;  /* 0x0000000014117211 */ /* 0x000fe200010f0eff */
[----:B------:R0:W-:Y:S02]  /*54030*/  STL.64 [R1+0x78], R14 ;  /* 0x0000780e01007387 */ /* 0x0001e40000100a00 */
[----:B------:R-:W-:Y:S01]  /*54040*/  IMAD R5, R26, 0x2, R6 ;  /* 0x000000021a057824 */ /* 0x000fe200078e0206 */
[-C--:B------:R-:W-:Y:S01]  /*54050*/  LEA R8, P2, R21, R3.reuse, 0x1 ;  /* 0x0000000315087211 */ /* 0x080fe200078408ff */
[----:B------:R1:W-:Y:S01]  /*54060*/  STL.64 [R1+0x70], R16 ;  /* 0x0000701001007387 */ /* 0x0003e20000100a00 */
[----:B0-----:R-:W-:-:S04]  /*54070*/  LEA R14, P1, R22, R3, 0x1 ;  /* 0x00000003160e7211 */ /* 0x001fc800078208ff */
[-C--:B------:R-:W-:Y:S02]  /*54080*/  LEA.HI.X.SX32 R15, R22, R0.reuse, 0x1, P1 ;  /* 0x00000000160f7211 */ /* 0x080fe400008f0eff */
[----:B-1----:R-:W-:Y:S02]  /*54090*/  LEA R16, P1, R18, R3, 0x1 ;  /* 0x0000000312107211 */ /* 0x002fe400078208ff */
[----:B------:R-:W-:Y:S01]  /*540a0*/  LEA R11, R26, R5, 0x1 ;  /* 0x000000051a0b7211 */ /* 0x000fe200078e08ff */
[----:B------:R0:W-:Y:S01]  /*540b0*/  STL.64 [R1+0x68], R14 ;  /* 0x0000680e01007387 */ /* 0x0001e20000100a00 */
[-C--:B------:R-:W-:Y:S02]  /*540c0*/  LEA.HI.X.SX32 R9, R21, R0.reuse, 0x1, P2 ;  /* 0x0000000015097211 */ /* 0x080fe400010f0eff */
[----:B------:R-:W-:Y:S01]  /*540d0*/  LEA.HI.X.SX32 R17, R18, R0, 0x1, P1 ;  /* 0x0000000012117211 */ /* 0x000fe200008f0eff */
[----:B------:R-:W-:Y:S02]  /*540e0*/  IMAD R4, R26, 0x2, R11 ;  /* 0x000000021a047824 */ /* 0x000fe400078e020b */
[----:B------:R-:W-:Y:S01]  /*540f0*/  STL.64 [R1+0x60], R8 ;  /* 0x0000600801007387 */ /* 0x000fe20000100a00 */
[----:B0-----:R-:W-:-:S03]  /*54100*/  LEA R14, P2, R19, R3, 0x1 ;  /* 0x00000003130e7211 */ /* 0x001fc600078408ff */
[----:B------:R0:W-:Y:S01]  /*54110*/  STL.64 [R1+0x58], R16 ;  /* 0x0000581001007387 */ /* 0x0001e20000100a00 */
[----:B------:R-:W-:Y:S02]  /*54120*/  LEA.HI.X.SX32 R15, R19, R0, 0x1, P2 ;  /* 0x00000000130f7211 */ /* 0x000fe400010f0eff */
[----:B------:R-:W-:-:S03]  /*54130*/  LEA R2, R26, R4, 0x1 ;  /* 0x000000041a027211 */ /* 0x000fc600078e08ff */
[----:B------:R1:W-:Y:S01]  /*54140*/  STL.64 [R1+0x50], R14 ;  /* 0x0000500e01007387 */ /* 0x0003e20000100a00 */
[----:B0-----:R-:W-:Y:S01]  /*54150*/  LEA R16, P1, R7, R3, 0x1 ;  /* 0x0000000307107211 */ /* 0x001fe200078208ff */
[----:B------:R-:W-:-:S03]  /*54160*/  IMAD R10, R26, 0x2, R2 ;  /* 0x000000021a0a7824 */ /* 0x000fc600078e0202 */
[----:B------:R-:W-:Y:S02]  /*54170*/  LEA.HI.X.SX32 R17, R7, R0, 0x1, P1 ;  /* 0x0000000007117211 */ /* 0x000fe400008f0eff */
[----:B-1----:R-:W-:-:S03]  /*54180*/  LEA R14, P2, R12, R3, 0x1 ;  /* 0x000000030c0e7211 */ /* 0x002fc600078408ff */
[----:B------:R0:W-:Y:S01]  /*54190*/  STL.64 [R1+0x40], R16 ;  /* 0x0000401001007387 */ /* 0x0001e20000100a00 */
[----:B------:R-:W-:Y:S02]  /*541a0*/  LEA.HI.X.SX32 R15, R12, R0, 0x1, P2 ;  /* 0x000000000c0f7211 */ /* 0x000fe400010f0eff */
[----:B------:R-:W-:-:S03]  /*541b0*/  LEA R9, R26, R10, 0x1 ;  /* 0x0000000a1a097211 */ /* 0x000fc600078e08ff */
[----:B------:R1:W-:Y:S01]  /*541c0*/  STL.64 [R1+0x38], R14 ;  /* 0x0000380e01007387 */ /* 0x0003e20000100a00 */
[----:B0-----:R-:W-:Y:S01]  /*541d0*/  LEA R16, P1, R6, R3, 0x1 ;  /* 0x0000000306107211 */ /* 0x001fe200078208ff */
[----:B------:R-:W-:-:S03]  /*541e0*/  IMAD R8, R26, 0x2, R9 ;  /* 0x000000021a087824 */ /* 0x000fc600078e0209 */
[-C--:B------:R-:W-:Y:S02]  /*541f0*/  LEA.HI.X.SX32 R17, R6, R0.reuse, 0x1, P1 ;  /* 0x0000000006117211 */ /* 0x080fe400008f0eff */
[-C--:B------:R-:W-:Y:S02]  /*54200*/  LEA R12, P1, R11, R3.reuse, 0x1 ;  /* 0x000000030b0c7211 */ /* 0x080fe400078208ff */
[----:B-1----:R-:W-:Y:S02]  /*54210*/  LEA R14, P2, R5, R3, 0x1 ;  /* 0x00000003050e7211 */ /* 0x002fe400078408ff */
[-C--:B------:R-:W-:Y:S02]  /*54220*/  LEA.HI.X.SX32 R13, R11, R0.reuse, 0x1, P1 ;  /* 0x000000000b0d7211 */ /* 0x080fe400008f0eff */
[----:B------:R-:W-:Y:S01]  /*54230*/  LEA.HI.X.SX32 R15, R5, R0, 0x1, P2 ;  /* 0x00000000050f7211 */ /* 0x000fe200010f0eff */
[----:B------:R-:W-:Y:S01]  /*54240*/  STL.64 [R1+0x30], R16 ;  /* 0x0000301001007387 */ /* 0x000fe20000100a00 */
[----:B------:R-:W-:-:S03]  /*54250*/  LEA R7, R26, R8, 0x1 ;  /* 0x000000081a077211 */ /* 0x000fc600078e08ff */
[----:B------:R0:W-:Y:S02]  /*54260*/  STL.64 [R1+0x28], R14 ;  /* 0x0000280e01007387 */ /* 0x0001e40000100a00 */
[----:B------:R-:W-:Y:S02]  /*54270*/  IMAD R6, R26, 0x2, R7 ;  /* 0x000000021a067824 */ /* 0x000fe400078e0207 */
[----:B------:R1:W-:Y:S01]  /*54280*/  STL.64 [R1+0x20], R12 ;  /* 0x0000200c01007387 */ /* 0x0003e20000100a00 */
[-C--:B0-----:R-:W-:Y:S02]  /*54290*/  LEA R14, P2, R4, R3.reuse, 0x1 ;  /* 0x00000003040e7211 */ /* 0x081fe400078408ff */
[----:B-1----:R-:W-:Y:S02]  /*542a0*/  LEA R12, P1, R2, R3, 0x1 ;  /* 0x00000003020c7211 */ /* 0x002fe400078208ff */
[-C--:B------:R-:W-:Y:S02]  /*542b0*/  LEA.HI.X.SX32 R15, R4, R0.reuse, 0x1, P2 ;  /* 0x00000000040f7211 */ /* 0x080fe400010f0eff */
[----:B------:R-:W-:-:S02]  /*542c0*/  LEA.HI.X.SX32 R13, R2, R0, 0x1, P1 ;  /* 0x00000000020d7211 */ /* 0x000fc400008f0eff */
[C---:B------:R-:W-:Y:S01]  /*542d0*/  LEA R5, R26.reuse, R6, 0x1 ;  /* 0x000000061a057211 */ /* 0x040fe200078e08ff */
[----:B------:R0:W-:Y:S04]  /*542e0*/  STL.64 [R1+0x18], R14 ;  /* 0x0000180e01007387 */ /* 0x0001e80000100a00 */
[----:B------:R1:W-:Y:S01]  /*542f0*/  STL.64 [R1+0x10], R12 ;  /* 0x0000100c01007387 */ /* 0x0003e20000100a00 */
[----:B------:R-:W-:Y:S01]  /*54300*/  IMAD R4, R26, 0x2, R5 ;  /* 0x000000021a047824 */ /* 0x000fe200078e0205 */
[CC--:B0-----:R-:W-:Y:S02]  /*54310*/  LEA R14, P2, R10.reuse, R3.reuse, 0x1 ;  /* 0x000000030a0e7211 */ /* 0x0c1fe400078408ff */
[----:B-1----:R-:W-:Y:S02]  /*54320*/  LEA R12, P1, R9, R3, 0x1 ;  /* 0x00000003090c7211 */ /* 0x002fe400078208ff */
[----:B------:R-:W-:-:S02]  /*54330*/  LEA.HI.X.SX32 R15, R10, R0, 0x1, P2 ;  /* 0x000000000a0f7211 */ /* 0x000fc400010f0eff */
[----:B------:R-:W-:Y:S02]  /*54340*/  LEA R28, P2, R8, R3, 0x1 ;  /* 0x00000003081c7211 */ /* 0x000fe400078408ff */
[----:B------:R-:W-:Y:S02]  /*54350*/  LEA.HI.X.SX32 R13, R9, R0, 0x1, P1 ;  /* 0x00000000090d7211 */ /* 0x000fe400008f0eff */
[----:B------:R-:W-:Y:S01]  /*54360*/  LEA R2, R26, R4, 0x1 ;  /* 0x000000041a027211 */ /* 0x000fe200078e08ff */
[----:B------:R-:W-:Y:S01]  /*54370*/  STL.64 [R1+0x8], R14 ;  /* 0x0000080e01007387 */ /* 0x000fe20000100a00 */
[----:B------:R-:W-:-:S03]  /*54380*/  LEA.HI.X.SX32 R29, R8, R0, 0x1, P2 ;  /* 0x00000000081d7211 */ /* 0x000fc600010f0eff */
[----:B------:R-:W-:Y:S01]  /*54390*/  STL.64 [R1], R12 ;  /* 0x0000000c01007387 */ /* 0x000fe20000100a00 */
[----:B------:R-:W-:Y:S01]  /*543a0*/  IMAD R9, R26, 0x2, R2 ;  /* 0x000000021a097824 */ /* 0x000fe200078e0202 */
[-C--:B------:R-:W-:Y:S02]  /*543b0*/  LEA R26, P1, R7, R3.reuse, 0x1 ;  /* 0x00000003071a7211 */ /* 0x080fe400078208ff */
[----:B------:R-:W-:Y:S01]  /*543c0*/  STL [R1+0x1238], R28 ;  /* 0x0012381c01007387 */ /* 0x000fe20000100800 */
[----:B------:R-:W-:-:S03]  /*543d0*/  LEA R24, P2, R6, R3, 0x1 ;  /* 0x0000000306187211 */ /* 0x000fc600078408ff */
[----:B------:R0:W-:Y:S01]  /*543e0*/  STL [R1+0x13d8], R28 ;  /* 0x0013d81c01007387 */ /* 0x0001e20000100800 */
[-C--:B------:R-:W-:Y:S02]  /*543f0*/  LEA.HI.X.SX32 R27, R7, R0.reuse, 0x1, P1 ;  /* 0x00000000071b7211 */ /* 0x080fe400008f0eff */
[----:B------:R-:W-:Y:S01]  /*54400*/  LEA.HI.X.SX32 R25, R6, R0, 0x1, P2 ;  /* 0x0000000006197211 */ /* 0x000fe200010f0eff */
[----:B0-----:R-:W2:Y:S04]  /*54410*/  LDL.LU R28, [R1+0x7b8] ;  /* 0x0007b800011c7983 */ /* 0x001ea80000300800 */
[----:B------:R-:W-:Y:S04]  /*54420*/  STL [R1+0x122c], R29 ;  /* 0x00122c1d01007387 */ /* 0x000fe80000100800 */
[----:B------:R0:W-:Y:S01]  /*54430*/  STL [R1+0x13c8], R29 ;  /* 0x0013c81d01007387 */ /* 0x0001e20000100800 */
[----:B------:R-:W-:-:S03]  /*54440*/  LEA R22, P1, R5, R3, 0x1 ;  /* 0x0000000305167211 */ /* 0x000fc600078208ff */
[----:B------:R-:W-:Y:S01]  /*54450*/  STL [R1+0x1248], R26 ;  /* 0x0012481a01007387 */ /* 0x000fe20000100800 */
[----:B0-----:R-:W-:-:S03]  /*54460*/  MOV R29, c[0x0][0x1c8] ;  /* 0x00007200001d7a02 */ /* 0x001fc60000000f00 */
[----:B------:R-:W-:Y:S01]  /*54470*/  STL [R1+0x13e8], R26 ;  /* 0x0013e81a01007387 */ /* 0x000fe20000100800 */
[----:B------:R-:W-:Y:S01]  /*54480*/  LEA R20, P2, R4, R3, 0x1 ;  /* 0x0000000304147211 */ /* 0x000fe200078408ff */
[C---:B------:R-:W-:Y:S02]  /*54490*/  IMAD R8, R29.reuse, 0x2, R9 ;  /* 0x000000021d087824 */ /* 0x040fe400078e0209 */
[----:B------:R0:W-:Y:S04]  /*544a0*/  STL [R1+0x14a0], R26 ;  /* 0x0014a01a01007387 */ /* 0x0001e80000100800 */
[----:B------:R-:W-:Y:S01]  /*544b0*/  STL [R1+0x1228], R27 ;  /* 0x0012281b01007387 */ /* 0x000fe20000100800 */
[----:B------:R-:W-:-:S03]  /*544c0*/  LEA R6, R29, R8, 0x1 ;  /* 0x000000081d067211 */ /* 0x000fc600078e08ff */
[----:B------:R-:W-:Y:S01]  /*544d0*/  STL [R1+0x13f8], R27 ;  /* 0x0013f81b01007387 */ /* 0x000fe20000100800 */
[----:B------:R-:W-:-:S03]  /*544e0*/  LEA.HI.X.SX32 R23, R5, R0, 0x1, P1 ;  /* 0x0000000005177211 */ /* 0x000fc600008f0eff */
[----:B------:R-:W-:Y:S01]  /*544f0*/  STL.64 [R1+0x1230], R24 ;  /* 0x0012301801007387 */ /* 0x000fe20000100a00 */
[----:B------:R-:W-:-:S03]  /*54500*/  LEA R18, P1, R2, R3, 0x1 ;  /* 0x0000000302127211 */ /* 0x000fc600078208ff */
[----:B------:R-:W-:Y:S01]  /*54510*/  STL [R1+0x1468], R24 ;  /* 0x0014681801007387 */ /* 0x000fe20000100800 */
[----:B------:R-:W-:-:S03]  /*54520*/  LEA.HI.X.SX32 R21, R4, R0, 0x1, P2 ;  /* 0x0000000004157211 */ /* 0x000fc600010f0eff */
[----:B------:R-:W-:Y:S04]  /*54530*/  STL [R1+0x14a4], R24 ;  /* 0x0014a41801007387 */ /* 0x000fe80000100800 */
[----:B------:R-:W-:Y:S01]  /*54540*/  STL [R1+0x14c4], R24 ;  /* 0x0014c41801007387 */ /* 0x000fe20000100800 */
[----:B------:R-:W-:-:S03]  /*54550*/  IMAD R5, R29, 0x2, R6 ;  /* 0x000000021d057824 */ /* 0x000fc600078e0206 */
[----:B------:R-:W-:Y:S01]  /*54560*/  STL [R1+0x14e4], R24 ;  /* 0x0014e41801007387 */ /* 0x000fe20000100800 */
[----:B------:R-:W-:-:S03]  /*54570*/  LEA R16, P2, R9, R3, 0x1 ;  /* 0x0000000309107211 */ /* 0x000fc600078408ff */
[----:B------:R-:W-:Y:S01]  /*54580*/  STL [R1+0x1504], R24 ;  /* 0x0015041801007387 */ /* 0x000fe20000100800 */
[----:B------:R-:W-:-:S03]  /*54590*/  LEA.HI.X.SX32 R19, R2, R0, 0x1, P1 ;  /* 0x0000000002137211 */ /* 0x000fc600008f0eff */
[----:B------:R1:W-:Y:S04]  /*545a0*/  STL [R1+0x1510], R24 ;  /* 0x0015101801007387 */ /* 0x0003e80000100800 */
[----:B------:R-:W-:Y:S01]  /*545b0*/  STL.64 [R1+0x1240], R22 ;  /* 0x0012401601007387 */ /* 0x000fe20000100a00 */
[----:B------:R-:W-:-:S03]  /*545c0*/  LEA.HI.X.SX32 R17, R9, R0, 0x1, P2 ;  /* 0x0000000009117211 */ /* 0x000fc600010f0eff */
[----:B------:R-:W-:Y:S01]  /*545d0*/  STL [R1+0x1258], R20 ;  /* 0x0012581401007387 */ /* 0x000fe20000100800 */
[----:B------:R-:W-:-:S03]  /*545e0*/  LEA R4, R29, R5, 0x1 ;  /* 0x000000051d047211 */ /* 0x000fc600078e08ff */
[----:B------:R-:W-:Y:S01]  /*545f0*/  STL [R1+0x1224], R21 ;  /* 0x0012241501007387 */ /* 0x000fe20000100800 */
[----:B------:R-:W-:-:S03]  /*54600*/  LEA R14, P1, R8, R3, 0x1 ;  /* 0x00000003080e7211 */ /* 0x000fc600078208ff */
[----:B------:R-:W-:Y:S04]  /*54610*/  STL.64 [R1+0x1400], R20 ;  /* 0x0014001401007387 */ /* 0x000fe80000100a00 */
[----:B------:R-:W-:Y:S01]  /*54620*/  STL [R1+0x121c], R18 ;  /* 0x00121c1201007387 */ /* 0x000fe20000100800 */
[----:B------:R-:W-:-:S03]  /*54630*/  LEA R12, P2, R6, R3, 0x1 ;  /* 0x00000003060c7211 */ /* 0x000fc600078408ff */
[----:B------:R-:W-:Y:S01]  /*54640*/  STL [R1+0x1218], R19 ;  /* 0x0012181301007387 */ /* 0x000fe20000100800 */
[----:B------:R-:W-:-:S03]  /*54650*/  LEA.HI.X.SX32 R15, R8, R0, 0x1, P1 ;  /* 0x00000000080f7211 */ /* 0x000fc600008f0eff */
[----:B------:R-:W-:Y:S01]  /*54660*/  STL.64 [R1+0x13b8], R18 ;  /* 0x0013b81201007387 */ /* 0x000fe20000100a00 */
[----:B------:R-:W-:-:S03]  /*54670*/  IMAD R2, R29, 0x2, R4 ;  /* 0x000000021d027824 */ /* 0x000fc600078e0204 */
[----:B------:R-:W-:Y:S04]  /*54680*/  STL [R1+0x14b0], R19 ;  /* 0x0014b01301007387 */ /* 0x000fe80000100800 */
[----:B------:R-:W-:Y:S01]  /*54690*/  STL [R1+0x1220], R16 ;  /* 0x0012201001007387 */ /* 0x000fe20000100800 */
[----:B------:R-:W-:-:S03]  /*546a0*/  LEA.HI.X.SX32 R13, R6, R0, 0x1, P2 ;  /* 0x00000000060d7211 */ /* 0x000fc600010f0eff */
[----:B------:R-:W-:Y:S01]  /*546b0*/  STL [R1+0x1214], R17 ;  /* 0x0012141101007387 */ /* 0x000fe20000100800 */
[----:B------:R-:W-:-:S03]  /*546c0*/  LEA R10, P1, R5, R3, 0x1 ;  /* 0x00000003050a7211 */ /* 0x000fc600078208ff */
[----:B------:R-:W-:Y:S04]  /*546d0*/  STL.64 [R1+0x13c0], R16 ;  /* 0x0013c01001007387 */ /* 0x000fe80000100a00 */
[----:B------:R-:W-:Y:S01]  /*546e0*/  STL [R1+0x1488], R17 ;  /* 0x0014881101007387 */ /* 0x000fe20000100800 */
[----:B0-----:R-:W-:-:S03]  /*546f0*/  LEA R26, R29, R2, 0x1 ;  /* 0x000000021d1a7211 */ /* 0x001fc600078e08ff */
[----:B------:R-:W-:Y:S01]  /*54700*/  STL [R1+0x1268], R14 ;  /* 0x0012680e01007387 */ /* 0x000fe20000100800 */
[----:B------:R-:W-:-:S03]  /*54710*/  LEA R8, P2, R4, R3, 0x1 ;  /* 0x0000000304087211 */ /* 0x000fc600078408ff */
[----:B------:R-:W-:Y:S01]  /*54720*/  STL [R1+0x1408], R14 ;  /* 0x0014080e01007387 */ /* 0x000fe20000100800 */
[----:B------:R-:W-:-:S03]  /*54730*/  LEA.HI.X.SX32 R11, R5, R0, 0x1, P1 ;  /* 0x00000000050b7211 */ /* 0x000fc600008f0eff */
[----:B------:R-:W-:Y:S04]  /*54740*/  STL [R1+0x1210], R15 ;  /* 0x0012100f01007387 */ /* 0x000fe80000100800 */
[----:B------:R-:W-:Y:S04]  /*54750*/  STL [R1+0x1418], R15 ;  /* 0x0014180f01007387 */ /* 0x000fe80000100800 */
[----:B------:R-:W-:Y:S01]  /*54760*/  STL [R1+0x1278], R12 ;  /* 0x0012780c01007387 */ /* 0x000fe20000100800 */
[----:B------:R-:W-:-:S03]  /*54770*/  LEA.HI.X.SX32 R9, R4, R0, 0x1, P2 ;  /* 0x0000000004097211 */ /* 0x000fc600010f0eff */
[----:B------:R-:W-:Y:S04]  /*54780*/  STL [R1+0x120c], R13 ;  /* 0x00120c0d01007387 */ /* 0x000fe80000100800 */
[----:B------:R-:W-:Y:S04]  /*54790*/  STL.64 [R1+0x1420], R12 ;  /* 0x0014200c01007387 */ /* 0x000fe80000100a00 */
        /* <DEDUP_REMOVED lines=8> */
[----:B------:R-:W-:Y:S04]  /*54820*/  STL.64 [R1+0x1430], R8 ;  /* 0x0014300801007387 */ /* 0x000fe80000100a00 */
[----:B-1----:R-:W3:Y:S04]  /*54830*/  LDL.LU R24, [R1+0x448] ;  /* 0x0004480001187983 */ /* 0x002ee80000300800 */
[----:B---3--:R-:W-:Y:S04]  /*54840*/  STL [R1+0x1514], R24 ;  /* 0x0015141801007387 */ /* 0x008fe80000100800 */
[----:B------:R0:W-:Y:S04]  /*54850*/  STL [R1+0x1534], R24 ;  /* 0x0015341801007387 */ /* 0x0001e80000100800 */
[----:B0-----:R-:W3:Y:S04]  /*54860*/  LDL R24, [R1+0x2a8] ;  /* 0x0002a80001187983 */ /* 0x001ee80000100800 */
[----:B---3--:R0:W-:Y:S04]  /*54870*/  STL [R1+0x1540], R24 ;  /* 0x0015401801007387 */ /* 0x0081e80000100800 */
[----:B0-----:R-:W3:Y:S04]  /*54880*/  LDL.LU R24, [R1+0x498] ;  /* 0x0004980001187983 */ /* 0x001ee80000300800 */
[----:B---3--:R-:W-:Y:S04]  /*54890*/  STL [R1+0x1544], R24 ;  /* 0x0015441801007387 */ /* 0x008fe80000100800 */
[----:B------:R-:W3:Y:S04]  /*548a0*/  LDL.LU R11, [R1+0x468] ;  /* 0x00046800010b7983 */ /* 0x000ee80000300800 */
[----:B---3--:R0:W-:Y:S04]  /*548b0*/  STL [R1+0x1520], R11 ;  /* 0x0015200b01007387 */ /* 0x0081e80000100800 */
[----:B0-----:R-:W3:Y:S04]  /*548c0*/  LDL.LU R11, [R1+0x478] ;  /* 0x00047800010b7983 */ /* 0x001ee80000300800 */
[----:B---3--:R0:W-:Y:S04]  /*548d0*/  STL [R1+0x1530], R11 ;  /* 0x0015300b01007387 */ /* 0x0081e80000100800 */
[----:B0-----:R-:W3:Y:S04]  /*548e0*/  LDL.LU R11, [R1+0x488] ;  /* 0x00048800010b7983 */ /* 0x001ee80000300800 */
[----:B---3--:R0:W-:Y:S04]  /*548f0*/  STL [R1+0x1548], R11 ;  /* 0x0015480b01007387 */ /* 0x0081e80000100800 */
[----:B0-----:R-:W3:Y:S04]  /*54900*/  LDL.LU R11, [R1+0x4a8] ;  /* 0x0004a800010b7983 */ /* 0x001ee80000300800 */
[----:B------:R-:W4:Y:S04]  /*54910*/  LDL.LU.64 R8, [R1+0x278] ;  /* 0x0002780001087983 */ /* 0x000f280000300a00 */
[----:B----4-:R0:W-:Y:S04]  /*54920*/  STL.64 [R1+0x1518], R8 ;  /* 0x0015180801007387 */ /* 0x0101e80000100a00 */
[----:B0-----:R-:W4:Y:S04]  /*54930*/  LDL.LU.64 R8, [R1+0x288] ;  /* 0x0002880001087983 */ /* 0x001f280000300a00 */
[----:B----4-:R0:W-:Y:S04]  /*54940*/  STL.64 [R1+0x1528], R8 ;  /* 0x0015280801007387 */ /* 0x0101e80000100a00 */
[----:B0-----:R-:W4:Y:S01]  /*54950*/  LDL.LU.64 R8, [R1+0x290] ;  /* 0x0002900001087983 */ /* 0x001f220000300a00 */
[----:B------:R-:W-:Y:S01]  /*54960*/  LEA R6, P1, R2, R3, 0x1 ;  /* 0x0000000302067211 */ /* 0x000fe200078208ff */
[----:B------:R-:W-:Y:S01]  /*54970*/  IMAD R5, R29, 0x2, R26 ;  /* 0x000000021d057824 */ /* 0x000fe200078e021a */
[----:B--2---:R-:W-:-:S02]  /*54980*/  FSETP.NEU.AND P2, PT, R28, RZ, PT ;  /* 0x000000ff1c00720b */ /* 0x004fc40003f4d000 */
[----:B------:R-:W-:Y:S01]  /*54990*/  LEA.HI.X.SX32 R7, R2, R0, 0x1, P1 ;  /* 0x0000000002077211 */ /* 0x000fe200008f0eff */
[----:B------:R-:W0:Y:S04]  /*549a0*/  S2R R24, SR_TID.X ;  /* 0x0000000000187919 */ /* 0x000e280000002100 */
[----:B----4-:R1:W-:Y:S04]  /*549b0*/  STL.64 [R1+0x1538], R8 ;  /* 0x0015380801007387 */ /* 0x0103e80000100a00 */
[----:B-1----:R-:W2:Y:S04]  /*549c0*/  LDL.LU.64 R8, [R1+0x298] ;  /* 0x0002980001087983 */ /* 0x002ea80000300a00 */
[----:B------:R-:W4:Y:S04]  /*549d0*/  LDL.LU R10, [R1+0x458] ;  /* 0x00045800010a7983 */ /* 0x000f280000300800 */
[----:B------:R-:W5:Y:S04]  /*549e0*/  LDL.LU.64 R12, [R1+0x270] ;  /* 0x00027000010c7983 */ /* 0x000f680000300a00 */
[----:B------:R-:W2:Y:S04]  /*549f0*/  LDL.LU R17, [R1+0x438] ;  /* 0x0004380001117983 */ /* 0x000ea80000300800 */
[----:B------:R-:W2:Y:S04]  /*54a00*/  LDL.LU.64 R14, [R1+0x268] ;  /* 0x00026800010e7983 */ /* 0x000ea80000300a00 */
        /* <DEDUP_REMOVED lines=8> */
[----:B------:R-:W2:Y:S01]  /*54a90*/  LDL R2, [R1+0x48] ;  /* 0x0000480001027983 */ /* 0x000ea20000100800 */
[----:B------:R-:W-:-:S03]  /*54aa0*/  LEA R4, P1, R5, R3, 0x1 ;  /* 0x0000000305047211 */ /* 0x000fc600078208ff */
[----:B------:R-:W-:Y:S01]  /*54ab0*/  STL [R1+0x12a8], R6 ;  /* 0x0012a80601007387 */ /* 0x000fe20000100800 */
[----:B------:R-:W-:-:S03]  /*54ac0*/  LEA.HI.X.SX32 R5, R5, R0, 0x1, P1 ;  /* 0x0000000005057211 */ /* 0x000fc600008f0eff */
[----:B------:R-:W-:Y:S04]  /*54ad0*/  STL [R1+0x1438], R6 ;  /* 0x0014380601007387 */ /* 0x000fe80000100800 */
[----:B------:R-:W-:Y:S04]  /*54ae0*/  STL [R1+0x143c], R6 ;  /* 0x00143c0601007387 */ /* 0x000fe80000100800 */
[----:B------:R-:W-:Y:S04]  /*54af0*/  STL [R1+0x1200], R7 ;  /* 0x0012000701007387 */ /* 0x000fe80000100800 */
[----:B------:R-:W-:Y:S04]  /*54b00*/  STL [R1+0x1388], R7 ;  /* 0x0013880701007387 */ /* 0x000fe80000100800 */
[----:B------:R1:W-:Y:S01]  /*54b10*/  STL.64 [R1+0x14a8], R6 ;  /* 0x0014a80601007387 */ /* 0x0003e20000100a00 */
[----:B0-----:R-:W-:-:S04]  /*54b20*/  LOP3.LUT R24, R24, 0x18, RZ, 0xc0, !PT ;  /* 0x0000001818187812 */ /* 0x001fc800078ec0ff */
[----:B---3--:R-:W-:Y:S01]  /*54b30*/  LEA.HI R24, R24, R11, RZ, 0x1f ;  /* 0x0000000b18187211 */ /* 0x008fe200078ff8ff */
[----:B-1----:R-:W3:Y:S04]  /*54b40*/  LDL.LU.64 R6, [R1+0x280] ;  /* 0x0002800001067983 */ /* 0x002ee80000300a00 */
[----:B------:R-:W-:Y:S04]  /*54b50*/  STL [R1+0x11fc], R4 ;  /* 0x0011fc0401007387 */ /* 0x000fe80000100800 */
[----:B------:R-:W-:Y:S04]  /*54b60*/  STL [R1+0x1378], R4 ;  /* 0x0013780401007387 */ /* 0x000fe80000100800 */
[----:B------:R-:W-:Y:S04]  /*54b70*/  STL [R1+0x11f8], R5 ;  /* 0x0011f80501007387 */ /* 0x000fe80000100800 */
[----:B------:R-:W-:Y:S04]  /*54b80*/  STL [R1+0x1368], R5 ;  /* 0x0013680501007387 */ /* 0x000fe80000100800 */
[----:B------:R-:W-:Y:S01]  /*54b90*/  STL.64 [R1+0x1498], R4 ;  /* 0x0014980401007387 */ /* 0x000fe20000100a00 */
[----:B--2---:R-:W-:-:S03]  /*54ba0*/  LEA R2, P1, R2, R3, 0x1 ;  /* 0x0000000302027211 */ /* 0x004fc600078208ff */
[----:B------:R-:W2:Y:S04]  /*54bb0*/  LDL.LU R3, [R1+0x48] ;  /* 0x0000480001037983 */ /* 0x000ea80000300800 */
[----:B------:R-:W3:Y:S04]  /*54bc0*/  LDL.LU R11, [R1+0x1548] ;  /* 0x00154800010b7983 */ /* 0x000ee80000300800 */
[----:B------:R0:W-:Y:S04]  /*54bd0*/  STL [R1+0x2a0], R24 ;  /* 0x0002a01801007387 */ /* 0x0001e80000100800 */
[----:B0-----:R-:W3:Y:S01]  /*54be0*/  LDL.LU R24, [R1+0x1544] ;  /* 0x0015440001187983 */ /* 0x001ee20000300800 */
[----:B--2---:R-:W-:-:S05]  /*54bf0*/  LEA.HI.X.SX32 R3, R3, R0, 0x1, P1 ;  /* 0x0000000003037211 */ /* 0x004fca00008f0eff */
[----:B------:R-:W-:Y:S04]  /*54c00*/  STL.64 [R1+0x1250], R2 ;  /* 0x0012500201007387 */ /* 0x000fe80000100a00 */
[----:B------:R-:W-:Y:S04]  /*54c10*/  STL.64 [R1+0x1440], R2 ;  /* 0x0014400201007387 */ /* 0x000fe80000100a00 */
[----:B------:R-:W-:Y:S01]  /*54c20*/  STL.64 [R1+0x14b8], R2 ;  /* 0x0014b80201007387 */ /* 0x000fe20000100a00 */
[----:B---3--:R-:W-:-:S03]  /*54c30*/  PRMT R0, R24, 0x7632, R0 ;  /* 0x0000763218007816 */ /* 0x008fc60000000000 */
[----:B------:R-:W2:Y:S04]  /*54c40*/  LDL.LU R24, [R1+0x1540] ;  /* 0x0015400001187983 */ /* 0x000ea80000300800 */
[----:B--2---:R0:W-:Y:S04]  /*54c50*/  STG.E.U16 [R8.64], R24 ;  /* 0x0000001808007986 */ /* 0x0041e8000c101506 */
[----:B0-----:R-:W2:Y:S04]  /*54c60*/  LDL.LU.64 R8, [R1+0x1538] ;  /* 0x0015380001087983 */ /* 0x001ea80000300a00 */
[----:B------:R-:W3:Y:S04]  /*54c70*/  LDL.LU R24, [R1+0x1534] ;  /* 0x0015340001187983 */ /* 0x000ee80000300800 */
[----:B--2---:R0:W-:Y:S01]  /*54c80*/  STG.E.U16 [R8.64], R0 ;  /* 0x0000000008007986 */ /* 0x0041e2000c101506 */
[----:B---3--:R-:W-:-:S03]  /*54c90*/  PRMT R24, R11, 0x7632, R24 ;  /* 0x000076320b187816 */ /* 0x008fc60000000018 */
[----:B------:R-:W2:Y:S04]  /*54ca0*/  LDL.LU R11, [R1+0x1530] ;  /* 0x00153000010b7983 */ /* 0x000ea80000300800 */
[----:B0-----:R-:W3:Y:S01]  /*54cb0*/  LDL.LU.64 R8, [R1+0x1528] ;  /* 0x0015280001087983 */ /* 0x001ee20000300a00 */
[----:B--2---:R-:W-:-:S03]  /*54cc0*/  PRMT R0, R11, 0x7632, R0 ;  /* 0x000076320b007816 */ /* 0x004fc60000000000 */
[----:B------:R-:W2:Y:S04]  /*54cd0*/  LDL.LU R11, [R1+0x1520] ;  /* 0x00152000010b7983 */ /* 0x000ea80000300800 */
[----:B---3--:R0:W-:Y:S04]  /*54ce0*/  STG.E.U16 [R8.64], R24 ;  /* 0x0000001808007986 */ /* 0x0081e8000c101506 */
[----:B0-----:R-:W3:Y:S04]  /*54cf0*/  LDL.LU.64 R8, [R1+0x1518] ;  /* 0x0015180001087983 */ /* 0x001ee80000300a00 */
[----:B------:R-:W3:Y:S04]  /*54d00*/  LDL.LU R24, [R1+0x1514] ;  /* 0x0015140001187983 */ /* 0x000ee80000300800 */
[----:B------:R2:W-:Y:S01]  /*54d10*/  STG.E.U16 [R6.64], R0 ;  /* 0x0000000006007986 */ /* 0x0005e2000c101506 */
[----:B----4-:R-:W-:-:S02]  /*54d20*/  PRMT R4, R10, 0x7632, R4 ;  /* 0x000076320a047816 */ /* 0x010fc40000000004 */
[----:B------:R-:W-:Y:S02]  /*54d30*/  PRMT R3, R16, 0x7632, R3 ;  /* 0x0000763210037816 */ /* 0x000fe40000000003 */
[----:B------:R-:W-:Y:S02]  /*54d40*/  PRMT R2, R27, 0x7632, R2 ;  /* 0x000076321b027816 */ /* 0x000fe40000000002 */
[----:B--2---:R-:W-:Y:S02]  /*54d50*/  PRMT R0, R11, 0x7632, R0 ;  /* 0x000076320b007816 */ /* 0x004fe40000000000 */
[----:B---3--:R-:W-:Y:S02]  /*54d60*/  PRMT R5, R24, 0x7632, R5 ;  /* 0x0000763218057816 */ /* 0x008fe40000000005 */
[----:B------:R-:W2:Y:S04]  /*54d70*/  LDL.LU R24, [R1+0x1510] ;  /* 0x0015100001187983 */ /* 0x000ea80000300800 */
[----:B------:R-:W-:Y:S04]  /*54d80*/  STG.E.U16 [R8.64], R5 ;  /* 0x0000000508007986 */ /* 0x000fe8000c101506 */
[----:B-----5:R0:W-:Y:S04]  /*54d90*/  STG.E.U16 [R12.64], R0 ;  /* 0x000000000c007986 */ /* 0x0201e8000c101506 */
[----:B------:R-:W-:Y:S01]  /*54da0*/  STG.E.U16 [R14.64], R4 ;  /* 0x000000040e007986 */ /* 0x000fe2000c101506 */
[----:B0-----:R-:W-:-:S05]  /*54db0*/  PRMT R0, R17, 0x7632, R0 ;  /* 0x0000763211007816 */ /* 0x001fca0000000000 */
[----:B------:R0:W-:Y:S04]  /*54dc0*/  STG.E.U16 [R18.64], R0 ;  /* 0x0000000012007986 */ /* 0x0001e8000c101506 */
[----:B------:R-:W-:Y:S01]  /*54dd0*/  STG.E.U16 [R20.64], R3 ;  /* 0x0000000314007986 */ /* 0x000fe2000c101506 */
[----:B0-----:R-:W-:-:S03]  /*54de0*/  PRMT R0, R25, 0x7632, R0 ;  /* 0x0000763219007816 */ /* 0x001fc60000000000 */
[----:B------:R-:W2:Y:S04]  /*54df0*/  LDL.LU R25, [R1+0x3e8] ;  /* 0x0003e80001197983 */ /* 0x000ea80000300800 */
[----:B------:R-:W-:Y:S04]  /*54e00*/  STG.E.U16 [R22.64], R0 ;  /* 0x0000000016007986 */ /* 0x000fe8000c101506 */
[----:B------:R0:W-:Y:S04]  /*54e10*/  STG.E.U16 [R28.64], R2 ;  /* 0x000000021c007986 */ /* 0x0001e8000c101506 */
[----:B0-----:R-:W3:Y:S04]  /*54e20*/  LDL.LU.64 R28, [R1+0x240] ;  /* 0x00024000011c7983 */ /* 0x001ee80000300a00 */
[----:B------:R-:W4:Y:S04]  /*54e30*/  LDL.LU R27, [R1+0x3d8] ;  /* 0x0003d800011b7983 */ /* 0x000f280000300800 */
[----:B------:R-:W5:Y:S04]  /*54e40*/  LDL.LU.64 R2, [R1+0x210] ;  /* 0x0002100001027983 */ /* 0x000f680000300a00 */
[----:B-----5:R0:W-:Y:S04]  /*54e50*/  STL [R1+0x14c0], R3 ;  /* 0x0014c00301007387 */ /* 0x0201e80000100800 */
[----:B0-----:R-:W5:Y:S04]  /*54e60*/  LDL.LU R3, [R1+0x3a8] ;  /* 0x0003a80001037983 */ /* 0x001f680000300800 */
[----:B-----5:R0:W-:Y:S04]  /*54e70*/  STL.64 [R1+0x14c8], R2 ;  /* 0x0014c80201007387 */ /* 0x0201e80000100a00 */
[----:B0-----:R-:W5:Y:S04]  /*54e80*/  LDL.LU.64 R2, [R1+0x218] ;  /* 0x0002180001027983 */ /* 0x001f680000300a00 */
        /* <DEDUP_REMOVED lines=13> */
[----:B0-----:R-:W5:Y:S01]  /*54f60*/  LDL.LU R3, [R1+0x3c8] ;  /* 0x0003c80001037983 */ /* 0x001f620000300800 */
[----:B------:R-:W-:-:S02]  /*54f70*/  PRMT R0, R26, 0x7632, R0 ;  /* 0x000076321a007816 */ /* 0x000fc40000000000 */
[----:B--2---:R-:W-:Y:S01]  /*54f80*/  PRMT R24, R25, 0x7632, R24 ;  /* 0x0000763219187816 */ /* 0x004fe20000000018 */
[----:B-----5:R0:W-:Y:S04]  /*54f90*/  STL.64 [R1+0x1508], R2 ;  /* 0x0015080201007387 */ /* 0x0201e80000100a00 */
[----:B0-----:R-:W2:Y:S04]  /*54fa0*/  LDL.LU.64 R2, [R1+0x238] ;  /* 0x0002380001027983 */ /* 0x001ea80000300a00 */
[----:B------:R-:W5:Y:S04]  /*54fb0*/  LDL.LU R19, [R1+0x368] ;  /* 0x0003680001137983 */ /* 0x000f680000300800 */
[----:B------:R-:W5:Y:S04]  /*54fc0*/  LDL.LU.64 R6, [R1+0x208] ;  /* 0x0002080001067983 */ /* 0x000f680000300a00 */
        /* <DEDUP_REMOVED lines=8> */
[----:B---3--:R0:W-:Y:S04]  /*55050*/  STG.E.U16 [R28.64], R0 ;  /* 0x000000001c007986 */ /* 0x0081e8000c101506 */
[----:B------:R-:W3:Y:S04]  /*55060*/  LDL.LU R15, [R1+0x308] ;  /* 0x00030800010f7983 */ /* 0x000ee80000300800 */
[----:B0-----:R-:W3:Y:S01]  /*55070*/  LDL.LU.64 R28, [R1+0x1e0] ;  /* 0x0001e000011c7983 */ /* 0x001ee20000300a00 */
[----:B----4-:R-:W-:-:S03]  /*55080*/  PRMT R0, R27, 0x7632, R0 ;  /* 0x000076321b007816 */ /* 0x010fc60000000000 */
[----:B------:R-:W4:Y:S04]  /*55090*/  LDL.LU R14, [R1+0x338] ;  /* 0x00033800010e7983 */ /* 0x000f280000300800 */
[----:B------:R-:W3:Y:S04]  /*550a0*/  LDL.LU.64 R16, [R1+0x1d8] ;  /* 0x0001d80001107983 */ /* 0x000ee80000300a00 */
[----:B------:R-:W3:Y:S04]  /*550b0*/  LDL.LU R18, [R1+0x318] ;  /* 0x0003180001127983 */ /* 0x000ee80000300800 */
[----:B------:R-:W3:Y:S04]  /*550c0*/  LDL.LU.64 R20, [R1+0x1d0] ;  /* 0x0001d00001147983 */ /* 0x000ee80000300a00 */
[----:B------:R-:W3:Y:S04]  /*550d0*/  LDL.LU R27, [R1+0x2f8] ;  /* 0x0002f800011b7983 */ /* 0x000ee80000300800 */
[----:B--2---:R0:W-:Y:S04]  /*550e0*/  STG.E.U16 [R2.64], R24 ;  /* 0x0000001802007986 */ /* 0x0041e8000c101506 */
[----:B0-----:R-:W2:Y:S04]  /*550f0*/  LDL.LU.64 R2, [R1+0x1508] ;  /* 0x0015080001027983 */ /* 0x001ea80000300a00 */
[----:B------:R-:W2:Y:S02]  /*55100*/  LDL.LU R24, [R1+0x1504] ;  /* 0x0015040001187983 */ /* 0x000ea40000300800 */
[----:B--2---:R-:W-:-:S02]  /*55110*/  PRMT R24, R3, 0x7632, R24 ;  /* 0x0000763203187816 */ /* 0x004fc40000000018 */
[----:B------:R-:W2:Y:S04]  /*55120*/  LDL.LU R3, [R1+0x1500] ;  /* 0x0015000001037983 */ /* 0x000ea80000300800 */
[----:B--2---:R0:W-:Y:S04]  /*55130*/  STG.E.U16 [R2.64], R0 ;  /* 0x0000000002007986 */ /* 0x0041e8000c101506 */
[----:B0-----:R-:W2:Y:S02]  /*55140*/  LDL.LU.64 R2, [R1+0x14f8] ;  /* 0x0014f80001027983 */ /* 0x001ea40000300a00 */
[----:B--2---:R-:W-:-:S02]  /*55150*/  PRMT R0, R3, 0x7632, R0 ;  /* 0x0000763203007816 */ /* 0x004fc40000000000 */
[----:B------:R-:W2:Y:S04]  /*55160*/  LDL.LU R3, [R1+0x14f0] ;  /* 0x0014f00001037983 */ /* 0x000ea80000300800 */
        /* <DEDUP_REMOVED lines=15> */
[----:B-----5:R1:W-:Y:S04]  /*55260*/  STG.E.U16 [R6.64], R24 ;  /* 0x0000001806007986 */ /* 0x0203e8000c101506 */
[----:B0-----:R-:W3:Y:S01]  /*55270*/  LDL.LU.64 R2, [R1+0x14b8] ;  /* 0x0014b80001027983 */ /* 0x001ee20000300a00 */
[----:B------:R-:W-:-:S03]  /*55280*/  PRMT R0, R19, 0x7632, R0 ;  /* 0x0000763213007816 */ /* 0x000fc60000000000 */
[----:B------:R-:W2:Y:S04]  /*55290*/  LDL.LU R19, [R1+0x14b0] ;  /* 0x0014b00001137983 */ /* 0x000ea80000300800 */
[----:B-1----:R-:W5:Y:S04]  /*552a0*/  LDL.LU.64 R6, [R1+0x14a8] ;  /* 0x0014a80001067983 */ /* 0x002f680000300a00 */
[----:B------:R-:W2:Y:S04]  /*552b0*/  LDL.LU R24, [R1+0x14a4] ;  /* 0x0014a40001187983 */ /* 0x000ea80000300800 */
[----:B------:R0:W-:Y:S01]  /*552c0*/  STG.E.U16 [R4.64], R0 ;  /* 0x0000000004007986 */ /* 0x0001e2000c101506 */
[----:B-----5:R-:W-:-:S03]  /*552d0*/  PRMT R6, R26, 0x7632, R6 ;  /* 0x000076321a067816 */ /* 0x020fc60000000006 */
[----:B------:R-:W5:Y:S04]  /*552e0*/  LDL.LU R26, [R1+0x14a0] ;  /* 0x0014a000011a7983 */ /* 0x000f680000300800 */
[----:B0-----:R-:W2:Y:S01]  /*552f0*/  LDL.LU.64 R4, [R1+0x1498] ;  /* 0x0014980001047983 */ /* 0x001ea20000300a00 */
[----:B------:R-:W-:-:S03]  /*55300*/  PRMT R0, R11, 0x7632, R0 ;  /* 0x000076320b007816 */ /* 0x000fc60000000000 */
[----:B------:R-:W-:Y:S04]  /*55310*/  STG.E.U16 [R8.64], R6 ;  /* 0x0000000608007986 */ /* 0x000fe8000c101506 */
[----:B------:R0:W-:Y:S01]  /*55320*/  STG.E.U16 [R22.64], R0 ;  /* 0x0000000016007986 */ /* 0x0001e2000c101506 */
[----:B---3--:R-:W-:Y:S02]  /*55330*/  PRMT R3, R15, 0x7632, R3 ;  /* 0x000076320f037816 */ /* 0x008fe40000000003 */
[----:B0-----:R-:W-:Y:S01]  /*55340*/  PRMT R0, R25, 0x7632, R0 ;  /* 0x0000763219007816 */ /* 0x001fe20000000000 */
[----:B------:R-:W3:Y:S04]  /*55350*/  LDL.LU.64 R22, [R1+0x1c8] ;  /* 0x0001c80001167983 */ /* 0x000ee80000300a00 */
[----:B------:R-:W5:Y:S01]  /*55360*/  LDL.LU R25, [R1+0x2e8] ;  /* 0x0002e80001197983 */ /* 0x000f620000300800 */
[----:B--2---:R-:W-:-:S05]  /*55370*/  PRMT R4, R10, 0x7632, R4 ;  /* 0x000076320a047816 */ /* 0x004fca0000000004 */
[----:B------:R-:W-:Y:S04]  /*55380*/  STG.E.U16 [R12.64], R4 ;  /* 0x000000040c007986 */ /* 0x000fe8000c101506 */
[----:B------:R4:W-:Y:S04]  /*55390*/  STG.E.U16 [R28.64], R0 ;  /* 0x000000001c007986 */ /* 0x0009e8000c101506 */
[----:B------:R-:W-:Y:S01]  /*553a0*/  STG.E.U16 [R16.64], R3 ;  /* 0x0000000310007986 */ /* 0x000fe2000c101506 */
[----:B----4-:R-:W-:-:S03]  /*553b0*/  PRMT R0, R14, 0x7632, R0 ;  /* 0x000076320e007816 */ /* 0x010fc60000000000 */
[----:B------:R-:W2:Y:S04]  /*553c0*/  LDL.LU.64 R28, [R1+0x1c0] ;  /* 0x0001c000011c7983 */ /* 0x000ea80000300a00 */
[----:B------:R0:W-:Y:S02]  /*553d0*/  STG.E.U16 [R20.64], R0 ;  /* 0x0000000014007986 */ /* 0x0001e4000c101506 */
[----:B0-----:R-:W-:Y:S02]  /*553e0*/  PRMT R0, R27, 0x7632, R0 ;  /* 0x000076321b007816 */ /* 0x001fe40000000000 */
[----:B------:R-:W4:Y:S04]  /*553f0*/  LDL.LU R27, [R1+0x2d8] ;  /* 0x0002d800011b7983 */ /* 0x000f280000300800 */
[----:B------:R-:W2:Y:S04]  /*55400*/  LDL.LU R17, [R1+0x2c8] ;  /* 0x0002c80001117983 */ /* 0x000ea80000300800 */
[----:B------:R-:W2:Y:S04]  /*55410*/  LDL.LU R4, [R1+0x49c] ;  /* 0x00049c0001047983 */ /* 0x000ea80000300800 */
[----:B--2---:R0:W-:Y:S04]  /*55420*/  STL.64 [R1+0x1458], R4 ;  /* 0x0014580401007387 */ /* 0x0041e80000100a00 */
[----:B0-----:R-:W2:Y:S04]  /*55430*/  LDL.LU.64 R4, [R1+0x198] ;  /* 0x0001980001047983 */ /* 0x001ea80000300a00 */
[----:B--2---:R0:W-:Y:S04]  /*55440*/  STL.64 [R1+0x1460], R4 ;  /* 0x0014600401007387 */ /* 0x0041e80000100a00 */
[----:B0-----:R-:W2:Y:S04]  /*55450*/  LDL.LU.64 R4, [R1+0x1a0] ;  /* 0x0001a00001047983 */ /* 0x001ea80000300a00 */
[----:B--2---:R0:W-:Y:S04]  /*55460*/  STL.64 [R1+0x1470], R4 ;  /* 0x0014700401007387 */ /* 0x0041e80000100a00 */
[----:B0-----:R-:W2:Y:S04]  /*55470*/  LDL.LU.64 R4, [R1+0x1a8] ;  /* 0x0001a80001047983 */ /* 0x001ea80000300a00 */
[----:B--2---:R0:W-:Y:S04]  /*55480*/  STL [R1+0x147c], R4 ;  /* 0x00147c0401007387 */ /* 0x0041e80000100800 */
[----:B0-----:R-:W2:Y:S04]  /*55490*/  LDL.LU R4, [R1+0x2b8] ;  /* 0x0002b80001047983 */ /* 0x001ea80000300800 */
[----:B------:R0:W-:Y:S04]  /*554a0*/  STL [R1+0x1478], R5 ;  /* 0x0014780501007387 */ /* 0x0001e80000100800 */
[----:B0-----:R-:W2:Y:S04]  /*554b0*/  LDL.LU R5, [R1+0x2a8] ;  /* 0x0002a80001057983 */ /* 0x001ea80000300800 */
[----:B--2---:R0:W-:Y:S04]  /*554c0*/  STL.64 [R1+0x1480], R4 ;  /* 0x0014800401007387 */ /* 0x0041e80000100a00 */
[----:B0-----:R-:W2:Y:S01]  /*554d0*/  LDL.LU.64 R4, [R1+0x1b0] ;  /* 0x0001b00001047983 */ /* 0x001ea20000300a00 */
[----:B------:R-:W-:-:S03]  /*554e0*/  PRMT R2, R18, 0x7632, R2 ;  /* 0x0000763212027816 */ /* 0x000fc60000000002 */
[----:B--2---:R0:W-:Y:S04]  /*554f0*/  STL.64 [R1+0x1490], R4 ;  /* 0x0014900401007387 */ /* 0x0041e80000100a00 */
[----:B0-----:R-:W2:Y:S04]  /*55500*/  LDL.LU.64 R4, [R1+0x1b8] ;  /* 0x0001b80001047983 */ /* 0x001ea80000300a00 */
[----:B------:R-:W2:Y:S04]  /*55510*/  LDL.LU R18, [R1+0x48c] ;  /* 0x00048c0001127983 */ /* 0x000ea80000300800 */
[----:B--2---:R0:W-:Y:S04]  /*55520*/  STL.64 [R1+0x1450], R18 ;  /* 0x0014501201007387 */ /* 0x0041e80000100a00 */
[----:B0-----:R-:W2:Y:S04]  /*55530*/  LDL.LU.64 R18, [R1+0x190] ;  /* 0x0001900001127983 */ /* 0x001ea80000300a00 */
[----:B------:R-:W2:Y:S04]  /*55540*/  LDL.LU R6, [R1+0x47c] ;  /* 0x00047c0001067983 */ /* 0x000ea80000300800 */
[----:B---3--:R-:W-:Y:S01]  /*55550*/  STG.E.U16 [R22.64], R2 ;  /* 0x0000000216007986 */ /* 0x008fe2000c101506 */
[----:B-----5:R-:W-:-:S03]  /*55560*/  PRMT R26, R25, 0x7632, R26 ;  /* 0x00007632191a7816 */ /* 0x020fc6000000001a */
[----:B------:R-:W-:Y:S04]  /*55570*/  STG.E.U16 [R28.64], R0 ;  /* 0x000000001c007986 */ /* 0x000fe8000c101506 */
[----:B------:R-:W-:Y:S04]  /*55580*/  STG.E.U16 [R4.64], R26 ;  /* 0x0000001a04007986 */ /* 0x000fe8000c101506 */
[----:B--2---:R0:W-:Y:S04]  /*55590*/  STL.64 [R1+0x1448], R6 ;  /* 0x0014480601007387 */ /* 0x0041e80000100a00 */
[----:B0-----:R-:W2:Y:S04]  /*555a0*/  LDL.LU.64 R6, [R1+0x188] ;  /* 0x0001880001067983 */ /* 0x001ea80000300a00 */
[----:B------:R-:W3:Y:S04]  /*555b0*/  LDL.LU.64 R2, [R1+0x180] ;  /* 0x0001800001027983 */ /* 0x000ee80000300a00 */
[----:B------:R-:W5:Y:S04]  /*555c0*/  LDL.LU.64 R8, [R1+0x178] ;  /* 0x0001780001087983 */ /* 0x000f680000300a00 */
[----:B------:R-:W5:Y:S04]  /*555d0*/  LDL.LU R10, [R1+0x44c] ;  /* 0x00044c00010a7983 */ /* 0x000f680000300800 */
        /* <DEDUP_REMOVED lines=8> */
[----:B------:R-:W2:Y:S04]  /*55660*/  LDL.LU R28, [R1+0x41c] ;  /* 0x00041c00011c7983 */ /* 0x000ea80000300800 */
[----:B------:R-:W2:Y:S01]  /*55670*/  LDL.LU.64 R4, [R1+0x1490] ;  /* 0x0014900001047983 */ /* 0x000ea20000300a00 */
[----:B----4-:R-:W-:-:S02]  /*55680*/  PRMT R0, R27, 0x7632, R0 ;  /* 0x000076321b007816 */ /* 0x010fc40000000000 */
[----:B------:R-:W-:Y:S01]  /*55690*/  PRMT R24, R17, 0x7632, R24 ;  /* 0x0000763211187816 */ /* 0x000fe20000000018 */
[----:B------:R-:W4:Y:S04]  /*556a0*/  LDL.LU.64 R26, [R1+0x150] ;  /* 0x00015000011a7983 */ /* 0x000f280000300a00 */
[----:B------:R-:W3:Y:S04]  /*556b0*/  LDL.LU R17, [R1+0x1488] ;  /* 0x0014880001117983 */ /* 0x000ee80000300800 */
[----:B--2---:R0:W-:Y:S04]  /*556c0*/  STG.E.U16 [R4.64], R0 ;  /* 0x0000000004007986 */ /* 0x0041e8000c101506 */
[----:B0-----:R-:W3:Y:S02]  /*556d0*/  LDL.LU.64 R4, [R1+0x1480] ;  /* 0x0014800001047983 */ /* 0x001ee40000300a00 */
[----:B---3--:R-:W-:-:S02]  /*556e0*/  PRMT R17, R4, 0x7632, R17 ;  /* 0x0000763204117816 */ /* 0x008fc40000000011 */
[----:B------:R-:W2:Y:S01]  /*556f0*/  LDL.LU R4, [R1+0x147c] ;  /* 0x00147c0001047983 */ /* 0x000ea20000300800 */
[----:B------:R-:W-:-:S03]  /*55700*/  PRMT R0, R5, 0x7632, R0 ;  /* 0x0000763205007816 */ /* 0x000fc60000000000 */
[----:B------:R-:W2:Y:S04]  /*55710*/  LDL.LU R5, [R1+0x1478] ;  /* 0x0014780001057983 */ /* 0x000ea80000300800 */
[----:B--2---:R0:W-:Y:S04]  /*55720*/  STG.E.U16 [R4.64], R24 ;  /* 0x0000001804007986 */ /* 0x0041e8000c101506 */
[----:B0-----:R-:W2:Y:S04]  /*55730*/  LDL.LU.64 R4, [R1+0x1470] ;  /* 0x0014700001047983 */ /* 0x001ea80000300a00 */
[----:B------:R-:W3:Y:S04]  /*55740*/  LDL.LU R24, [R1+0x1468] ;  /* 0x0014680001187983 */ /* 0x000ee80000300800 */
[----:B--2---:R0:W-:Y:S04]  /*55750*/  STG.E.U16 [R4.64], R17 ;  /* 0x0000001104007986 */ /* 0x0041e8000c101506 */
[----:B0-----:R-:W2:Y:S04]  /*55760*/  LDL.LU.64 R4, [R1+0x1460] ;  /* 0x0014600001047983 */ /* 0x001ea80000300a00 */
[----:B--2---:R0:W-:Y:S04]  /*55770*/  STG.E.U16 [R4.64], R0 ;  /* 0x0000000004007986 */ /* 0x0041e8000c101506 */
[----:B0-----:R-:W2:Y:S04]  /*55780*/  LDL.LU.64 R4, [R1+0x1458] ;  /* 0x0014580001047983 */ /* 0x001ea80000300a00 */
[----:B------:R-:W-:Y:S04]  /*55790*/  STL [R1+0x1358], R0 ;  /* 0x0013580001007387 */ /* 0x000fe80000100800 */
[----:B------:R-:W3:Y:S01]  /*557a0*/  LDL.LU R17, [R1+0x40c] ;  /* 0x00040c0001117983 */ /* 0x000ee20000300800 */
[----:B--2---:R-:W-:-:S03]  /*557b0*/  PRMT R5, R4, 0x7632, R5 ;  /* 0x0000763204057816 */ /* 0x004fc60000000005 */
[----:B------:R0:W-:Y:S04]  /*557c0*/  STG.E.U16 [R18.64], R4 ;  /* 0x0000000412007986 */ /* 0x0001e8000c101506 */
[----:B------:R1:W-:Y:S04]  /*557d0*/  STL.S16 [R1+0x198], R5 ;  /* 0x0001980501007387 */ /* 0x0003e80000100600 */
[----:B0-----:R-:W3:Y:S04]  /*557e0*/  LDL.LU.64 R18, [R1+0x1450] ;  /* 0x0014500001127983 */ /* 0x001ee80000300a00 */
[----:B-1----:R-:W2:Y:S01]  /*557f0*/  LDL.LU.64 R4, [R1+0x148] ;  /* 0x0001480001047983 */ /* 0x002ea20000300a00 */
[----:B---3--:R-:W-:-:S03]  /*55800*/  PRMT R24, R18, 0x7632, R24 ;  /* 0x0000763212187816 */ /* 0x008fc60000000018 */
[----:B------:R-:W-:Y:S04]  /*55810*/  STG.E.U16 [R6.64], R18 ;  /* 0x0000001206007986 */ /* 0x000fe8000c101506 */
[----:B------:R0:W-:Y:S04]  /*55820*/  STL.S16 [R1+0x190], R24 ;  /* 0x0001901801007387 */ /* 0x0001e80000100600 */
[----:B0-----:R-:W3:Y:S04]  /*55830*/  LDL.LU R24, [R1+0x3fc] ;  /* 0x0003fc0001187983 */ /* 0x001ee80000300800 */
[----:B------:R-:W2:Y:S02]  /*55840*/  LDL.LU.64 R6, [R1+0x1448] ;  /* 0x0014480001067983 */ /* 0x000ea40000300a00 */
[----:B--2---:R-:W-:-:S02]  /*55850*/  PRMT R19, R6, 0x7632, R19 ;  /* 0x0000763206137816 */ /* 0x004fc40000000013 */
[----:B------:R-:W-:Y:S04]  /*55860*/  STG.E.U16 [R2.64], R6 ;  /* 0x0000000602007986 */ /* 0x000fe8000c101506 */
[----:B------:R0:W-:Y:S04]  /*55870*/  STL.S16 [R1+0x188], R19 ;  /* 0x0001881301007387 */ /* 0x0001e80000100600 */
[----:B0-----:R-:W2:Y:S04]  /*55880*/  LDL.LU.64 R18, [R1+0x140] ;  /* 0x0001400001127983 */ /* 0x001ea80000300a00 */
[----:B------:R-:W2:Y:S04]  /*55890*/  LDL.LU.64 R2, [R1+0x1440] ;  /* 0x0014400001027983 */ /* 0x000ea80000300a00 */
[----:B------:R-:W2:Y:S04]  /*558a0*/  LDL.LU R6, [R1+0x143c] ;  /* 0x00143c0001067983 */ /* 0x000ea80000300800 */
[----:B-----5:R-:W-:Y:S01]  /*558b0*/  STG.E.U16 [R8.64], R10 ;  /* 0x0000000a08007986 */ /* 0x020fe2000c101506 */
[----:B--2---:R-:W-:-:S05]  /*558c0*/  PRMT R6, R10, 0x7632, R6 ;  /* 0x000076320a067816 */ /* 0x004fca0000000006 */
[----:B------:R0:W-:Y:S04]  /*558d0*/  STL.S16 [R1+0x180], R6 ;  /* 0x0001800601007387 */ /* 0x0001e80000100600 */
[----:B0-----:R-:W2:Y:S04]  /*558e0*/  LDL.LU R6, [R1+0x1438] ;  /* 0x0014380001067983 */ /* 0x001ea80000300800 */
[----:B------:R-:W5:Y:S01]  /*558f0*/  LDL.LU.64 R8, [R1+0x1430] ;  /* 0x0014300001087983 */ /* 0x000f620000300a00 */
[----:B------:R-:W-:Y:S02]  /*55900*/  PRMT R7, R16, 0x7632, R7 ;  /* 0x0000763210077816 */ /* 0x000fe40000000007 */
[----:B------:R-:W-:Y:S01]  /*55910*/  PRMT R3, R25, 0x7632, R3 ;  /* 0x0000763219037816 */ /* 0x000fe20000000003 */
[----:B------:R-:W2:Y:S01]  /*55920*/  LDL.LU R10, [R1+0x1428] ;  /* 0x00142800010a7983 */ /* 0x000ea20000300800 */
[----:B------:R-:W-:-:S03]  /*55930*/  PRMT R2, R29, 0x7632, R2 ;  /* 0x000076321d027816 */ /* 0x000fc60000000002 */
[----:B------:R0:W-:Y:S01]  /*55940*/  STG.E.U16 [R12.64], R11 ;  /* 0x0000000b0c007986 */ /* 0x0001e2000c101506 */
[----:B------:R-:W-:-:S03]  /*55950*/  PRMT R0, R28, 0x7632, R0 ;  /* 0x000076321c007816 */ /* 0x000fc60000000000 */
[----:B------:R1:W-:Y:S04]  /*55960*/  STG.E.U16 [R14.64], R16 ;  /* 0x000000100e007986 */ /* 0x0003e8000c101506 */
[----:B0-----:R-:W2:Y:S04]  /*55970*/  LDL.LU.64 R12, [R1+0x1420] ;  /* 0x00142000010c7983 */ /* 0x001ea80000300a00 */
[----:B------:R0:W-:Y:S04]  /*55980*/  STG.E.U16 [R20.64], R25 ;  /* 0x0000001914007986 */ /* 0x0001e8000c101506 */
[----:B------:R0:W-:Y:S01]  /*55990*/  STG.E.U16 [R22.64], R29 ;  /* 0x0000001d16007986 */ /* 0x0001e2000c101506 */
[----:B-----5:R-:W-:-:S05]  /*559a0*/  PRMT R9, R11, 0x7632, R9 ;  /* 0x000076320b097816 */ /* 0x020fca0000000009 */
[----:B------:R-:W-:Y:S04]  /*559b0*/  STL.S16 [R1+0x178], R9 ;  /* 0x0001780901007387 */ /* 0x000fe80000100600 */
[----:B-1----:R-:W5:Y:S04]  /*559c0*/  LDL.LU R15, [R1+0x1418] ;  /* 0x00141800010f7983 */ /* 0x002f680000300800 */
[----:B------:R-:W-:Y:S04]  /*559d0*/  STL.S16 [R1+0x170], R7 ;  /* 0x0001700701007387 */ /* 0x000fe80000100600 */
[----:B------:R-:W-:Y:S04]  /*559e0*/  STL.S16 [R1+0x168], R3 ;  /* 0x0001680301007387 */ /* 0x000fe80000100600 */
[----:B------:R-:W-:Y:S04]  /*559f0*/  STL.S16 [R1+0x160], R2 ;  /* 0x0001600201007387 */ /* 0x000fe80000100600 */
[----:B0-----:R-:W2:Y:S04]  /*55a00*/  LDL.LU R25, [R1+0x3ec] ;  /* 0x0003ec0001197983 */ /* 0x001ea80000300800 */
[----:B------:R-:W-:Y:S04]  /*55a10*/  STL.S16 [R1+0x158], R0 ;  /* 0x0001580001007387 */ /* 0x000fe80000100600 */
[----:B------:R-:W2:Y:S04]  /*55a20*/  LDL.LU.64 R22, [R1+0x138] ;  /* 0x0001380001167983 */ /* 0x000ea80000300a00 */
[----:B------:R-:W2:Y:S04]  /*55a30*/  LDL.LU R14, [R1+0x3dc] ;  /* 0x0003dc00010e7983 */ /* 0x000ea80000300800 */
[----:B------:R-:W2:Y:S04]  /*55a40*/  LDL.LU.64 R20, [R1+0x128] ;  /* 0x0001280001147983 */ /* 0x000ea80000300a00 */
[----:B----4-:R-:W-:Y:S04]  /*55a50*/  STG.E.U16 [R26.64], R28 ;  /* 0x0000001c1a007986 */ /* 0x010fe8000c101506 */
[----:B--2---:R0:W-:Y:S04]  /*55a60*/  STL.64 [R1+0x1410], R20 ;  /* 0x0014101401007387 */ /* 0x0041e80000100a00 */
[----:B0-----:R-:W2:Y:S04]  /*55a70*/  LDL.LU.64 R20, [R1+0x130] ;  /* 0x0001300001147983 */ /* 0x001ea80000300a00 */
[----:B------:R-:W4:Y:S04]  /*55a80*/  LDL.LU R27, [R1+0x3cc] ;  /* 0x0003cc00011b7983 */ /* 0x000f280000300800 */
[----:B------:R-:W2:Y:S04]  /*55a90*/  LDL.LU R26, [R1+0x39c] ;  /* 0x00039c00011a7983 */ /* 0x000ea80000300800 */
[----:B------:R-:W2:Y:S04]  /*55aa0*/  LDL.LU R28, [R1+0x38c] ;  /* 0x00038c00011c7983 */ /* 0x000ea80000300800 */
[----:B------:R-:W2:Y:S01]  /*55ab0*/  LDL.LU R29, [R1+0x3bc] ;  /* 0x0003bc00011d7983 */ /* 0x000ea20000300800 */
[----:B------:R-:W-:-:S02]  /*55ac0*/  PRMT R6, R17, 0x7632, R6 ;  /* 0x0000763211067816 */ /* 0x000fc40000000006 */
[----:B---3--:R-:W-:Y:S01]  /*55ad0*/  PRMT R8, R24, 0x7632, R8 ;  /* 0x0000763218087816 */ /* 0x008fe20000000008 */
[----:B------:R-:W-:Y:S04]  /*55ae0*/  STG.E.U16 [R4.64], R17 ;  /* 0x0000001104007986 */ /* 0x000fe8000c101506 */
[----:B--2---:R0:W-:Y:S04]  /*55af0*/  STL.64 [R1+0x13f0], R28 ;  /* 0x0013f01c01007387 */ /* 0x0041e80000100a00 */
[----:B------:R-:W-:Y:S04]  /*55b00*/  STL [R1+0x12b8], R6 ;  /* 0x0012b80601007387 */ /* 0x000fe80000100800 */
[----:B0-----:R-:W2:Y:S04]  /*55b10*/  LDL.LU.64 R28, [R1+0x120] ;  /* 0x00012000011c7983 */ /* 0x001ea80000300a00 */
[----:B------:R-:W-:Y:S04]  /*55b20*/  STL [R1+0x12c8], R8 ;  /* 0x0012c80801007387 */ /* 0x000fe80000100800 */
[----:B------:R-:W3:Y:S04]  /*55b30*/  LDL.LU.64 R16, [R1+0x108] ;  /* 0x0001080001107983 */ /* 0x000ee80000300a00 */
[----:B---3--:R0:W-:Y:S04]  /*55b40*/  STL.64 [R1+0x13d0], R16 ;  /* 0x0013d01001007387 */ /* 0x0081e80000100a00 */
[----:B0-----:R-:W3:Y:S04]  /*55b50*/  LDL.LU.64 R16, [R1+0x110] ;  /* 0x0001100001107983 */ /* 0x001ee80000300a00 */
[----:B------:R-:W-:Y:S01]  /*55b60*/  STG.E.U16 [R18.64], R24 ;  /* 0x0000001812007986 */ /* 0x000fe2000c101506 */
[----:B------:R-:W-:-:S02]  /*55b70*/  PRMT R10, R25, 0x7632, R10 ;  /* 0x00007632190a7816 */ /* 0x000fc4000000000a */
[----:B------:R-:W-:Y:S01]  /*55b80*/  PRMT R12, R14, 0x7632, R12 ;  /* 0x000076320e0c7816 */ /* 0x000fe2000000000c */
[----:B------:R-:W-:Y:S04]  /*55b90*/  STG.E.U16 [R22.64], R25 ;  /* 0x0000001916007986 */ /* 0x000fe8000c101506 */
[----:B------:R-:W-:Y:S04]  /*55ba0*/  STG.E.U16 [R20.64], R14 ;  /* 0x0000000e14007986 */ /* 0x000fe8000c101506 */
[----:B---3--:R0:W-:Y:S04]  /*55bb0*/  STL.64 [R1+0x13e0], R16 ;  /* 0x0013e01001007387 */ /* 0x0081e80000100a00 */
[----:B0-----:R-:W3:Y:S04]  /*55bc0*/  LDL.LU.64 R16, [R1+0x118] ;  /* 0x0001180001107983 */ /* 0x001ee80000300a00 */
[----:B------:R-:W2:Y:S04]  /*55bd0*/  LDL.LU.64 R18, [R1+0x100] ;  /* 0x0001000001127983 */ /* 0x000ea80000300a00 */
[----:B------:R-:W2:Y:S04]  /*55be0*/  LDL.LU R8, [R1+0x34c] ;  /* 0x00034c0001087983 */ /* 0x000ea80000300800 */
[----:B------:R-:W2:Y:S04]  /*55bf0*/  LDL.LU R0, [R1+0x37c] ;  /* 0x00037c0001007983 */ /* 0x000ea80000300800 */
[----:B------:R-:W2:Y:S04]  /*55c00*/  LDL.LU.64 R6, [R1+0xe8] ;  /* 0x0000e80001067983 */ /* 0x000ea80000300a00 */
[----:B------:R-:W2:Y:S04]  /*55c10*/  LDL.LU R9, [R1+0x35c] ;  /* 0x00035c0001097983 */ /* 0x000ea80000300800 */
[----:B------:R-:W2:Y:S04]  /*55c20*/  LDL.LU.64 R2, [R1+0xe0] ;  /* 0x0000e00001027983 */ /* 0x000ea80000300a00 */
[----:B------:R-:W2:Y:S04]  /*55c30*/  LDL.LU R11, [R1+0x32c] ;  /* 0x00032c00010b7983 */ /* 0x000ea80000300800 */
[----:B------:R-:W2:Y:S04]  /*55c40*/  LDL.LU R24, [R1+0x30c] ;  /* 0x00030c0001187983 */ /* 0x000ea80000300800 */
[----:B------:R0:W-:Y:S04]  /*55c50*/  STL [R1+0x12d8], R10 ;  /* 0x0012d80a01007387 */ /* 0x0001e80000100800 */
[----:B0-----:R-:W2:Y:S04]  /*55c60*/  LDL.LU R10, [R1+0x36c] ;  /* 0x00036c00010a7983 */ /* 0x001ea80000300800 */
[----:B------:R-:W2:Y:S04]  /*55c70*/  LDL.LU.64 R4, [R1+0xd8] ;  /* 0x0000d80001047983 */ /* 0x000ea80000300a00 */
[----:B------:R-:W2:Y:S04]  /*55c80*/  LDL.LU.64 R22, [R1+0xd0] ;  /* 0x0000d00001167983 */ /* 0x000ea80000300a00 */
[----:B------:R-:W5:Y:S04]  /*55c90*/  LDL.LU R25, [R1+0x33c] ;  /* 0x00033c0001197983 */ /* 0x000f680000300800 */
[----:B------:R0:W-:Y:S04]  /*55ca0*/  STL [R1+0x12e8], R12 ;  /* 0x0012e80c01007387 */ /* 0x0001e80000100800 */
[----:B0-----:R-:W2:Y:S04]  /*55cb0*/  LDL.LU R12, [R1+0x3ac] ;  /* 0x0003ac00010c7983 */ /* 0x001ea80000300800 */
[----:B------:R-:W4:Y:S04]  /*55cc0*/  LDL.LU.64 R20, [R1+0x1410] ;  /* 0x0014100001147983 */ /* 0x000f280000300a00 */
[----:B------:R-:W2:Y:S04]  /*55cd0*/  LDL.LU R14, [R1+0x1408] ;  /* 0x00140800010e7983 */ /* 0x000ea80000300800 */
[----:B----4-:R0:W-:Y:S04]  /*55ce0*/  STG.E.U16 [R20.64], R27 ;  /* 0x0000001b14007986 */ /* 0x0101e8000c101506 */
[----:B0-----:R-:W4:Y:S01]  /*55cf0*/  LDL.LU.64 R20, [R1+0x1400] ;  /* 0x0014000001147983 */ /* 0x001f220000300a00 */
[----:B--2---:R-:W-:-:S03]  /*55d00*/  PRMT R14, R27, 0x7632, R14 ;  /* 0x000076321b0e7816 */ /* 0x004fc6000000000e */
[----:B------:R-:W2:Y:S04]  /*55d10*/  LDL.LU R27, [R1+0x13f8] ;  /* 0x0013f800011b7983 */ /* 0x000ea80000300800 */
[----:B------:R0:W-:Y:S04]  /*55d20*/  STG.E.U16 [R28.64], R26 ;  /* 0x0000001a1c007986 */ /* 0x0001e8000c101506 */
[----:B0-----:R-:W3:Y:S01]  /*55d30*/  LDL.LU.64 R28, [R1+0x13f0] ;  /* 0x0013f000011c7983 */ /* 0x001ee20000300a00 */
[----:B----4-:R-:W-:-:S03]  /*55d40*/  PRMT R20, R26, 0x7632, R20 ;  /* 0x000076321a147816 */ /* 0x010fc60000000014 */
[----:B------:R-:W4:Y:S04]  /*55d50*/  LDL.LU R26, [R1+0x13e8] ;  /* 0x0013e800011a7983 */ /* 0x000f280000300800 */
[----:B---3--:R0:W-:Y:S04]  /*55d60*/  STG.E.U16 [R16.64], R28 ;  /* 0x0000001c10007986 */ /* 0x0081e8000c101506 */
[----:B0-----:R-:W3:Y:S01]  /*55d70*/  LDL.LU.64 R16, [R1+0x13e0] ;  /* 0x0013e00001107983 */ /* 0x001ee20000300a00 */
[----:B----4-:R-:W-:-:S03]  /*55d80*/  PRMT R26, R28, 0x7632, R26 ;  /* 0x000076321c1a7816 */ /* 0x010fc6000000001a */
[----:B------:R-:W4:Y:S04]  /*55d90*/  LDL.LU R28, [R1+0x13d8] ;  /* 0x0013d800011c7983 */ /* 0x000f280000300800 */
[----:B---3--:R0:W-:Y:S04]  /*55da0*/  STG.E.U16 [R16.64], R29 ;  /* 0x0000001d10007986 */ /* 0x0081e8000c101506 */
[----:B0-----:R-:W3:Y:S01]  /*55db0*/  LDL.LU.64 R16, [R1+0x13d0] ;  /* 0x0013d00001107983 */ /* 0x001ee20000300a00 */
[----:B----4-:R-:W-:-:S03]  /*55dc0*/  PRMT R28, R29, 0x7632, R28 ;  /* 0x000076321d1c7816 */ /* 0x010fc6000000001c */
[----:B------:R-:W4:Y:S01]  /*55dd0*/  LDL.LU R29, [R1+0x13c8] ;  /* 0x0013c800011d7983 */ /* 0x000f220000300800 */
[----:B--2---:R-:W-:-:S03]  /*55de0*/  PRMT R27, R10, 0x7632, R27 ;  /* 0x000076320a1b7816 */ /* 0x004fc6000000001b */
[----:B---3--:R-:W-:Y:S04]  /*55df0*/  STG.E.U16 [R16.64], R12 ;  /* 0x0000000c10007986 */ /* 0x008fe8000c101506 */
[----:B------:R-:W-:Y:S01]  /*55e00*/  STG.E.U16 [R18.64], R10 ;  /* 0x0000000a12007986 */ /* 0x000fe2000c101506 */
[----:B----4-:R-:W-:-:S05]  /*55e10*/  PRMT R29, R12, 0x7632, R29 ;  /* 0x000076320c1d7816 */ /* 0x010fca000000001d */
[----:B------:R0:W-:Y:S04]  /*55e20*/  STL.64 [R1+0x1260], R28 ;  /* 0x0012601c01007387 */ /* 0x0001e80000100a00 */
[----:B0-----:R-:W2:Y:S04]  /*55e30*/  LDL.LU.64 R28, [R1+0xf0] ;  /* 0x0000f000011c7983 */ /* 0x001ea80000300a00 */
[----:B------:R-:W3:Y:S04]  /*55e40*/  LDL.LU.64 R16, [R1+0x13c0] ;  /* 0x0013c00001107983 */ /* 0x000ee80000300a00 */
[----:B------:R0:W-:Y:S04]  /*55e50*/  STL.64 [R1+0x1270], R26 ;  /* 0x0012701a01007387 */ /* 0x0001e80000100a00 */
[----:B0-----:R-:W4:Y:S04]  /*55e60*/  LDL.LU.64 R26, [R1+0xf8] ;  /* 0x0000f800011a7983 */ /* 0x001f280000300a00 */
[----:B------:R-:W2:Y:S01]  /*55e70*/  LDL.LU.64 R18, [R1+0x13b8] ;  /* 0x0013b80001127983 */ /* 0x000ea20000300a00 */
[----:B------:R-:W-:-:S02]  /*55e80*/  PRMT R21, R8, 0x7632, R21 ;  /* 0x0000763208157816 */ /* 0x000fc40000000015 */
[----:B-----5:R-:W-:-:S03]  /*55e90*/  PRMT R15, R25, 0x7632, R15 ;  /* 0x00007632190f7816 */ /* 0x020fc6000000000f */
[----:B------:R-:W-:Y:S01]  /*55ea0*/  STL.64 [R1+0x1280], R20 ;  /* 0x0012801401007387 */ /* 0x000fe20000100a00 */
[----:B---3--:R-:W-:Y:S02]  /*55eb0*/  PRMT R16, R0, 0x7632, R16 ;  /* 0x0000763200107816 */ /* 0x008fe40000000010 */
[----:B------:R-:W-:Y:S01]  /*55ec0*/  PRMT R17, R24, 0x7632, R17 ;  /* 0x0000763218117816 */ /* 0x000fe20000000011 */
[----:B----4-:R-:W-:Y:S01]  /*55ed0*/  STG.E.U16 [R26.64], R8 ;  /* 0x000000081a007986 */ /* 0x010fe2000c101506 */
[----:B--2---:R-:W-:Y:S02]  /*55ee0*/  PRMT R18, R9, 0x7632, R18 ;  /* 0x0000763209127816 */ /* 0x004fe40000000012 */
[----:B------:R-:W-:Y:S01]  /*55ef0*/  PRMT R19, R11, 0x7632, R19 ;  /* 0x000076320b137816 */ /* 0x000fe20000000013 */
[----:B------:R-:W-:Y:S04]  /*55f00*/  STG.E.U16 [R28.64], R0 ;  /* 0x000000001c007986 */ /* 0x000fe8000c101506 */
[----:B------:R-:W-:Y:S04]  /*55f10*/  STL.64 [R1+0x1290], R18 ;  /* 0x0012901201007387 */ /* 0x000fe80000100a00 */
[----:B------:R-:W-:Y:S04]  /*55f20*/  STG.E.U16 [R6.64], R9 ;  /* 0x0000000906007986 */ /* 0x000fe8000c101506 */
[----:B------:R-:W-:Y:S04]  /*55f30*/  STL.64 [R1+0x12a0], R16 ;  /* 0x0012a01001007387 */ /* 0x000fe80000100a00 */
[----:B------:R0:W-:Y:S04]  /*55f40*/  STG.E.U16 [R2.64], R11 ;  /* 0x0000000b02007986 */ /* 0x0001e8000c101506 */
[----:B------:R-:W-:Y:S04]  /*55f50*/  STL.64 [R1+0x12b0], R14 ;  /* 0x0012b00e01007387 */ /* 0x000fe80000100a00 */
[----:B------:R1:W-:Y:S04]  /*55f60*/  STG.E.U16 [R4.64], R24 ;  /* 0x0000001804007986 */ /* 0x0003e8000c101506 */
[----:B0-----:R-:W2:Y:S04]  /*55f70*/  LDL.LU R11, [R1+0x31c] ;  /* 0x00031c00010b7983 */ /* 0x001ea80000300800 */
[----:B------:R-:W3:Y:S04]  /*55f80*/  LDL.LU R9, [R1+0x2fc] ;  /* 0x0002fc0001097983 */ /* 0x000ee80000300800 */
[----:B------:R-:W4:Y:S04]  /*55f90*/  LDL.LU R7, [R1+0x2ec] ;  /* 0x0002ec0001077983 */ /* 0x000f280000300800 */
[----:B-1----:R-:W5:Y:S04]  /*55fa0*/  LDL.LU R4, [R1+0x2dc] ;  /* 0x0002dc0001047983 */ /* 0x002f680000300800 */
[----:B------:R-:W5:Y:S04]  /*55fb0*/  LDL.LU R5, [R1+0x2cc] ;  /* 0x0002cc0001057983 */ /* 0x000f680000300800 */
[----:B-----5:R0:W-:Y:S04]  /*55fc0*/  STL.64 [R1+0x1390], R4 ;  /* 0x0013900401007387 */ /* 0x0201e80000100a00 */
[----:B0-----:R-:W5:Y:S04]  /*55fd0*/  LDL.LU.64 R4, [R1+0xb8] ;  /* 0x0000b80001047983 */ /* 0x001f680000300a00 */
[----:B-----5:R0:W-:Y:S04]  /*55fe0*/  STL.64 [R1+0x13a0], R4 ;  /* 0x0013a00401007387 */ /* 0x0201e80000100a00 */
[----:B0-----:R-:W5:Y:S04]  /*55ff0*/  LDL.LU.64 R4, [R1+0xc0] ;  /* 0x0000c00001047983 */ /* 0x001f680000300a00 */
[----:B-----5:R0:W-:Y:S04]  /*56000*/  STL.64 [R1+0x13b0], R4 ;  /* 0x0013b00401007387 */ /* 0x0201e80000100a00 */
[----:B0-----:R-:W5:Y:S04]  /*56010*/  LDL.LU.64 R4, [R1+0xc8] ;  /* 0x0000c80001047983 */ /* 0x001f680000300a00 */
[----:B------:R-:W2:Y:S04]  /*56020*/  LDL.LU R0, [R1+0x2bc] ;  /* 0x0002bc0001007983 */ /* 0x000ea80000300800 */
[----:B------:R-:W2:Y:S04]  /*56030*/  LDL.LU.S16 R12, [R1+0x170] ;  /* 0x00017000010c7983 */ /* 0x000ea80000300600 */
[----:B--2---:R0:W-:Y:S04]  /*56040*/  STL [R1+0x12f8], R12 ;  /* 0x0012f80c01007387 */ /* 0x0041e80000100800 */
[----:B0-----:R-:W2:Y:S04]  /*56050*/  LDL.LU.S16 R12, [R1+0x178] ;  /* 0x00017800010c7983 */ /* 0x001ea80000300600 */
        /* <DEDUP_REMOVED lines=9> */
[----:B0-----:R-:W2:Y:S04]  /*560f0*/  LDL.LU R12, [R1+0x2ac] ;  /* 0x0002ac00010c7983 */ /* 0x001ea80000300800 */
[----:B------:R-:W2:Y:S04]  /*56100*/  LDL.LU.S16 R10, [R1+0x168] ;  /* 0x00016800010a7983 */ /* 0x000ea80000300600 */
[----:B------:R-:W2:Y:S04]  /*56110*/  LDL.LU.S16 R8, [R1+0x160] ;  /* 0x0001600001087983 */ /* 0x000ea80000300600 */
[----:B------:R-:W2:Y:S04]  /*56120*/  LDL.LU.S16 R6, [R1+0x158] ;  /* 0x0001580001067983 */ /* 0x000ea80000300600 */
[----:B------:R-:W2:Y:S04]  /*56130*/  LDL.LU.64 R14, [R1+0x40] ;  /* 0x00004000010e7983 */ /* 0x000ea80000300a00 */
        /* <DEDUP_REMOVED lines=23> */
[----:B0-----:R-:W2:Y:S01]  /*562b0*/  LDL.LU.64 R14, [R1+0xa8] ;  /* 0x0000a800010e7983 */ /* 0x001ea20000300a00 */
[----:B------:R-:W-:-:S03]  /*562c0*/  PRMT R13, R11, 0x7632, R13 ;  /* 0x000076320b0d7816 */ /* 0x000fc6000000000d */
[----:B------:R-:W-:Y:S04]  /*562d0*/  STG.E.U16 [R22.64], R25 ;  /* 0x0000001916007986 */ /* 0x000fe8000c101506 */
[----:B-----5:R-:W-:Y:S04]  /*562e0*/  STG.E.U16 [R4.64], R11 ;  /* 0x0000000b04007986 */ /* 0x020fe8000c101506 */
[----:B--2---:R0:W-:Y:S04]  /*562f0*/  STL.64 [R1+0x1380], R14 ;  /* 0x0013800e01007387 */ /* 0x0041e80000100a00 */
[----:B0-----:R-:W2:Y:S04]  /*56300*/  LDL.LU.64 R14, [R1+0xb0] ;  /* 0x0000b000010e7983 */ /* 0x001ea80000300a00 */
[----:B------:R-:W5:Y:S04]  /*56310*/  LDL.LU.64 R16, [R1+0x38] ;  /* 0x0000380001107983 */ /* 0x000f680000300a00 */
[----:B------:R-:W2:Y:S04]  /*56320*/  LDL.LU.64 R18, [R1+0x30] ;  /* 0x0000300001127983 */ /* 0x000ea80000300a00 */
[----:B------:R-:W2:Y:S04]  /*56330*/  LDL.LU.64 R20, [R1+0x28] ;  /* 0x0000280001147983 */ /* 0x000ea80000300a00 */
[----:B------:R-:W2:Y:S04]  /*56340*/  LDL.LU.64 R26, [R1+0x20] ;  /* 0x00002000011a7983 */ /* 0x000ea80000300a00 */
[----:B------:R-:W2:Y:S04]  /*56350*/  LDL.LU.64 R28, [R1+0x18] ;  /* 0x00001800011c7983 */ /* 0x000ea80000300a00 */
[----:B------:R-:W2:Y:S04]  /*56360*/  LDL.LU.64 R2, [R1+0x10] ;  /* 0x0000100001027983 */ /* 0x000ea80000300a00 */
[----:B------:R-:W2:Y:S04]  /*56370*/  LDL.LU.64 R22, [R1+0x8] ;  /* 0x0000080001167983 */ /* 0x000ea80000300a00 */
[----:B------:R-:W2:Y:S04]  /*56380*/  LDL.LU.64 R24, [R1] ;  /* 0x0000000001187983 */ /* 0x000ea80000300a00 */
[----:B------:R-:W3:Y:S04]  /*56390*/  LDL.LU.64 R4, [R1+0x13b0] ;  /* 0x0013b00001047983 */ /* 0x000ee80000300a00 */
[----:B------:R-:W2:Y:S04]  /*563a0*/  LDL.LU R11, [R1+0x13a8] ;  /* 0x0013a800010b7983 */ /* 0x000ea80000300800 */
[----:B---3--:R0:W-:Y:S01]  /*563b0*/  STG.E.U16 [R4.64], R9 ;  /* 0x0000000904007986 */ /* 0x0081e2000c101506 */
[----:B--2---:R-:W-:-:S03]  /*563c0*/  PRMT R11, R9, 0x7632, R11 ;  /* 0x00007632090b7816 */ /* 0x004fc6000000000b */
[----:B0-----:R-:W4:Y:S04]  /*563d0*/  LDL.LU.64 R4, [R1+0x13a0] ;  /* 0x0013a00001047983 */ /* 0x001f280000300a00 */
[----:B------:R-:W2:Y:S04]  /*563e0*/  LDL.LU R9, [R1+0x1398] ;  /* 0x0013980001097983 */ /* 0x000ea80000300800 */
[----:B----4-:R0:W-:Y:S01]  /*563f0*/  STG.E.U16 [R4.64], R7 ;  /* 0x0000000704007986 */ /* 0x0101e2000c101506 */
[----:B--2---:R-:W-:-:S03]  /*56400*/  PRMT R9, R7, 0x7632, R9 ;  /* 0x0000763207097816 */ /* 0x004fc60000000009 */
[----:B0-----:R-:W2:Y:S04]  /*56410*/  LDL.LU.64 R4, [R1+0x1390] ;  /* 0x0013900001047983 */ /* 0x001ea80000300a00 */
[----:B------:R-:W3:Y:S04]  /*56420*/  LDL.LU R7, [R1+0x1388] ;  /* 0x0013880001077983 */ /* 0x000ee80000300800 */
[----:B--2---:R0:W-:Y:S01]  /*56430*/  STG.E.U16 [R14.64], R4 ;  /* 0x000000040e007986 */ /* 0x0041e2000c101506 */
[----:B---3--:R-:W-:-:S03]  /*56440*/  PRMT R7, R4, 0x7632, R7 ;  /* 0x0000763204077816 */ /* 0x008fc60000000007 */
        /* <DEDUP_REMOVED lines=13> */
[----:B------:R-:W2:Y:S04]  /*56520*/  LDL.LU R12, [R1+0x1348] ;  /* 0x00134800010c7983 */ /* 0x000ea80000300800 */
[----:B--2---:R0:W-:Y:S04]  /*56530*/  STG.E.U16 [R14.64], R12 ;  /* 0x0000000c0e007986 */ /* 0x0041e8000c101506 */
        /* <DEDUP_REMOVED lines=16> */
[----:B------:R-:W3:Y:S04]  /*56640*/  LDL.LU R12, [R1+0x12e8] ;  /* 0x0012e800010c7983 */ /* 0x000ee80000300800 */
[----:B--2---:R0:W-:Y:S04]  /*56650*/  STG.E.U16 [R14.64], R10 ;  /* 0x0000000a0e007986 */ /* 0x0041e8000c101506 */
[----:B0-----:R-:W2:Y:S04]  /*56660*/  LDL.LU.64 R14, [R1+0x12e0] ;  /* 0x0012e000010e7983 */ /* 0x001ea80000300a00 */
[----:B------:R-:W4:Y:S04]  /*56670*/  LDL.LU R10, [R1+0x12d8] ;  /* 0x0012d800010a7983 */ /* 0x000f280000300800 */
[----:B--2---:R0:W-:Y:S04]  /*56680*/  STG.E.U16 [R14.64], R8 ;  /* 0x000000080e007986 */ /* 0x0041e8000c101506 */
[----:B0-----:R-:W2:Y:S04]  /*56690*/  LDL.LU.64 R14, [R1+0x12d0] ;  /* 0x0012d000010e7983 */ /* 0x001ea80000300a00 */
[----:B------:R-:W5:Y:S04]  /*566a0*/  LDL.LU R8, [R1+0x12c8] ;  /* 0x0012c80001087983 */ /* 0x000f680000300800 */
[----:B--2---:R0:W-:Y:S04]  /*566b0*/  STG.E.U16 [R14.64], R6 ;  /* 0x000000060e007986 */ /* 0x0041e8000c101506 */
[----:B0-----:R-:W2:Y:S04]  /*566c0*/  LDL.LU.64 R14, [R1+0x12c0] ;  /* 0x0012c000010e7983 */ /* 0x001ea80000300a00 */
[----:B------:R-:W2:Y:S04]  /*566d0*/  LDL.LU R6, [R1+0x12b8] ;  /* 0x0012b80001067983 */ /* 0x000ea80000300800 */
[----:B--2---:R0:W-:Y:S04]  /*566e0*/  STG.E.U16 [R14.64], R6 ;  /* 0x000000060e007986 */ /* 0x0041e8000c101506 */
[----:B-----5:R1:W-:Y:S04]  /*566f0*/  STG.E.U16 [R16.64], R8 ;  /* 0x0000000810007986 */ /* 0x0203e8000c101506 */
[----:B----4-:R2:W-:Y:S04]  /*56700*/  STG.E.U16 [R18.64], R10 ;  /* 0x0000000a12007986 */ /* 0x0105e8000c101506 */
[----:B0-----:R-:W4:Y:S04]  /*56710*/  LDL.LU.64 R14, [R1+0x12b0] ;  /* 0x0012b000010e7983 */ /* 0x001f280000300a00 */
[----:B------:R-:W5:Y:S04]  /*56720*/  LDL.LU R6, [R1+0x12a8] ;  /* 0x0012a80001067983 */ /* 0x000f680000300800 */
[----:B-1----:R-:W5:Y:S04]  /*56730*/  LDL.LU.64 R16, [R1+0x12a0] ;  /* 0x0012a00001107983 */ /* 0x002f680000300a00 */
[----:B------:R-:W5:Y:S04]  /*56740*/  LDL.LU R8, [R1+0x1298] ;  /* 0x0012980001087983 */ /* 0x000f680000300800 */
[----:B--2---:R-:W2:Y:S04]  /*56750*/  LDL.LU.64 R18, [R1+0x1290] ;  /* 0x0012900001127983 */ /* 0x004ea80000300a00 */
[----:B------:R-:W2:Y:S04]  /*56760*/  LDL.LU R10, [R1+0x1288] ;  /* 0x00128800010a7983 */ /* 0x000ea80000300800 */
[----:B---3--:R0:W-:Y:S04]  /*56770*/  STG.E.U16 [R20.64], R12 ;  /* 0x0000000c14007986 */ /* 0x0081e8000c101506 */
[----:B0-----:R-:W3:Y:S04]  /*56780*/  LDL.LU.64 R20, [R1+0x1280] ;  /* 0x0012800001147983 */ /* 0x001ee80000300a00 */
[----:B------:R-:W2:Y:S04]  /*56790*/  LDL.LU R12, [R1+0x1278] ;  /* 0x00127800010c7983 */ /* 0x000ea80000300800 */
[----:B----4-:R0:W-:Y:S04]  /*567a0*/  STG.E.U16 [R26.64], R14 ;  /* 0x0000000e1a007986 */ /* 0x0101e8000c101506 */
[----:B0-----:R-:W4:Y:S04]  /*567b0*/  LDL.LU.64 R26, [R1+0x1270] ;  /* 0x00127000011a7983 */ /* 0x001f280000300a00 */
        /* <DEDUP_REMOVED lines=8> */
[----:B------:R1:W-:Y:S04]  /*56840*/  STG.E.U16 [R24.64], R29 ;  /* 0x0000001d18007986 */ /* 0x0003e8000c101506 */
[----:B0-----:R-:W3:Y:S04]  /*56850*/  LDL.LU.64 R22, [R1+0x1240] ;  /* 0x0012400001167983 */ /* 0x001ee80000300a00 */
[----:B------:R-:W2:Y:S04]  /*56860*/  LDL.LU R28, [R1+0x1238] ;  /* 0x00123800011c7983 */ /* 0x000ea80000300800 */
[----:B-1----:R-:W5:Y:S04]  /*56870*/  LDL.LU.64 R24, [R1+0x1230] ;  /* 0x0012300001187983 */ /* 0x002f680000300a00 */
[----:B------:R-:W2:Y:S04]  /*56880*/  LDL.LU R29, [R1+0x122c] ;  /* 0x00122c00011d7983 */ /* 0x000ea80000300800 */
[----:B--2---:R0:W-:Y:S04]  /*56890*/  STG.E.U16 [R28.64], R27 ;  /* 0x0000001b1c007986 */ /* 0x0041e8000c101506 */
[----:B0-----:R-:W2:Y:S04]  /*568a0*/  LDL.LU R27, [R1+0x1228] ;  /* 0x00122800011b7983 */ /* 0x001ea80000300800 */
[----:B--2---:R0:W-:Y:S04]  /*568b0*/  STG.E.U16 [R26.64], R21 ;  /* 0x000000151a007986 */ /* 0x0041e8000c101506 */
[----:B-----5:R1:W-:Y:S04]  /*568c0*/  STG.E.U16 [R24.64], R16 ;  /* 0x0000001018007986 */ /* 0x0203e8000c101506 */
[----:B---3--:R2:W-:Y:S04]  /*568d0*/  STG.E.U16 [R22.64], R18 ;  /* 0x0000001216007986 */ /* 0x0085e8000c101506 */
[----:B0-----:R-:W3:Y:S04]  /*568e0*/  LDL.LU R21, [R1+0x1224] ;  /* 0x0012240001157983 */ /* 0x001ee80000300800 */
[----:B-1----:R-:W5:Y:S04]  /*568f0*/  LDL.LU R16, [R1+0x1220] ;  /* 0x0012200001107983 */ /* 0x002f680000300800 */
[----:B--2---:R-:W2:Y:S04]  /*56900*/  LDL.LU R18, [R1+0x121c] ;  /* 0x00121c0001127983 */ /* 0x004ea80000300800 */
[----:B------:R-:W2:Y:S04]  /*56910*/  LDL.LU R22, [R1+0x7d0] ;  /* 0x0007d00001167983 */ /* 0x000ea80000300800 */
[----:B--2---:R-:W-:Y:S04]  /*56920*/  STL [R1+0x11ec], R22 ;  /* 0x0011ec1601007387 */ /* 0x004fe80000100800 */
[----:B------:R-:W2:Y:S04]  /*56930*/  LDL.LU R23, [R1+0x7cc] ;  /* 0x0007cc0001177983 */ /* 0x000ea80000300800 */
[----:B--2---:R-:W-:Y:S04]  /*56940*/  STL [R1+0x11f0], R23 ;  /* 0x0011f01701007387 */ /* 0x004fe80000100800 */
[----:B------:R-:W2:Y:S04]  /*56950*/  LDL.LU R29, [R1+0x4a4] ;  /* 0x0004a400011d7983 */ /* 0x000ea80000300800 */
[----:B---3--:R0:W-:Y:S04]  /*56960*/  STG.E.U16 [R20.64], R19 ;  /* 0x0000001314007986 */ /* 0x0081e8000c101506 */
[----:B--2---:R1:W-:Y:S04]  /*56970*/  STL [R1+0x11f4], R29 ;  /* 0x0011f41d01007387 */ /* 0x0043e80000100800 */
[----:B0-----:R-:W2:Y:S04]  /*56980*/  LDL.LU R19, [R1+0x1218] ;  /* 0x0012180001137983 */ /* 0x001ea80000300800 */
[----:B-1----:R-:W3:Y:S04]  /*56990*/  LDL.LU R29, [R1+0x8a0] ;  /* 0x0008a000011d7983 */ /* 0x002ee80000300800 */
        /* <DEDUP_REMOVED lines=9> */
[----:B--2---:R0:W-:Y:S04]  /*56a30*/  STG.E.U16 [R18.64], R17 ;  /* 0x0000001112007986 */ /* 0x0041e8000c101506 */
[----:B0-----:R-:W5:Y:S04]  /*56a40*/  LDL.LU R17, [R1+0x1214] ;  /* 0x0012140001117983 */ /* 0x001f680000300800 */
[----:B------:R-:W2:Y:S04]  /*56a50*/  LDL.LU R18, [R1+0x878] ;  /* 0x0008780001127983 */ /* 0x000ea80000300800 */
[----:B------:R-:W2:Y:S04]  /*56a60*/  LDL.LU R19, [R1+0x2a4] ;  /* 0x0002a40001137983 */ /* 0x000ea80000300800 */
[----:B-----5:R0:W-:Y:S04]  /*56a70*/  STG.E.U16 [R16.64], R15 ;  /* 0x0000000f10007986 */ /* 0x0201e8000c101506 */
        /* <DEDUP_REMOVED lines=20> */
[----:B----4-:R1:W-:Y:S04]  /*56bc0*/  STG.E.U16 [R2.64], R5 ;  /* 0x0000000502007986 */ /* 0x0103e8000c101506 */
[----:B0-----:R-:W4:Y:S04]  /*56bd0*/  LDL.LU R4, [R1+0x11fc] ;  /* 0x0011fc0001047983 */ /* 0x001f280000300800 */
[----:B------:R-:W3:Y:S04]  /*56be0*/  LDL.LU R6, [R1+0x4b8] ;  /* 0x0004b80001067983 */ /* 0x000ee80000300800 */
[----:B------:R-:W5:Y:S04]  /*56bf0*/  LDL.LU R7, [R1+0x4bc] ;  /* 0x0004bc0001077983 */ /* 0x000f680000300800 */
[----:B-1----:R-:W4:Y:S04]  /*56c00*/  LDL.LU R5, [R1+0x11f8] ;  /* 0x0011f80001057983 */ /* 0x002f280000300800 */
[----:B------:R-:W2:Y:S04]  /*56c10*/  LDL.LU R2, [R1+0x890] ;  /* 0x0008900001027983 */ /* 0x000ea80000300800 */
[----:B------:R-:W2:Y:S04]  /*56c20*/  LDL.LU R3, [R1+0x88c] ;  /* 0x00088c0001037983 */ /* 0x000ea80000300800 */
[----:B----4-:R0:W-:Y:S04]  /*56c30*/  STG.E.U16 [R4.64], R0 ;  /* 0x0000000004007986 */ /* 0x0101e8000c101506 */
[----:B0-----:R-:W4:Y:S04]  /*56c40*/  LDL.LU R4, [R1+0x4b0] ;  /* 0x0004b00001047983 */ /* 0x001f280000300800 */
[----:B------:R-:W5:Y:S04]  /*56c50*/  LDL.LU R5, [R1+0x4b4] ;  /* 0x0004b40001057983 */ /* 0x000f680000300800 */
[----:B------:R-:W5:Y:S01]  /*56c60*/  LDL.LU R0, [R1+0x894] ;  /* 0x0008940001007983 */ /* 0x000f620000300800 */
[----:B---3--:R-:W-:-:S02]  /*56c70*/  FFMA R6, R6, 0.69314718246459960938, R22 ;  /* 0x3f31721806067823 */ /* 0x008fc40000000016 */
[----:B--2---:R-:W-:Y:S02]  /*56c80*/  FFMA R10, R11, 0.69314718246459960938, R10 ;  /* 0x3f3172180b0a7823 */ /* 0x004fe4000000000a */
[----:B------:R-:W-:Y:S02]  /*56c90*/  FFMA R8, R8, 0.69314718246459960938, R2 ;  /* 0x3f31721808087823 */ /* 0x000fe40000000002 */
[----:B------:R-:W-:Y:S01]  /*56ca0*/  FFMA R9, R9, 0.69314718246459960938, R3 ;  /* 0x3f31721809097823 */ /* 0x000fe20000000003 */
[----:B------:R-:W-:Y:S01]  /*56cb0*/  BAR.SYNC.DEFER_BLOCKING 0x0 ;  /* 0x0000000000007b1d */ /* 0x000fe20000010000 */
[----:B----4-:R-:W-:-:S05]  /*56cc0*/  FFMA R4, R4, 0.69314718246459960938, R29 ;  /* 0x3f31721804047823 */ /* 0x010fca000000001d */
[----:B------:R-:W2:Y:S01]  /*56cd0*/  LDL.LU R29, [R1+0x11f4] ;  /* 0x0011f400011d7983 */ /* 0x000ea20000300800 */
[----:B-----5:R-:W-:-:S03]  /*56ce0*/  FFMA R5, R5, 0.69314718246459960938, R23 ;  /* 0x3f31721805057823 */ /* 0x020fc60000000017 */
[----:B------:R-:W3:Y:S04]  /*56cf0*/  LDL.LU R23, [R1+0x11f0] ;  /* 0x0011f00001177983 */ /* 0x000ee80000300800 */
[----:B------:R-:W4:Y:S01]  /*56d00*/  LDL.LU R22, [R1+0x11ec] ;  /* 0x0011ec0001167983 */ /* 0x000f220000300800 */
[----:B------:R-:W-:Y:S02]  /*56d10*/  FFMA R11, R13, 0.69314718246459960938, R12 ;  /* 0x3f3172180d0b7823 */ /* 0x000fe4000000000c */
[----:B------:R-:W-:Y:S02]  /*56d20*/  FFMA R12, R15, 0.69314718246459960938, R14 ;  /* 0x3f3172180f0c7823 */ /* 0x000fe4000000000e */
[----:B------:R-:W-:Y:S01]  /*56d30*/  FFMA R14, R19, 0.69314718246459960938, R18 ;  /* 0x3f317218130e7823 */ /* 0x000fe20000000012 */
[----:B------:R-:W-:Y:S01]  /*56d40*/  FSEL R15, R20, -INF , P5 ;  /* 0xff800000140f7808 */ /* 0x000fe20002800000 */
[----:B------:R-:W-:Y:S01]  /*56d50*/  FFMA R13, R17, 0.69314718246459960938, R16 ;  /* 0x3f317218110d7823 */ /* 0x000fe20000000010 */
[----:B------:R-:W-:Y:S01]  /*56d60*/  FSEL R16, R21, -INF , P6 ;  /* 0xff80000015107808 */ /* 0x000fe20003000000 */
[----:B------:R-:W-:-:S02]  /*56d70*/  FFMA R7, R7, 0.69314718246459960938, R0 ;  /* 0x3f31721807077823 */ /* 0x000fc40000000000 */
[----:B------:R-:W-:Y:S02]  /*56d80*/  FFMA R15, R15, 0.69314718246459960938, R24 ;  /* 0x3f3172180f0f7823 */ /* 0x000fe40000000018 */
[----:B------:R-:W-:Y:S01]  /*56d90*/  FFMA R16, R16, 0.69314718246459960938, R25 ;  /* 0x3f31721810107823 */ /* 0x000fe20000000019 */
[----:B--2---:R-:W-:Y:S02]  /*56da0*/  FSEL R19, R29, -INF , P2 ;  /* 0xff8000001d137808 */ /* 0x004fe40001000000 */
[----:B------:R-:W0:Y:S01]  /*56db0*/  S2R R29, SR_TID.X ;  /* 0x00000000001d7919 */ /* 0x000e220000002100 */
[----:B---3--:R-:W-:Y:S02]  /*56dc0*/  FSEL R18, R23, -INF , P3 ;  /* 0xff80000017127808 */ /* 0x008fe40001800000 */
[----:B----4-:R-:W-:-:S03]  /*56dd0*/  FSEL R17, R22, -INF , P4 ;  /* 0xff80000016117808 */ /* 0x010fc60002000000 */
[----:B------:R-:W-:Y:S02]  /*56de0*/  FFMA R18, R18, 0.69314718246459960938, R27 ;  /* 0x3f31721812127823 */ /* 0x000fe4000000001b */
[----:B------:R-:W-:Y:S02]  /*56df0*/  FFMA R19, R19, 0.69314718246459960938, R28 ;  /* 0x3f31721813137823 */ /* 0x000fe4000000001c */
[----:B------:R-:W-:Y:S01]  /*56e00*/  FFMA R17, R17, 0.69314718246459960938, R26 ;  /* 0x3f31721811117823 */ /* 0x000fe2000000001a */
[----:B0-----:R-:W-:-:S05]  /*56e10*/  LOP3.LUT R29, R29, 0x1c, RZ, 0xc0, !PT ;  /* 0x0000001c1d1d7812 */ /* 0x001fca00078ec0ff */
[----:B------:R0:W-:Y:S04]  /*56e20*/  STS.128 [R29.X4], R4 ;  /* 0x000000041d007388 */ /* 0x0001e80000004c00 */
[----:B------:R0:W-:Y:S04]  /*56e30*/  STS.128 [R29.X4+0x80], R8 ;  /* 0x000080081d007388 */ /* 0x0001e80000004c00 */
[----:B------:R0:W-:Y:S04]  /*56e40*/  STS.128 [R29.X4+0x100], R12 ;  /* 0x0001000c1d007388 */ /* 0x0001e80000004c00 */
[----:B------:R0:W-:Y:S04]  /*56e50*/  STS.128 [R29.X4+0x180], R16 ;  /* 0x000180101d007388 */ /* 0x0001e80000004c00 */
[----:B------:R-:W-:Y:S06]  /*56e60*/  BAR.SYNC.DEFER_BLOCKING 0x0 ;  /* 0x0000000000007b1d */ /* 0x000fec0000010000 */
[----:B------:R-:W-:Y:S05]  /*56e70*/  @P0 EXIT ;  /* 0x000000000000094d */ /* 0x000fea0003800000 */
[----:B0-----:R-:W2:Y:S04]  /*56e80*/  LDL.LU R27, [R1+0x2a0] ;  /* 0x0002a000011b7983 */ /* 0x001ea80000300800 */
[----:B------:R-:W0:Y:S04]  /*56e90*/  S2R R29, SR_CTAID.X ;  /* 0x00000000001d7919 */ /* 0x000e280000002500 */
[----:B------:R-:W1:Y:S04]  /*56ea0*/  S2R R26, SR_TID.X ;  /* 0x00000000001a7919 */ /* 0x000e680000002100 */
[----:B------:R-:W3:Y:S01]  /*56eb0*/  S2R R28, SR_CTAID.Y ;  /* 0x00000000001c7919 */ /* 0x000ee20000002600 */
[----:B0-----:R-:W-:-:S04]  /*56ec0*/  SHF.L.U32 R29, R29, 0x7, RZ ;  /* 0x000000071d1d7819 */ /* 0x001fc800000006ff */
[----:B-1----:R-:W-:Y:S01]  /*56ed0*/  LOP3.LUT R29, R29, 0x7f, R26, 0xf8, !PT ;  /* 0x0000007f1d1d7812 */ /* 0x002fe200078ef81a */
[----:B---3--:R-:W-:-:S04]  /*56ee0*/  IMAD R0, R28, c[0x0][0x1cc], RZ ;  /* 0x000073001c007a24 */ /* 0x008fc800078e02ff */
[C---:B------:R-:W-:Y:S01]  /*56ef0*/  IMAD.SHL.U32 R3, R29.reuse, 0x4, RZ ;  /* 0x000000041d037824 */ /* 0x040fe200078e00ff */
[----:B------:R-:W-:Y:S01]  /*56f00*/  SHF.L.U32 R2, R0, 0x2, RZ ;  /* 0x0000000200027819 */ /* 0x000fe200000006ff */
[----:B------:R-:W-:-:S03]  /*56f10*/  IMAD.HI R5, R29, 0x4, RZ ;  /* 0x000000041d057827 */ /* 0x000fc600078e02ff */
[----:B------:R-:W-:Y:S01]  /*56f20*/  IADD3 R2, P0, P1, R3, c[0x0][0x180], R2 ;  /* 0x0000600003027a10 */ /* 0x000fe2000791e002 */
[----:B------:R-:W-:-:S05]  /*56f30*/  IMAD.HI R0, R0, 0x4, RZ ;  /* 0x0000000400007827 */ /* 0x000fca00078e02ff */
[----:B------:R-:W-:Y:S01]  /*56f40*/  IADD3.X R3, R5, c[0x0][0x184], R0, P0, P1 ;  /* 0x0000610005037a10 */ /* 0x000fe200007e2400 */
[----:B--2---:R-:W0:Y:S04]  /*56f50*/  LDS R7, [R27] ;  /* 0x000000001b077984 */ /* 0x004e280000000800 */
[----:B0-----:R-:W-:Y:S01]  /*56f60*/  STG.E [R2.64], R7 ;  /* 0x0000000702007986 */ /* 0x001fe2000c101906 */
[----:B------:R-:W-:Y:S05]  /*56f70*/  EXIT ;  /* 0x000000000000794d */ /* 0x000fea0003800000 */
.L_x_36:
[----:B------:R-:W-:-:S00]  /*56f80*/  BRA `(.L_x_36) ;  /* 0xfffffff000007947 */ /* 0x000fc0000383ffff */
[----:B------:R-:W-:-:S00]  /*56f90*/  NOP ;  /* 0x0000000000007918 */ /* 0x000fc00000000000 */
        /* <DEDUP_REMOVED lines=14> */
.L_x_37:


//--------------------- .nv.global.init           --------------------------
	.section	.nv.global.init,"aw",@progbits
.nv.global.init:
	.type		_$_str,@object
	.size		_$_str,(.L_0 - _$_str)
_$_str:
        /*0000*/ 	.byte	0x5f, 0x5f, 0x43, 0x55, 0x44, 0x41, 0x5f, 0x46, 0x54, 0x5a, 0x00
.L_0:


//--------------------- .nv.shared.attn_fwd       --------------------------
	.section	.nv.shared.attn_fwd,"aw",@nobits
	.sectionflags	@""
	.align	16
